// auto-generated by cutlass_sweep.sparse_gemm — config: {"arch": "sm_90", "cluster_m": 1, "cluster_n": 2, "dtype": "e4m3", "tile_k": 64, "tile_m": 256, "tile_n": 256}
#include "cutlass/cutlass.h"
#include "cutlass/gemm/collective/collective_builder.hpp"
#include "cutlass/gemm/device/gemm_universal_adapter.h"
#include "cutlass/gemm/kernel/gemm_universal.hpp"
#include "cutlass/epilogue/collective/collective_builder.hpp"

using Elem = cutlass::float_e4m3_t;
using Acc  = float;
using TileShape    = cute::Shape<cute::_256, cute::_256, cute::_64>;
using ClusterShape = cute::Shape<cute::_1, cute::_2, cute::_1>;

using CollectiveEpilogue = typename cutlass::epilogue::collective::CollectiveBuilder<
    cutlass::arch::Sm90, cutlass::arch::OpClassSparseTensorOp,
    TileShape, ClusterShape,
    cutlass::epilogue::collective::EpilogueTileAuto,
    Acc, Acc,
    Acc, cutlass::layout::ColumnMajor, 128 / cutlass::sizeof_bits<Acc>::value,
    Acc, cutlass::layout::ColumnMajor, 128 / cutlass::sizeof_bits<Acc>::value,
    cutlass::epilogue::collective::EpilogueScheduleAuto
  >::CollectiveOp;

using CollectiveMainloop = typename cutlass::gemm::collective::CollectiveBuilder<
    cutlass::arch::Sm90, cutlass::arch::OpClassSparseTensorOp,
    Elem, cutlass::layout::RowMajor, 128 / cutlass::sizeof_bits<Elem>::value,
    Elem, cutlass::layout::ColumnMajor, 128 / cutlass::sizeof_bits<Elem>::value,
    Acc,
    TileShape, ClusterShape,
    cutlass::gemm::collective::StageCountAutoCarveout<static_cast<int>(sizeof(typename CollectiveEpilogue::SharedStorage))>,
    cutlass::gemm::collective::KernelScheduleAuto
  >::CollectiveOp;

using GemmKernel = cutlass::gemm::kernel::GemmUniversal<
    cute::Shape<int,int,int,int>,
    CollectiveMainloop,
    CollectiveEpilogue
>;
using Gemm = cutlass::gemm::device::GemmUniversalAdapter<GemmKernel>;

auto* _anchor = &cutlass::device_kernel<GemmKernel>;


// ===== COMPILED SASS (sm_90a) =====

	.target	sm_90a

	.elftype	@"ET_EXEC"


//--------------------- .note.nv.tkinfo           --------------------------
	.section	.note.nv.tkinfo,"",@"SHT_NOTE"
	.sectionflags	@"SHF_NOTE_NV_TKINFO"
	.tkinfo
        /*0018*/ 	.word	0x00000002
        /*0030*/ 	.string	""
        /*0030*/ 	.string	"ptxas"
        /*0030*/ 	.string	"Cuda compilation tools, release 13.0, V13.0.88"
        /*0030*/ 	.string	"Build cuda_13.0.r13.0/compiler.36424714_0"
        /*0030*/ 	.string	"-arch sm_90a -m 64 "



//--------------------- .note.nv.cuinfo           --------------------------
	.section	.note.nv.cuinfo,"",@"SHT_NOTE"
	.sectionflags	@"SHF_NOTE_NV_CUINFO"
        /*0018*/ 	.short	0x0002
        /*001a*/ 	.short	0x005a
        /*001c*/ 	.short	0x0082
	.zero		2


//--------------------- .nv.info                  --------------------------
	.section	.nv.info,"",@"SHT_CUDA_INFO"
	.align	4


	//----- nvinfo : EIATTR_REGCOUNT
	.align		4
        /*0000*/ 	.byte	0x04, 0x2f
        /*0002*/ 	.short	(.L_12 - .L_11)
	.align		4
.L_11:
        /*0004*/ 	.word	index@(_ZN7cutlass13device_kernelINS_4gemm6kernel13GemmUniversalIN4cute5tupleIJiiiiEEENS1_10collective13CollectiveMmaINS1_43MainloopSm90TmaGmmaWarpSpecializedSparseFP8ILi8ENS5_IJNS4_1CILi1EEENSA_ILi2EEESB_EEENS1_35KernelTmaWarpSpecializedCooperativeEEENS5_IJNSA_ILi256EEESG_NSA_ILi64EEEEEENS_12float_e4m3_tENS5_IJNS4_6LayoutINS5_IJiNS5_IJSC_iEEEiEEENS5_IJlNS5_IJSB_SC_EEElEEEEENSK_INS5_IJNS5_IJSH_iEEESQ_iEEENS5_IJNS5_IJSH_NSA_ILi4096EEEEEENS5_IJSB_lEEElEEEEEEEESJ_NS5_IJlSB_lEEENS4_8TiledMMAINS4_8MMA_AtomIJNS4_4SM904GMMA6SPARSE32GMMA_64x256x64_F32E4M3E4M3_SS_TNILNS12_7ScaleInE1ELS15_1ELNS12_9SparseSelE0EEEEEENSK_INS5_IJSC_SB_SB_EEENS5_IJSB_NSA_ILi0EEES1A_EEEEENS5_IJNS4_10UnderscoreES1D_S1D_EEEEENS4_23SM90_TMA_LOAD_MULTICASTENS4_14ComposedLayoutINS4_7SwizzleILi1ELi4ELi3EEENS4_25smem_sparse_ptr_flag_bitsILi2ELi8EEENSK_INS5_IJNS5_IJSB_NSA_ILi8EEEEEENS5_IJSC_NSA_ILi32EEEEEEEEENS5_IJNS5_IJS1A_SH_EEESN_EEEEEEEvNS4_8identityENS4_13SM90_TMA_LOADENS1H_INS1I_ILi2ELi4ELi3EEENS4_18smem_ptr_flag_bitsILi8EEENSK_INS5_IJS1M_SH_EEENS5_IJSH_SB_EEEEEEEvS1V_EENS_8epilogue10collective6detail29Sm90TmaWarpSpecializedAdapterINS26_15DefaultEpilogueIfNS5_IJSB_llEEES2A_NS25_6thread17LinearCombinationIfLi1EffLNS2B_9ScaleType4KindE0ELNS_15FloatRoundStyleE2EfEENS1_15EpilogueDefaultEEEEEvvEEEEvNT_6ParamsE)
        /*0008*/ 	.word	0x000000a8


	//----- nvinfo : EIATTR_FRAME_SIZE
	.align		4
.L_12:
        /*000c*/ 	.byte	0x04, 0x11
        /*000e*/ 	.short	(.L_14 - .L_13)
	.align		4
.L_13:
        /*0010*/ 	.word	index@(_ZN7cutlass13device_kernelINS_4gemm6kernel13GemmUniversalIN4cute5tupleIJiiiiEEENS1_10collective13CollectiveMmaINS1_43MainloopSm90TmaGmmaWarpSpecializedSparseFP8ILi8ENS5_IJNS4_1CILi1EEENSA_ILi2EEESB_EEENS1_35KernelTmaWarpSpecializedCooperativeEEENS5_IJNSA_ILi256EEESG_NSA_ILi64EEEEEENS_12float_e4m3_tENS5_IJNS4_6LayoutINS5_IJiNS5_IJSC_iEEEiEEENS5_IJlNS5_IJSB_SC_EEElEEEEENSK_INS5_IJNS5_IJSH_iEEESQ_iEEENS5_IJNS5_IJSH_NSA_ILi4096EEEEEENS5_IJSB_lEEElEEEEEEEESJ_NS5_IJlSB_lEEENS4_8TiledMMAINS4_8MMA_AtomIJNS4_4SM904GMMA6SPARSE32GMMA_64x256x64_F32E4M3E4M3_SS_TNILNS12_7ScaleInE1ELS15_1ELNS12_9SparseSelE0EEEEEENSK_INS5_IJSC_SB_SB_EEENS5_IJSB_NSA_ILi0EEES1A_EEEEENS5_IJNS4_10UnderscoreES1D_S1D_EEEEENS4_23SM90_TMA_LOAD_MULTICASTENS4_14ComposedLayoutINS4_7SwizzleILi1ELi4ELi3EEENS4_25smem_sparse_ptr_flag_bitsILi2ELi8EEENSK_INS5_IJNS5_IJSB_NSA_ILi8EEEEEENS5_IJSC_NSA_ILi32EEEEEEEEENS5_IJNS5_IJS1A_SH_EEESN_EEEEEEEvNS4_8identityENS4_13SM90_TMA_LOADENS1H_INS1I_ILi2ELi4ELi3EEENS4_18smem_ptr_flag_bitsILi8EEENSK_INS5_IJS1M_SH_EEENS5_IJSH_SB_EEEEEEEvS1V_EENS_8epilogue10collective6detail29Sm90TmaWarpSpecializedAdapterINS26_15DefaultEpilogueIfNS5_IJSB_llEEES2A_NS25_6thread17LinearCombinationIfLi1EffLNS2B_9ScaleType4KindE0ELNS_15FloatRoundStyleE2EfEENS1_15EpilogueDefaultEEEEEvvEEEEvNT_6ParamsE)
        /*0014*/ 	.word	0x00000680


	//----- nvinfo : EIATTR_MIN_STACK_SIZE
	.align		4
.L_14:
        /*0018*/ 	.byte	0x04, 0x12
        /*001a*/ 	.short	(.L_16 - .L_15)
	.align		4
.L_15:
        /*001c*/ 	.word	index@(_ZN7cutlass13device_kernelINS_4gemm6kernel13GemmUniversalIN4cute5tupleIJiiiiEEENS1_10collective13CollectiveMmaINS1_43MainloopSm90TmaGmmaWarpSpecializedSparseFP8ILi8ENS5_IJNS4_1CILi1EEENSA_ILi2EEESB_EEENS1_35KernelTmaWarpSpecializedCooperativeEEENS5_IJNSA_ILi256EEESG_NSA_ILi64EEEEEENS_12float_e4m3_tENS5_IJNS4_6LayoutINS5_IJiNS5_IJSC_iEEEiEEENS5_IJlNS5_IJSB_SC_EEElEEEEENSK_INS5_IJNS5_IJSH_iEEESQ_iEEENS5_IJNS5_IJSH_NSA_ILi4096EEEEEENS5_IJSB_lEEElEEEEEEEESJ_NS5_IJlSB_lEEENS4_8TiledMMAINS4_8MMA_AtomIJNS4_4SM904GMMA6SPARSE32GMMA_64x256x64_F32E4M3E4M3_SS_TNILNS12_7ScaleInE1ELS15_1ELNS12_9SparseSelE0EEEEEENSK_INS5_IJSC_SB_SB_EEENS5_IJSB_NSA_ILi0EEES1A_EEEEENS5_IJNS4_10UnderscoreES1D_S1D_EEEEENS4_23SM90_TMA_LOAD_MULTICASTENS4_14ComposedLayoutINS4_7SwizzleILi1ELi4ELi3EEENS4_25smem_sparse_ptr_flag_bitsILi2ELi8EEENSK_INS5_IJNS5_IJSB_NSA_ILi8EEEEEENS5_IJSC_NSA_ILi32EEEEEEEEENS5_IJNS5_IJS1A_SH_EEESN_EEEEEEEvNS4_8identityENS4_13SM90_TMA_LOADENS1H_INS1I_ILi2ELi4ELi3EEENS4_18smem_ptr_flag_bitsILi8EEENSK_INS5_IJS1M_SH_EEENS5_IJSH_SB_EEEEEEEvS1V_EENS_8epilogue10collective6detail29Sm90TmaWarpSpecializedAdapterINS26_15DefaultEpilogueIfNS5_IJSB_llEEES2A_NS25_6thread17LinearCombinationIfLi1EffLNS2B_9ScaleType4KindE0ELNS_15FloatRoundStyleE2EfEENS1_15EpilogueDefaultEEEEEvvEEEEvNT_6ParamsE)
        /*0020*/ 	.word	0x00000680
.L_16:


//--------------------- .nv.compat                --------------------------
	.section	.nv.compat,"",@"SHT_CUDA_COMPAT_INFO"
	.align	4
        /*0000*/ 	.byte	0x02, 0x09, 0x01, 0x00, 0x02, 0x02, 0x04, 0x00, 0x02, 0x05, 0x05, 0x00, 0x03, 0x07, 0x01, 0x01
        /*0010*/ 	.byte	0x02, 0x03, 0x01, 0x00, 0x02, 0x06, 0x01, 0x00, 0x04, 0x0b, 0x08, 0x00, 0x00, 0x00, 0x00, 0x00
        /*0020*/ 	.byte	0x00, 0x00, 0x00, 0x00


//--------------------- .nv.info._ZN7cutlass13device_kernelINS_4gemm6kernel13GemmUniversalIN4cute5tupleIJiiiiEEENS1_10collective13CollectiveMmaINS1_43MainloopSm90TmaGmmaWarpSpecializedSparseFP8ILi8ENS5_IJNS4_1CILi1EEENSA_ILi2EEESB_EEENS1_35KernelTmaWarpSpecializedCooperativeEEENS5_IJNSA_ILi256EEESG_NSA_ILi64EEEEEENS_12float_e4m3_tENS5_IJNS4_6LayoutINS5_IJiNS5_IJSC_iEEEiEEENS5_IJlNS5_IJSB_SC_EEElEEEEENSK_INS5_IJNS5_IJSH_iEEESQ_iEEENS5_IJNS5_IJSH_NSA_ILi4096EEEEEENS5_IJSB_lEEElEEEEEEEESJ_NS5_IJlSB_lEEENS4_8TiledMMAINS4_8MMA_AtomIJNS4_4SM904GMMA6SPARSE32GMMA_64x256x64_F32E4M3E4M3_SS_TNILNS12_7ScaleInE1ELS15_1ELNS12_9SparseSelE0EEEEEENSK_INS5_IJSC_SB_SB_EEENS5_IJSB_NSA_ILi0EEES1A_EEEEENS5_IJNS4_10UnderscoreES1D_S1D_EEEEENS4_23SM90_TMA_LOAD_MULTICASTENS4_14ComposedLayoutINS4_7SwizzleILi1ELi4ELi3EEENS4_25smem_sparse_ptr_flag_bitsILi2ELi8EEENSK_INS5_IJNS5_IJSB_NSA_ILi8EEEEEENS5_IJSC_NSA_ILi32EEEEEEEEENS5_IJNS5_IJS1A_SH_EEESN_EEEEEEEvNS4_8identityENS4_13SM90_TMA_LOADENS1H_INS1I_ILi2ELi4ELi3EEENS4_18smem_ptr_flag_bitsILi8EEENSK_INS5_IJS1M_SH_EEENS5_IJSH_SB_EEEEEEEvS1V_EENS_8epilogue10collective6detail29Sm90TmaWarpSpecializedAdapterINS26_15DefaultEpilogueIfNS5_IJSB_llEEES2A_NS25_6thread17LinearCombinationIfLi1EffLNS2B_9ScaleType4KindE0ELNS_15FloatRoundStyleE2EfEENS1_15EpilogueDefaultEEEEEvvEEEEvNT_6ParamsE --------------------------
	.section	.nv.info._ZN7cutlass13device_kernelINS_4gemm6kernel13GemmUniversalIN4cute5tupleIJiiiiEEENS1_10collective13CollectiveMmaINS1_43MainloopSm90TmaGmmaWarpSpecializedSparseFP8ILi8ENS5_IJNS4_1CILi1EEENSA_ILi2EEESB_EEENS1_35KernelTmaWarpSpecializedCooperativeEEENS5_IJNSA_ILi256EEESG_NSA_ILi64EEEEEENS_12float_e4m3_tENS5_IJNS4_6LayoutINS5_IJiNS5_IJSC_iEEEiEEENS5_IJlNS5_IJSB_SC_EEElEEEEENSK_INS5_IJNS5_IJSH_iEEESQ_iEEENS5_IJNS5_IJSH_NSA_ILi4096EEEEEENS5_IJSB_lEEElEEEEEEEESJ_NS5_IJlSB_lEEENS4_8TiledMMAINS4_8MMA_AtomIJNS4_4SM904GMMA6SPARSE32GMMA_64x256x64_F32E4M3E4M3_SS_TNILNS12_7ScaleInE1ELS15_1ELNS12_9SparseSelE0EEEEEENSK_INS5_IJSC_SB_SB_EEENS5_IJSB_NSA_ILi0EEES1A_EEEEENS5_IJNS4_10UnderscoreES1D_S1D_EEEEENS4_23SM90_TMA_LOAD_MULTICASTENS4_14ComposedLayoutINS4_7SwizzleILi1ELi4ELi3EEENS4_25smem_sparse_ptr_flag_bitsILi2ELi8EEENSK_INS5_IJNS5_IJSB_NSA_ILi8EEEEEENS5_IJSC_NSA_ILi32EEEEEEEEENS5_IJNS5_IJS1A_SH_EEESN_EEEEEEEvNS4_8identityENS4_13SM90_TMA_LOADENS1H_INS1I_ILi2ELi4ELi3EEENS4_18smem_ptr_flag_bitsILi8EEENSK_INS5_IJS1M_SH_EEENS5_IJSH_SB_EEEEEEEvS1V_EENS_8epilogue10collective6detail29Sm90TmaWarpSpecializedAdapterINS26_15DefaultEpilogueIfNS5_IJSB_llEEES2A_NS25_6thread17LinearCombinationIfLi1EffLNS2B_9ScaleType4KindE0ELNS_15FloatRoundStyleE2EfEENS1_15EpilogueDefaultEEEEEvvEEEEvNT_6ParamsE,"",@"SHT_CUDA_INFO"
	.sectionflags	@""
	.align	4


	//----- nvinfo : EIATTR_CUDA_API_VERSION
	.align		4
        /*0000*/ 	.byte	0x04, 0x37
        /*0002*/ 	.short	(.L_18 - .L_17)
.L_17:
        /*0004*/ 	.word	0x00000082


	//----- nvinfo : EIATTR_KPARAM_INFO
	.align		4
.L_18:
        /*0008*/ 	.byte	0x04, 0x17
        /*000a*/ 	.short	(.L_20 - .L_19)
.L_19:
        /*000c*/ 	.word	0x00000000
        /*0010*/ 	.short	0x0000
        /*0012*/ 	.short	0x0070
        /*0014*/ 	.byte	0x00, 0xf0, 0x01, 0x14


	//----- nvinfo : EIATTR_SPARSE_MMA_MASK
	.align		4
.L_20:
        /*0018*/ 	.byte	0x03, 0x50
        /*001a*/ 	.short	0x0001


	//----- nvinfo : EIATTR_MAXREG_COUNT
	.align		4
        /*001c*/ 	.byte	0x03, 0x1b
        /*001e*/ 	.short	0x00a8


	//----- nvinfo : EIATTR_NUM_BARRIERS
	.align		4
        /*0020*/ 	.byte	0x02, 0x4c
        /*0022*/ 	.byte	0x01
	.zero		1


	//----- nvinfo : EIATTR_ANNOTATIONS
	.align		4
        /*0024*/ 	.byte	0x04, 0x55
        /*0026*/ 	.short	(.L_22 - .L_21)


	//   ....[0]....
.L_21:
        /*0028*/ 	.word	0x00000001
        /*002c*/ 	.byte	0x50, 0x07, 0x00, 0x00, 0x01, 0x00, 0x00, 0x00, 0x80, 0x09, 0x00, 0x00, 0x01, 0x00, 0x00, 0x00
        /* <DEDUP_REMOVED lines=1241> */
        /*4dcc*/ 	.byte	0x90, 0x0a, 0x02, 0x00


	//----- nvinfo : EIATTR_MERCURY_ISA_VERSION
	.align		4
.L_22:
        /*4dd0*/ 	.byte	0x03, 0x5f
        /*4dd2*/ 	.short	0x0101


	//----- nvinfo : EIATTR_INT_WARP_WIDE_INSTR_OFFSETS
	.align		4
        /*4dd4*/ 	.byte	0x04, 0x31
        /*4dd6*/ 	.short	(.L_24 - .L_23)


	//   ....[0]....
.L_23:
        /*4dd8*/ 	.word	0x00000610


	//   ....[1]....
        /*4ddc*/ 	.word	0x00000630


	//   ....[2]....
        /*4de0*/ 	.word	0x00000780


	//----- nvinfo : EIATTR_COOP_GROUP_MASK_REGIDS
	.align		4
.L_24:
        /*4de4*/ 	.byte	0x04, 0x29
        /*4de6*/ 	.short	(.L_26 - .L_25)


	//   ....[0]....
.L_25:
        /*4de8*/ 	.word	0xffffffff


	//   ....[1]....
        /*4dec*/ 	.word	0xffffffff


	//   ....[2]....
        /*4df0*/ 	.word	0xffffffff


	//   ....[3]....
        /*4df4*/ 	.word	0xffffffff


	//   ....[4]....
        /*4df8*/ 	.word	0xffffffff


	//   ....[5]....
        /*4dfc*/ 	.word	0xffffffff


	//----- nvinfo : EIATTR_COOP_GROUP_INSTR_OFFSETS
	.align		4
.L_26:
        /*4e00*/ 	.byte	0x04, 0x28
        /*4e02*/ 	.short	(.L_28 - .L_27)


	//   ....[0]....
.L_27:
        /*4e04*/ 	.word	0x00000070


	//   ....[1]....
        /*4e08*/ 	.word	0x00000080


	//   ....[2]....
        /*4e0c*/ 	.word	0x000001d0


	//   ....[3]....
        /*4e10*/ 	.word	0x000004a0


	//   ....[4]....
        /*4e14*/ 	.word	0x00000890


	//   ....[5]....
        /*4e18*/ 	.word	0x00002c10


	//----- nvinfo : EIATTR_REG_RECONFIG
	.align		4
.L_28:
        /*4e1c*/ 	.byte	0x01, 0x54
	.zero		2


	//----- nvinfo : EIATTR_MBARRIER_INSTR_OFFSETS
	.align		4
        /*4e20*/ 	.byte	0x04, 0x39
        /*4e22*/ 	.short	(.L_30 - .L_29)


	//   ....[0]....
.L_29:
        /*4e24*/ 	.word	0x00000370
        /*4e28*/ 	.word	0x000000ff
        /*4e2c*/ 	.word	0x00000000
        /*4e30*/ 	.short	0x0100
        /*4e32*/ 	.byte	0x09
	.zero		1


	//   ....[1]....
        /*4e34*/ 	.word	0x00000380
        /*4e38*/ 	.word	0x000000ff
        /*4e3c*/ 	.word	0x00000040
        /*4e40*/ 	.short	0x0100
        /*4e42*/ 	.byte	0x09
	.zero		1


	//   ....[2]....
        /*4e44*/ 	.word	0x00000390
        /*4e48*/ 	.word	0x000000ff
        /*4e4c*/ 	.word	0x00000008
        /*4e50*/ 	.short	0x0100
        /*4e52*/ 	.byte	0x09
	.zero		1


	//   ....[3]....
        /*4e54*/ 	.word	0x000003a0
        /*4e58*/ 	.word	0x000000ff
        /*4e5c*/ 	.word	0x00000048
        /*4e60*/ 	.short	0x0100
        /*4e62*/ 	.byte	0x09
	.zero		1


	//   ....[4]....
        /*4e64*/ 	.word	0x000003b0
        /*4e68*/ 	.word	0x000000ff
        /*4e6c*/ 	.word	0x00000010
        /*4e70*/ 	.short	0x0100
        /*4e72*/ 	.byte	0x09
	.zero		1


	//   ....[5]....
        /*4e74*/ 	.word	0x000003c0
        /*4e78*/ 	.word	0x000000ff
        /*4e7c*/ 	.word	0x00000050
        /*4e80*/ 	.short	0x0100
        /*4e82*/ 	.byte	0x09
	.zero		1


	//   ....[6]....
        /*4e84*/ 	.word	0x000003d0
        /*4e88*/ 	.word	0x000000ff
        /*4e8c*/ 	.word	0x00000018
        /*4e90*/ 	.short	0x0100
        /*4e92*/ 	.byte	0x09
	.zero		1


	//   ....[7]....
        /*4e94*/ 	.word	0x000003e0
        /*4e98*/ 	.word	0x000000ff
        /*4e9c*/ 	.word	0x00000058
        /*4ea0*/ 	.short	0x0100
        /*4ea2*/ 	.byte	0x09
	.zero		1


	//   ....[8]....
        /*4ea4*/ 	.word	0x000003f0
        /*4ea8*/ 	.word	0x000000ff
        /*4eac*/ 	.word	0x00000020
        /*4eb0*/ 	.short	0x0100
        /*4eb2*/ 	.byte	0x09
	.zero		1


	//   ....[9]....
        /*4eb4*/ 	.word	0x00000400
        /*4eb8*/ 	.word	0x000000ff
        /*4ebc*/ 	.word	0x00000060
        /*4ec0*/ 	.short	0x0100
        /*4ec2*/ 	.byte	0x09
	.zero		1


	//   ....[10]....
        /*4ec4*/ 	.word	0x00000410
        /*4ec8*/ 	.word	0x000000ff
        /*4ecc*/ 	.word	0x00000028
        /*4ed0*/ 	.short	0x0100
        /*4ed2*/ 	.byte	0x09
	.zero		1


	//   ....[11]....
        /*4ed4*/ 	.word	0x00000420
        /*4ed8*/ 	.word	0x000000ff
        /*4edc*/ 	.word	0x00000068
        /*4ee0*/ 	.short	0x0100
        /*4ee2*/ 	.byte	0x09
	.zero		1


	//   ....[12]....
        /*4ee4*/ 	.word	0x00000430
        /*4ee8*/ 	.word	0x000000ff
        /*4eec*/ 	.word	0x00000030
        /*4ef0*/ 	.short	0x0100
        /*4ef2*/ 	.byte	0x09
	.zero		1


	//   ....[13]....
        /*4ef4*/ 	.word	0x00000440
        /*4ef8*/ 	.word	0x000000ff
        /*4efc*/ 	.word	0x00000070
        /*4f00*/ 	.short	0x0100
        /*4f02*/ 	.byte	0x09
	.zero		1


	//   ....[14]....
        /*4f04*/ 	.word	0x00000450
        /*4f08*/ 	.word	0x000000ff
        /*4f0c*/ 	.word	0x00000038
        /*4f10*/ 	.short	0x0100
        /*4f12*/ 	.byte	0x09
	.zero		1


	//   ....[15]....
        /*4f14*/ 	.word	0x00000460
        /*4f18*/ 	.word	0x000000ff
        /*4f1c*/ 	.word	0x00000078
        /*4f20*/ 	.short	0x0100
        /*4f22*/ 	.byte	0x09
	.zero		1


	//   ....[16]....
        /*4f24*/ 	.word	0x00000800
        /*4f28*/ 	.word	0x000000ff
        /*4f2c*/ 	.word	0x00000090
        /*4f30*/ 	.short	0x0100
        /*4f32*/ 	.byte	0x06
	.zero		1


	//   ....[17]....
        /*4f34*/ 	.word	0x00000840
        /*4f38*/ 	.word	0x000000ff
        /*4f3c*/ 	.word	0x00000098
        /*4f40*/ 	.short	0x0100
        /*4f42*/ 	.byte	0x06
	.zero		1


	//   ....[18]....
        /*4f44*/ 	.word	0x00002e80
        /*4f48*/ 	.word	0x000000ff
        /*4f4c*/ 	.word	0x00000000
        /*4f50*/ 	.short	0x010a
        /*4f52*/ 	.byte	0x08
	.zero		1


	//   ....[19]....
        /*4f54*/ 	.word	0x00002fb0
        /*4f58*/ 	.word	0x000000ff
        /*4f5c*/ 	.word	0x00000000
        /*4f60*/ 	.short	0x010a
        /*4f62*/ 	.byte	0x08
	.zero		1


	//   ....[20]....
        /*4f64*/ 	.word	0x00007c50
        /*4f68*/ 	.word	0x00000002
        /*4f6c*/ 	.word	0x00000000
        /*4f70*/ 	.short	0x0101
        /*4f72*/ 	.byte	0x3f
	.zero		1


	//   ....[21]....
        /*4f74*/ 	.word	0x0001f9f0
        /*4f78*/ 	.word	0x00000011
        /*4f7c*/ 	.word	0x00000040
        /*4f80*/ 	.short	0x010a
        /*4f82*/ 	.byte	0x3f
	.zero		1


	//   ....[22]....
        /*4f84*/ 	.word	0x0001fed0
        /*4f88*/ 	.word	0x00000002
        /*4f8c*/ 	.word	0x00000098
        /*4f90*/ 	.short	0x0101
        /*4f92*/ 	.byte	0x3f
	.zero		1


	//   ....[23]....
        /*4f94*/ 	.word	0x000205f0
        /*4f98*/ 	.word	0x00000005
        /*4f9c*/ 	.word	0x00000000
        /*4fa0*/ 	.short	0x010a
        /*4fa2*/ 	.byte	0x3f
	.zero		1


	//   ....[24]....
        /*4fa4*/ 	.word	0x00020680
        /*4fa8*/ 	.word	0x00000007
        /*4fac*/ 	.word	0x00000000
        /*4fb0*/ 	.short	0x010a
        /*4fb2*/ 	.byte	0x3f
	.zero		1


	//   ....[25]....
        /*4fb4*/ 	.word	0x00020710
        /*4fb8*/ 	.word	0x00000007
        /*4fbc*/ 	.word	0x00000000
        /*4fc0*/ 	.short	0x010a
        /*4fc2*/ 	.byte	0x3f
	.zero		1


	//   ....[26]....
        /*4fc4*/ 	.word	0x000207a0
        /*4fc8*/ 	.word	0x00000007
        /*4fcc*/ 	.word	0x00000000
        /*4fd0*/ 	.short	0x010a
        /*4fd2*/ 	.byte	0x3f
	.zero		1


	//   ....[27]....
        /*4fd4*/ 	.word	0x00020830
        /*4fd8*/ 	.word	0x00000007
        /*4fdc*/ 	.word	0x00000000
        /*4fe0*/ 	.short	0x010a
        /*4fe2*/ 	.byte	0x3f
	.zero		1


	//   ....[28]....
        /*4fe4*/ 	.word	0x000208c0
        /*4fe8*/ 	.word	0x00000007
        /*4fec*/ 	.word	0x00000000
        /*4ff0*/ 	.short	0x010a
        /*4ff2*/ 	.byte	0x3f
	.zero		1


	//   ....[29]....
        /*4ff4*/ 	.word	0x00020950
        /*4ff8*/ 	.word	0x00000007
        /*4ffc*/ 	.word	0x00000000
        /*5000*/ 	.short	0x010a
        /*5002*/ 	.byte	0x3f
	.zero		1


	//   ....[30]....
        /*5004*/ 	.word	0x000209e0
        /*5008*/ 	.word	0x00000003
        /*500c*/ 	.word	0x00000000
        /*5010*/ 	.short	0x010a
        /*5012*/ 	.byte	0x3f
	.zero		1


	//   ....[31]....
        /*5014*/ 	.word	0x00020a60
        /*5018*/ 	.word	0x00000000
        /*501c*/ 	.word	0x00000000
        /*5020*/ 	.short	0x010a
        /*5022*/ 	.byte	0x3f
	.zero		1


	//   ....[32]....
        /*5024*/ 	.word	0x00020b40
        /*5028*/ 	.word	0x00000011
        /*502c*/ 	.word	0x00000040
        /*5030*/ 	.short	0x010a
        /*5032*/ 	.byte	0x3f
	.zero		1


	//   ....[33]....
        /*5034*/ 	.word	0x00020c10
        /*5038*/ 	.word	0x00000005
        /*503c*/ 	.word	0x00000000
        /*5040*/ 	.short	0x010a
        /*5042*/ 	.byte	0x3f
	.zero		1


	//   ....[34]....
        /*5044*/ 	.word	0x00020c60
        /*5048*/ 	.word	0x00000007
        /*504c*/ 	.word	0x00000000
        /*5050*/ 	.short	0x010a
        /*5052*/ 	.byte	0x3f
	.zero		1


	//   ....[35]....
        /*5054*/ 	.word	0x00020cb0
        /*5058*/ 	.word	0x00000007
        /*505c*/ 	.word	0x00000000
        /*5060*/ 	.short	0x010a
        /*5062*/ 	.byte	0x3f
	.zero		1


	//   ....[36]....
        /*5064*/ 	.word	0x00020d00
        /*5068*/ 	.word	0x00000007
        /*506c*/ 	.word	0x00000000
        /*5070*/ 	.short	0x010a
        /*5072*/ 	.byte	0x3f
	.zero		1


	//   ....[37]....
        /*5074*/ 	.word	0x00020d50
        /*5078*/ 	.word	0x00000007
        /*507c*/ 	.word	0x00000000
        /*5080*/ 	.short	0x010a
        /*5082*/ 	.byte	0x3f
	.zero		1


	//   ....[38]....
        /*5084*/ 	.word	0x00020da0
        /*5088*/ 	.word	0x00000007
        /*508c*/ 	.word	0x00000000
        /*5090*/ 	.short	0x010a
        /*5092*/ 	.byte	0x3f
	.zero		1


	//   ....[39]....
        /*5094*/ 	.word	0x00020df0
        /*5098*/ 	.word	0x00000007
        /*509c*/ 	.word	0x00000000
        /*50a0*/ 	.short	0x010a
        /*50a2*/ 	.byte	0x3f
	.zero		1


	//----- nvinfo : EIATTR_NUM_MBARRIERS
	.align		4
.L_30:
        /*50a4*/ 	.byte	0x03, 0x38
        /*50a6*/ 	.short	0x0012


	//----- nvinfo : EIATTR_EXIT_INSTR_OFFSETS
	.align		4
        /*50a8*/ 	.byte	0x04, 0x1c
        /*50aa*/ 	.short	(.L_32 - .L_31)


	//   ....[0]....
.L_31:
        /*50ac*/ 	.word	0x00000a20


	//   ....[1]....
        /*50b0*/ 	.word	0x000012c0


	//   ....[2]....
        /*50b4*/ 	.word	0x0001f0b0


	//   ....[3]....
        /*50b8*/ 	.word	0x0001f650


	//   ....[4]....
        /*50bc*/ 	.word	0x00020a30


	//----- nvinfo : EIATTR_MAX_THREADS
	.align		4
.L_32:
        /*50c0*/ 	.byte	0x04, 0x05
        /*50c2*/ 	.short	(.L_34 - .L_33)
.L_33:
        /*50c4*/ 	.word	0x00000180
        /*50c8*/ 	.word	0x00000001
        /*50cc*/ 	.word	0x00000001


	//----- nvinfo : EIATTR_CRS_STACK_SIZE
	.align		4
.L_34:
        /*50d0*/ 	.byte	0x04, 0x1e
        /*50d2*/ 	.short	(.L_36 - .L_35)
.L_35:
        /*50d4*/ 	.word	0x00000000


	//----- nvinfo : EIATTR_CBANK_PARAM_SIZE
	.align		4
.L_36:
        /*50d8*/ 	.byte	0x03, 0x19
        /*50da*/ 	.short	0x0570


	//----- nvinfo : EIATTR_PARAM_CBANK
	.align		4
        /*50dc*/ 	.byte	0x04, 0x0a
        /*50de*/ 	.short	(.L_38 - .L_37)
	.align		4
.L_37:
        /*50e0*/ 	.word	index@(.nv.constant0._ZN7cutlass13device_kernelINS_4gemm6kernel13GemmUniversalIN4cute5tupleIJiiiiEEENS1_10collective13CollectiveMmaINS1_43MainloopSm90TmaGmmaWarpSpecializedSparseFP8ILi8ENS5_IJNS4_1CILi1EEENSA_ILi2EEESB_EEENS1_35KernelTmaWarpSpecializedCooperativeEEENS5_IJNSA_ILi256EEESG_NSA_ILi64EEEEEENS_12float_e4m3_tENS5_IJNS4_6LayoutINS5_IJiNS5_IJSC_iEEEiEEENS5_IJlNS5_IJSB_SC_EEElEEEEENSK_INS5_IJNS5_IJSH_iEEESQ_iEEENS5_IJNS5_IJSH_NSA_ILi4096EEEEEENS5_IJSB_lEEElEEEEEEEESJ_NS5_IJlSB_lEEENS4_8TiledMMAINS4_8MMA_AtomIJNS4_4SM904GMMA6SPARSE32GMMA_64x256x64_F32E4M3E4M3_SS_TNILNS12_7ScaleInE1ELS15_1ELNS12_9SparseSelE0EEEEEENSK_INS5_IJSC_SB_SB_EEENS5_IJSB_NSA_ILi0EEES1A_EEEEENS5_IJNS4_10UnderscoreES1D_S1D_EEEEENS4_23SM90_TMA_LOAD_MULTICASTENS4_14ComposedLayoutINS4_7SwizzleILi1ELi4ELi3EEENS4_25smem_sparse_ptr_flag_bitsILi2ELi8EEENSK_INS5_IJNS5_IJSB_NSA_ILi8EEEEEENS5_IJSC_NSA_ILi32EEEEEEEEENS5_IJNS5_IJS1A_SH_EEESN_EEEEEEEvNS4_8identityENS4_13SM90_TMA_LOADENS1H_INS1I_ILi2ELi4ELi3EEENS4_18smem_ptr_flag_bitsILi8EEENSK_INS5_IJS1M_SH_EEENS5_IJSH_SB_EEEEEEEvS1V_EENS_8epilogue10collective6detail29Sm90TmaWarpSpecializedAdapterINS26_15DefaultEpilogueIfNS5_IJSB_llEEES2A_NS25_6thread17LinearCombinationIfLi1EffLNS2B_9ScaleType4KindE0ELNS_15FloatRoundStyleE2EfEENS1_15EpilogueDefaultEEEEEvvEEEEvNT_6ParamsE)
        /*50e4*/ 	.short	0x0210
        /*50e6*/ 	.short	0x0570


	//----- nvinfo : EIATTR_SW_WAR
	.align		4
.L_38:
        /*50e8*/ 	.byte	0x04, 0x36
        /*50ea*/ 	.short	(.L_40 - .L_39)
.L_39:
        /*50ec*/ 	.word	0x00000008
.L_40:


//--------------------- .nv.callgraph             --------------------------
	.section	.nv.callgraph,"",@"SHT_CUDA_CALLGRAPH"
	.align	4
	.sectionentsize	8
	.align		4
        /*0000*/ 	.word	0x00000000
	.align		4
        /*0004*/ 	.word	0xffffffff
	.align		4
        /*0008*/ 	.word	0x00000000
	.align		4
        /*000c*/ 	.word	0xfffffffe
	.align		4
        /*0010*/ 	.word	0x00000000
	.align		4
        /*0014*/ 	.word	0xfffffffd
	.align		4
        /*0018*/ 	.word	0x00000000
	.align		4
        /*001c*/ 	.word	0xfffffffc


//--------------------- .nv.constant4             --------------------------
	.section	.nv.constant4,"a",@progbits
	.align	8
	.align		8
.nv.constant4:
        /*0000*/ 	.dword	_ZN39_INTERNAL_49e22a7b_4_k_cu_ba0256f5_37944cuda3std3__45__cpo5beginE
	.align		8
        /*0008*/ 	.dword	_ZN39_INTERNAL_49e22a7b_4_k_cu_ba0256f5_37944cuda3std3__45__cpo3endE
	.align		8
        /*0010*/ 	.dword	_ZN39_INTERNAL_49e22a7b_4_k_cu_ba0256f5_37944cuda3std3__45__cpo6cbeginE
	.align		8
        /*0018*/ 	.dword	_ZN39_INTERNAL_49e22a7b_4_k_cu_ba0256f5_37944cuda3std3__45__cpo4cendE
	.align		8
        /*0020*/ 	.dword	_ZN39_INTERNAL_49e22a7b_4_k_cu_ba0256f5_37944cuda3std3__441_GLOBAL__N__49e22a7b_4_k_cu_ba0256f5_37946ignoreE
	.align		8
        /*0028*/ 	.dword	_ZN39_INTERNAL_49e22a7b_4_k_cu_ba0256f5_37944cuda3std3__419piecewise_constructE
	.align		8
        /*0030*/ 	.dword	_ZN39_INTERNAL_49e22a7b_4_k_cu_ba0256f5_37944cuda3std3__48in_placeE
	.align		8
        /*0038*/ 	.dword	_ZN39_INTERNAL_49e22a7b_4_k_cu_ba0256f5_37944cuda3std6ranges3__45__cpo4swapE
	.align		8
        /*0040*/ 	.dword	_ZN39_INTERNAL_49e22a7b_4_k_cu_ba0256f5_37944cuda3std6ranges3__45__cpo9iter_moveE
	.align		8
        /*0048*/ 	.dword	_ZN39_INTERNAL_49e22a7b_4_k_cu_ba0256f5_37944cute7productE
	.align		8
        /*0050*/ 	.dword	_ZN39_INTERNAL_49e22a7b_4_k_cu_ba0256f5_37944cute1_E


//--------------------- .text._ZN7cutlass13device_kernelINS_4gemm6kernel13GemmUniversalIN4cute5tupleIJiiiiEEENS1_10collective13CollectiveMmaINS1_43MainloopSm90TmaGmmaWarpSpecializedSparseFP8ILi8ENS5_IJNS4_1CILi1EEENSA_ILi2EEESB_EEENS1_35KernelTmaWarpSpecializedCooperativeEEENS5_IJNSA_ILi256EEESG_NSA_ILi64EEEEEENS_12float_e4m3_tENS5_IJNS4_6LayoutINS5_IJiNS5_IJSC_iEEEiEEENS5_IJlNS5_IJSB_SC_EEElEEEEENSK_INS5_IJNS5_IJSH_iEEESQ_iEEENS5_IJNS5_IJSH_NSA_ILi4096EEEEEENS5_IJSB_lEEElEEEEEEEESJ_NS5_IJlSB_lEEENS4_8TiledMMAINS4_8MMA_AtomIJNS4_4SM904GMMA6SPARSE32GMMA_64x256x64_F32E4M3E4M3_SS_TNILNS12_7ScaleInE1ELS15_1ELNS12_9SparseSelE0EEEEEENSK_INS5_IJSC_SB_SB_EEENS5_IJSB_NSA_ILi0EEES1A_EEEEENS5_IJNS4_10UnderscoreES1D_S1D_EEEEENS4_23SM90_TMA_LOAD_MULTICASTENS4_14ComposedLayoutINS4_7SwizzleILi1ELi4ELi3EEENS4_25smem_sparse_ptr_flag_bitsILi2ELi8EEENSK_INS5_IJNS5_IJSB_NSA_ILi8EEEEEENS5_IJSC_NSA_ILi32EEEEEEEEENS5_IJNS5_IJS1A_SH_EEESN_EEEEEEEvNS4_8identityENS4_13SM90_TMA_LOADENS1H_INS1I_ILi2ELi4ELi3EEENS4_18smem_ptr_flag_bitsILi8EEENSK_INS5_IJS1M_SH_EEENS5_IJSH_SB_EEEEEEEvS1V_EENS_8epilogue10collective6detail29Sm90TmaWarpSpecializedAdapterINS26_15DefaultEpilogueIfNS5_IJSB_llEEES2A_NS25_6thread17LinearCombinationIfLi1EffLNS2B_9ScaleType4KindE0ELNS_15FloatRoundStyleE2EfEENS1_15EpilogueDefaultEEEEEvvEEEEvNT_6ParamsE --------------------------
	.section	.text._ZN7cutlass13device_kernelINS_4gemm6kernel13GemmUniversalIN4cute5tupleIJiiiiEEENS1_10collective13CollectiveMmaINS1_43MainloopSm90TmaGmmaWarpSpecializedSparseFP8ILi8ENS5_IJNS4_1CILi1EEENSA_ILi2EEESB_EEENS1_35KernelTmaWarpSpecializedCooperativeEEENS5_IJNSA_ILi256EEESG_NSA_ILi64EEEEEENS_12float_e4m3_tENS5_IJNS4_6LayoutINS5_IJiNS5_IJSC_iEEEiEEENS5_IJlNS5_IJSB_SC_EEElEEEEENSK_INS5_IJNS5_IJSH_iEEESQ_iEEENS5_IJNS5_IJSH_NSA_ILi4096EEEEEENS5_IJSB_lEEElEEEEEEEESJ_NS5_IJlSB_lEEENS4_8TiledMMAINS4_8MMA_AtomIJNS4_4SM904GMMA6SPARSE32GMMA_64x256x64_F32E4M3E4M3_SS_TNILNS12_7ScaleInE1ELS15_1ELNS12_9SparseSelE0EEEEEENSK_INS5_IJSC_SB_SB_EEENS5_IJSB_NSA_ILi0EEES1A_EEEEENS5_IJNS4_10UnderscoreES1D_S1D_EEEEENS4_23SM90_TMA_LOAD_MULTICASTENS4_14ComposedLayoutINS4_7SwizzleILi1ELi4ELi3EEENS4_25smem_sparse_ptr_flag_bitsILi2ELi8EEENSK_INS5_IJNS5_IJSB_NSA_ILi8EEEEEENS5_IJSC_NSA_ILi32EEEEEEEEENS5_IJNS5_IJS1A_SH_EEESN_EEEEEEEvNS4_8identityENS4_13SM90_TMA_LOADENS1H_INS1I_ILi2ELi4ELi3EEENS4_18smem_ptr_flag_bitsILi8EEENSK_INS5_IJS1M_SH_EEENS5_IJSH_SB_EEEEEEEvS1V_EENS_8epilogue10collective6detail29Sm90TmaWarpSpecializedAdapterINS26_15DefaultEpilogueIfNS5_IJSB_llEEES2A_NS25_6thread17LinearCombinationIfLi1EffLNS2B_9ScaleType4KindE0ELNS_15FloatRoundStyleE2EfEENS1_15EpilogueDefaultEEEEEvvEEEEvNT_6ParamsE,"ax",@progbits
	.align	128
.text._ZN7cutlass13device_kernelINS_4gemm6kernel13GemmUniversalIN4cute5tupleIJiiiiEEENS1_10collective13CollectiveMmaINS1_43MainloopSm90TmaGmmaWarpSpecializedSparseFP8ILi8ENS5_IJNS4_1CILi1EEENSA_ILi2EEESB_EEENS1_35KernelTmaWarpSpecializedCooperativeEEENS5_IJNSA_ILi256EEESG_NSA_ILi64EEEEEENS_12float_e4m3_tENS5_IJNS4_6LayoutINS5_IJiNS5_IJSC_iEEEiEEENS5_IJlNS5_IJSB_SC_EEElEEEEENSK_INS5_IJNS5_IJSH_iEEESQ_iEEENS5_IJNS5_IJSH_NSA_ILi4096EEEEEENS5_IJSB_lEEElEEEEEEEESJ_NS5_IJlSB_lEEENS4_8TiledMMAINS4_8MMA_AtomIJNS4_4SM904GMMA6SPARSE32GMMA_64x256x64_F32E4M3E4M3_SS_TNILNS12_7ScaleInE1ELS15_1ELNS12_9SparseSelE0EEEEEENSK_INS5_IJSC_SB_SB_EEENS5_IJSB_NSA_ILi0EEES1A_EEEEENS5_IJNS4_10UnderscoreES1D_S1D_EEEEENS4_23SM90_TMA_LOAD_MULTICASTENS4_14ComposedLayoutINS4_7SwizzleILi1ELi4ELi3EEENS4_25smem_sparse_ptr_flag_bitsILi2ELi8EEENSK_INS5_IJNS5_IJSB_NSA_ILi8EEEEEENS5_IJSC_NSA_ILi32EEEEEEEEENS5_IJNS5_IJS1A_SH_EEESN_EEEEEEEvNS4_8identityENS4_13SM90_TMA_LOADENS1H_INS1I_ILi2ELi4ELi3EEENS4_18smem_ptr_flag_bitsILi8EEENSK_INS5_IJS1M_SH_EEENS5_IJSH_SB_EEEEEEEvS1V_EENS_8epilogue10collective6detail29Sm90TmaWarpSpecializedAdapterINS26_15DefaultEpilogueIfNS5_IJSB_llEEES2A_NS25_6thread17LinearCombinationIfLi1EffLNS2B_9ScaleType4KindE0ELNS_15FloatRoundStyleE2EfEENS1_15EpilogueDefaultEEEEEvvEEEEvNT_6ParamsE:
        .type           _ZN7cutlass13device_kernelINS_4gemm6kernel13GemmUniversalIN4cute5tupleIJiiiiEEENS1_10collective13CollectiveMmaINS1_43MainloopSm90TmaGmmaWarpSpecializedSparseFP8ILi8ENS5_IJNS4_1CILi1EEENSA_ILi2EEESB_EEENS1_35KernelTmaWarpSpecializedCooperativeEEENS5_IJNSA_ILi256EEESG_NSA_ILi64EEEEEENS_12float_e4m3_tENS5_IJNS4_6LayoutINS5_IJiNS5_IJSC_iEEEiEEENS5_IJlNS5_IJSB_SC_EEElEEEEENSK_INS5_IJNS5_IJSH_iEEESQ_iEEENS5_IJNS5_IJSH_NSA_ILi4096EEEEEENS5_IJSB_lEEElEEEEEEEESJ_NS5_IJlSB_lEEENS4_8TiledMMAINS4_8MMA_AtomIJNS4_4SM904GMMA6SPARSE32GMMA_64x256x64_F32E4M3E4M3_SS_TNILNS12_7ScaleInE1ELS15_1ELNS12_9SparseSelE0EEEEEENSK_INS5_IJSC_SB_SB_EEENS5_IJSB_NSA_ILi0EEES1A_EEEEENS5_IJNS4_10UnderscoreES1D_S1D_EEEEENS4_23SM90_TMA_LOAD_MULTICASTENS4_14ComposedLayoutINS4_7SwizzleILi1ELi4ELi3EEENS4_25smem_sparse_ptr_flag_bitsILi2ELi8EEENSK_INS5_IJNS5_IJSB_NSA_ILi8EEEEEENS5_IJSC_NSA_ILi32EEEEEEEEENS5_IJNS5_IJS1A_SH_EEESN_EEEEEEEvNS4_8identityENS4_13SM90_TMA_LOADENS1H_INS1I_ILi2ELi4ELi3EEENS4_18smem_ptr_flag_bitsILi8EEENSK_INS5_IJS1M_SH_EEENS5_IJSH_SB_EEEEEEEvS1V_EENS_8epilogue10collective6detail29Sm90TmaWarpSpecializedAdapterINS26_15DefaultEpilogueIfNS5_IJSB_llEEES2A_NS25_6thread17LinearCombinationIfLi1EffLNS2B_9ScaleType4KindE0ELNS_15FloatRoundStyleE2EfEENS1_15EpilogueDefaultEEEEEvvEEEEvNT_6ParamsE,@function
        .size           _ZN7cutlass13device_kernelINS_4gemm6kernel13GemmUniversalIN4cute5tupleIJiiiiEEENS1_10collective13CollectiveMmaINS1_43MainloopSm90TmaGmmaWarpSpecializedSparseFP8ILi8ENS5_IJNS4_1CILi1EEENSA_ILi2EEESB_EEENS1_35KernelTmaWarpSpecializedCooperativeEEENS5_IJNSA_ILi256EEESG_NSA_ILi64EEEEEENS_12float_e4m3_tENS5_IJNS4_6LayoutINS5_IJiNS5_IJSC_iEEEiEEENS5_IJlNS5_IJSB_SC_EEElEEEEENSK_INS5_IJNS5_IJSH_iEEESQ_iEEENS5_IJNS5_IJSH_NSA_ILi4096EEEEEENS5_IJSB_lEEElEEEEEEEESJ_NS5_IJlSB_lEEENS4_8TiledMMAINS4_8MMA_AtomIJNS4_4SM904GMMA6SPARSE32GMMA_64x256x64_F32E4M3E4M3_SS_TNILNS12_7ScaleInE1ELS15_1ELNS12_9SparseSelE0EEEEEENSK_INS5_IJSC_SB_SB_EEENS5_IJSB_NSA_ILi0EEES1A_EEEEENS5_IJNS4_10UnderscoreES1D_S1D_EEEEENS4_23SM90_TMA_LOAD_MULTICASTENS4_14ComposedLayoutINS4_7SwizzleILi1ELi4ELi3EEENS4_25smem_sparse_ptr_flag_bitsILi2ELi8EEENSK_INS5_IJNS5_IJSB_NSA_ILi8EEEEEENS5_IJSC_NSA_ILi32EEEEEEEEENS5_IJNS5_IJS1A_SH_EEESN_EEEEEEEvNS4_8identityENS4_13SM90_TMA_LOADENS1H_INS1I_ILi2ELi4ELi3EEENS4_18smem_ptr_flag_bitsILi8EEENSK_INS5_IJS1M_SH_EEENS5_IJSH_SB_EEEEEEEvS1V_EENS_8epilogue10collective6detail29Sm90TmaWarpSpecializedAdapterINS26_15DefaultEpilogueIfNS5_IJSB_llEEES2A_NS25_6thread17LinearCombinationIfLi1EffLNS2B_9ScaleType4KindE0ELNS_15FloatRoundStyleE2EfEENS1_15EpilogueDefaultEEEEEvvEEEEvNT_6ParamsE,(.L_x_459 - _ZN7cutlass13device_kernelINS_4gemm6kernel13GemmUniversalIN4cute5tupleIJiiiiEEENS1_10collective13CollectiveMmaINS1_43MainloopSm90TmaGmmaWarpSpecializedSparseFP8ILi8ENS5_IJNS4_1CILi1EEENSA_ILi2EEESB_EEENS1_35KernelTmaWarpSpecializedCooperativeEEENS5_IJNSA_ILi256EEESG_NSA_ILi64EEEEEENS_12float_e4m3_tENS5_IJNS4_6LayoutINS5_IJiNS5_IJSC_iEEEiEEENS5_IJlNS5_IJSB_SC_EEElEEEEENSK_INS5_IJNS5_IJSH_iEEESQ_iEEENS5_IJNS5_IJSH_NSA_ILi4096EEEEEENS5_IJSB_lEEElEEEEEEEESJ_NS5_IJlSB_lEEENS4_8TiledMMAINS4_8MMA_AtomIJNS4_4SM904GMMA6SPARSE32GMMA_64x256x64_F32E4M3E4M3_SS_TNILNS12_7ScaleInE1ELS15_1ELNS12_9SparseSelE0EEEEEENSK_INS5_IJSC_SB_SB_EEENS5_IJSB_NSA_ILi0EEES1A_EEEEENS5_IJNS4_10UnderscoreES1D_S1D_EEEEENS4_23SM90_TMA_LOAD_MULTICASTENS4_14ComposedLayoutINS4_7SwizzleILi1ELi4ELi3EEENS4_25smem_sparse_ptr_flag_bitsILi2ELi8EEENSK_INS5_IJNS5_IJSB_NSA_ILi8EEEEEENS5_IJSC_NSA_ILi32EEEEEEEEENS5_IJNS5_IJS1A_SH_EEESN_EEEEEEEvNS4_8identityENS4_13SM90_TMA_LOADENS1H_INS1I_ILi2ELi4ELi3EEENS4_18smem_ptr_flag_bitsILi8EEENSK_INS5_IJS1M_SH_EEENS5_IJSH_SB_EEEEEEEvS1V_EENS_8epilogue10collective6detail29Sm90TmaWarpSpecializedAdapterINS26_15DefaultEpilogueIfNS5_IJSB_llEEES2A_NS25_6thread17LinearCombinationIfLi1EffLNS2B_9ScaleType4KindE0ELNS_15FloatRoundStyleE2EfEENS1_15EpilogueDefaultEEEEEvvEEEEvNT_6ParamsE)
        .other          _ZN7cutlass13device_kernelINS_4gemm6kernel13GemmUniversalIN4cute5tupleIJiiiiEEENS1_10collective13CollectiveMmaINS1_43MainloopSm90TmaGmmaWarpSpecializedSparseFP8ILi8ENS5_IJNS4_1CILi1EEENSA_ILi2EEESB_EEENS1_35KernelTmaWarpSpecializedCooperativeEEENS5_IJNSA_ILi256EEESG_NSA_ILi64EEEEEENS_12float_e4m3_tENS5_IJNS4_6LayoutINS5_IJiNS5_IJSC_iEEEiEEENS5_IJlNS5_IJSB_SC_EEElEEEEENSK_INS5_IJNS5_IJSH_iEEESQ_iEEENS5_IJNS5_IJSH_NSA_ILi4096EEEEEENS5_IJSB_lEEElEEEEEEEESJ_NS5_IJlSB_lEEENS4_8TiledMMAINS4_8MMA_AtomIJNS4_4SM904GMMA6SPARSE32GMMA_64x256x64_F32E4M3E4M3_SS_TNILNS12_7ScaleInE1ELS15_1ELNS12_9SparseSelE0EEEEEENSK_INS5_IJSC_SB_SB_EEENS5_IJSB_NSA_ILi0EEES1A_EEEEENS5_IJNS4_10UnderscoreES1D_S1D_EEEEENS4_23SM90_TMA_LOAD_MULTICASTENS4_14ComposedLayoutINS4_7SwizzleILi1ELi4ELi3EEENS4_25smem_sparse_ptr_flag_bitsILi2ELi8EEENSK_INS5_IJNS5_IJSB_NSA_ILi8EEEEEENS5_IJSC_NSA_ILi32EEEEEEEEENS5_IJNS5_IJS1A_SH_EEESN_EEEEEEEvNS4_8identityENS4_13SM90_TMA_LOADENS1H_INS1I_ILi2ELi4ELi3EEENS4_18smem_ptr_flag_bitsILi8EEENSK_INS5_IJS1M_SH_EEENS5_IJSH_SB_EEEEEEEvS1V_EENS_8epilogue10collective6detail29Sm90TmaWarpSpecializedAdapterINS26_15DefaultEpilogueIfNS5_IJSB_llEEES2A_NS25_6thread17LinearCombinationIfLi1EffLNS2B_9ScaleType4KindE0ELNS_15FloatRoundStyleE2EfEENS1_15EpilogueDefaultEEEEEvvEEEEvNT_6ParamsE,@"STO_CUDA_ENTRY STV_DEFAULT"
_ZN7cutlass13device_kernelINS_4gemm6kernel13GemmUniversalIN4cute5tupleIJiiiiEEENS1_10collective13CollectiveMmaINS1_43MainloopSm90TmaGmmaWarpSpecializedSparseFP8ILi8ENS5_IJNS4_1CILi1EEENSA_ILi2EEESB_EEENS1_35KernelTmaWarpSpecializedCooperativeEEENS5_IJNSA_ILi256EEESG_NSA_ILi64EEEEEENS_12float_e4m3_tENS5_IJNS4_6LayoutINS5_IJiNS5_IJSC_iEEEiEEENS5_IJlNS5_IJSB_SC_EEElEEEEENSK_INS5_IJNS5_IJSH_iEEESQ_iEEENS5_IJNS5_IJSH_NSA_ILi4096EEEEEENS5_IJSB_lEEElEEEEEEEESJ_NS5_IJlSB_lEEENS4_8TiledMMAINS4_8MMA_AtomIJNS4_4SM904GMMA6SPARSE32GMMA_64x256x64_F32E4M3E4M3_SS_TNILNS12_7ScaleInE1ELS15_1ELNS12_9SparseSelE0EEEEEENSK_INS5_IJSC_SB_SB_EEENS5_IJSB_NSA_ILi0EEES1A_EEEEENS5_IJNS4_10UnderscoreES1D_S1D_EEEEENS4_23SM90_TMA_LOAD_MULTICASTENS4_14ComposedLayoutINS4_7SwizzleILi1ELi4ELi3EEENS4_25smem_sparse_ptr_flag_bitsILi2ELi8EEENSK_INS5_IJNS5_IJSB_NSA_ILi8EEEEEENS5_IJSC_NSA_ILi32EEEEEEEEENS5_IJNS5_IJS1A_SH_EEESN_EEEEEEEvNS4_8identityENS4_13SM90_TMA_LOADENS1H_INS1I_ILi2ELi4ELi3EEENS4_18smem_ptr_flag_bitsILi8EEENSK_INS5_IJS1M_SH_EEENS5_IJSH_SB_EEEEEEEvS1V_EENS_8epilogue10collective6detail29Sm90TmaWarpSpecializedAdapterINS26_15DefaultEpilogueIfNS5_IJSB_llEEES2A_NS25_6thread17LinearCombinationIfLi1EffLNS2B_9ScaleType4KindE0ELNS_15FloatRoundStyleE2EfEENS1_15EpilogueDefaultEEEEEvvEEEEvNT_6ParamsE:
[----:B------:R-:W0:Y:S02]  /*0000*/  LDC R1, c[0x0][0x28] ;  /* 0x00000a00ff017b82 */ /* 0x000e240000000800 */
[----:B0-----:R-:W-:Y:S01]  /*0010*/  IADD3 R1, R1, -0x680, RZ ;  /* 0xfffff98001017810 */ /* 0x001fe20007ffe0ff */
[----:B------:R-:W0:Y:S01]  /*0020*/  S2R R5, SR_TID.X ;  /* 0x0000000000057919 */ /* 0x000e220000002100 */
[----:B------:R-:W-:Y:S01]  /*0030*/  ELECT P0, URZ, PT ;  /* 0x00000000003f782f */ /* 0x000fe20003800000 */
[----:B------:R-:W-:Y:S01]  /*0040*/  BSSY B0, `(.L_x_0) ;  /* 0x0000018000007945 */ /* 0x000fe20003800000 */
[--C-:B0-----:R-:W-:Y:S02]  /*0050*/  SHF.R.U32.HI R0, RZ, 0x5, R5.reuse ;  /* 0x00000005ff007819 */ /* 0x101fe40000011605 */
[----:B------:R-:W-:-:S03]  /*0060*/  SHF.R.U32.HI R2, RZ, 0x7, R5 ;  /* 0x00000007ff027819 */ /* 0x000fc60000011605 */
[----:B------:R-:W0:Y:S04]  /*0070*/  SHFL.IDX PT, R3, R0, RZ, 0x1f ;  /* 0x00001fff00037589 */ /* 0x000e2800000e0000 */
[----:B------:R-:W1:Y:S01]  /*0080*/  SHFL.IDX PT, R2, R2, RZ, 0x1f ;  /* 0x00001fff02027589 */ /* 0x000e6200000e0000 */
[----:B0-----:R-:W-:Y:S02]  /*0090*/  R2UR UR4, R3 ;  /* 0x00000000030472ca */ /* 0x001fe400000e0000 */
[----:B-1----:R-:W-:-:S11]  /*00a0*/  R2UR UR6, R2 ;  /* 0x00000000020672ca */ /* 0x002fd600000e0000 */
[----:B------:R-:W-:Y:S02]  /*00b0*/  USHF.R.S32.HI UR5, URZ, 0x1f, UR4 ;  /* 0x0000001f3f057899 */ /* 0x000fe40008011404 */
[----:B------:R-:W-:Y:S02]  /*00c0*/  ISETP.NE.OR P0, PT, RZ, UR4, !P0 ;  /* 0x00000004ff007c0c */ /* 0x000fe4000c705670 */
[----:B------:R-:W-:-:S04]  /*00d0*/  ULEA.HI UR5, UR5, UR4, URZ, 0x2 ;  /* 0x0000000405057291 */ /* 0x000fc8000f8f103f */
[----:B------:R-:W-:-:S04]  /*00e0*/  ULOP3.LUT UR5, UR5, 0xfffffffc, URZ, 0xc0, !UPT ;  /* 0xfffffffc05057892 */ /* 0x000fc8000f8ec03f */
[----:B------:R-:W-:-:S03]  /*00f0*/  UIADD3 UR8, UR4, -UR5, URZ ;  /* 0x8000000504087290 */ /* 0x000fc6000fffe03f */
[----:B------:R-:W-:Y:S09]  /*0100*/  @P0 BRA `(.L_x_1) ;  /* 0x00000000002c0947 */ /* 0x000ff20003800000 */
[----:B------:R-:W-:Y:S02]  /*0110*/  ULDC.64 UR4, c[0x0][0x198] ;  /* 0x0000660000047ab9 */ /* 0x000fe40000000a00 */
[----:B------:R-:W-:Y:S02]  /*0120*/  UIADD3 UR10, UP0, UR4, 0xf0, URZ ;  /* 0x000000f0040a7890 */ /* 0x000fe4000ff1e03f */
[----:B------:R-:W-:Y:S02]  /*0130*/  UIADD3 UR12, UP1, UR4, 0x1f0, URZ ;  /* 0x000001f0040c7890 */ /* 0x000fe4000ff3e03f */
[----:B------:R-:W-:Y:S02]  /*0140*/  UIADD3 UR4, UP2, UR4, 0x2f0, URZ ;  /* 0x000002f004047890 */ /* 0x000fe4000ff5e03f */
[----:B------:R-:W-:Y:S02]  /*0150*/  UIADD3.X UR11, URZ, UR5, URZ, UP0, !UPT ;  /* 0x000000053f0b7290 */ /* 0x000fe400087fe43f */
[----:B------:R-:W-:-:S02]  /*0160*/  UIADD3.X UR13, URZ, UR5, URZ, UP1, !UPT ;  /* 0x000000053f0d7290 */ /* 0x000fc40008ffe43f */
[----:B------:R-:W-:-:S05]  /*0170*/  UIADD3.X UR5, URZ, UR5, URZ, UP2, !UPT ;  /* 0x000000053f057290 */ /* 0x000fca00097fe43f */
[----:B------:R0:W-:Y:S02]  /*0180*/  UTMACCTL.PF [UR10] ;  /* 0x000000000a0079b9 */ /* 0x0001e40008040000 */
[----:B------:R0:W-:Y:S02]  /*0190*/  UTMACCTL.PF [UR12] ;  /* 0x000000000c0079b9 */ /* 0x0001e40008040000 */
[----:B------:R0:W-:Y:S02]  /*01a0*/  UTMACCTL.PF [UR4] ;  /* 0x00000000040079b9 */ /* 0x0001e40008040000 */
[----:B0-----:R-:W-:Y:S01]  /*01b0*/  NOP ;  /* 0x0000000000007918 */ /* 0x001fe20000000000 */
.L_x_1:
[----:B------:R-:W-:Y:S05]  /*01c0*/  BSYNC B0 ;  /* 0x0000000000007941 */ /* 0x000fea0003800000 */
.L_x_0:
[----:B------:R-:W0:Y:S01]  /*01d0*/  SHFL.IDX PT, R3, R0, RZ, 0x1f ;  /* 0x00001fff00037589 */ /* 0x000e2200000e0000 */
[----:B------:R-:W-:Y:S01]  /*01e0*/  UISETP.NE.AND UP0, UPT, UR8, 0x3, UPT ;  /* 0x000000030800788c */ /* 0x000fe2000bf05270 */
[----:B------:R-:W-:Y:S01]  /*01f0*/  ISETP.NE.AND P2, PT, RZ, UR6, PT ;  /* 0x00000006ff007c0c */ /* 0x000fe2000bf45270 */
[----:B------:R-:W-:Y:S02]  /*0200*/  UIADD3 UR10, UR6, -0x1, URZ ;  /* 0xffffffff060a7890 */ /* 0x000fe4000fffe03f */
[----:B------:R-:W-:Y:S02]  /*0210*/  UISETP.EQ.OR UP0, UPT, UR8, URZ, !UP0 ;  /* 0x0000003f0800728c */ /* 0x000fe4000c702670 */
[----:B------:R-:W-:Y:S02]  /*0220*/  UISETP.GE.U32.AND UP1, UPT, UR10, 0x2, UPT ;  /* 0x000000020a00788c */ /* 0x000fe4000bf26070 */
[----:B------:R-:W-:-:S04]  /*0230*/  UISETP.EQ.AND UP0, UPT, UR6, URZ, UP0 ;  /* 0x0000003f0600728c */ /* 0x000fc80008702270 */
[----:B------:R-:W-:-:S04]  /*0240*/  USEL UR13, URZ, 0x1, !UP0 ;  /* 0x000000013f0d7887 */ /* 0x000fc8000c000000 */
[----:B------:R-:W-:Y:S01]  /*0250*/  USEL UR13, UR13, 0x2, UP1 ;  /* 0x000000020d0d7887 */ /* 0x000fe20008800000 */
[----:B0-----:R-:W-:-:S13]  /*0260*/  ISETP.NE.AND P0, PT, R3, RZ, PT ;  /* 0x000000ff0300720c */ /* 0x001fda0003f05270 */
[----:B------:R-:W-:Y:S05]  /*0270*/  @P0 BRA `(.L_x_2) ;  /* 0x0000000000840947 */ /* 0x000fea0003800000 */
[----:B------:R-:W-:Y:S01]  /*0280*/  ELECT P0, URZ, PT ;  /* 0x00000000003f782f */ /* 0x000fe20003800000 */
[----:B------:R-:W-:-:S12]  /*0290*/  BSSY B0, `(.L_x_2) ;  /* 0x000001f000007945 */ /* 0x000fd80003800000 */
[----:B------:R-:W-:Y:S05]  /*02a0*/  @!P0 BRA `(.L_x_3) ;  /* 0x0000000000748947 */ /* 0x000fea0003800000 */
[----:B------:R-:W0:Y:S01]  /*02b0*/  S2UR UR9, SR_CgaCtaId ;  /* 0x00000000000979c3 */ /* 0x000e220000008800 */
[----:B------:R-:W-:Y:S01]  /*02c0*/  UMOV UR4, 0x400 ;  /* 0x0000040000047882 */ /* 0x000fe20000000000 */
[----:B------:R-:W-:Y:S01]  /*02d0*/  UMOV UR5, 0x1 ;  /* 0x0000000100057882 */ /* 0x000fe20000000000 */
[----:B------:R-:W-:Y:S02]  /*02e0*/  UMOV UR6, 0x4 ;  /* 0x0000000400067882 */ /* 0x000fe40000000000 */
[----:B------:R-:W-:-:S04]  /*02f0*/  UIADD3 UR6, -UR6, 0x100000, URZ ;  /* 0x0010000006067890 */ /* 0x000fc8000fffe13f */
[----:B------:R-:W-:Y:S02]  /*0300*/  USHF.L.U32 UR7, UR6, 0xb, URZ ;  /* 0x0000000b06077899 */ /* 0x000fe4000800063f */
[----:B------:R-:W-:Y:S02]  /*0310*/  USHF.L.U32 UR6, UR6, 0x1, URZ ;  /* 0x0000000106067899 */ /* 0x000fe4000800063f */
[----:B0-----:R-:W-:Y:S02]  /*0320*/  ULEA UR9, UR9, UR4, 0x18 ;  /* 0x0000000409097291 */ /* 0x001fe4000f8ec03f */
[----:B------:R-:W-:-:S04]  /*0330*/  UIADD3 UR4, -UR5, 0x100000, URZ ;  /* 0x0010000005047890 */ /* 0x000fc8000fffe13f */
[----:B------:R-:W-:Y:S02]  /*0340*/  USHF.L.U32 UR5, UR4, 0xb, URZ ;  /* 0x0000000b04057899 */ /* 0x000fe4000800063f */
[----:B------:R-:W-:Y:S01]  /*0350*/  USHF.L.U32 UR4, UR4, 0x1, URZ ;  /* 0x0000000104047899 */ /* 0x000fe2000800063f */
[----:B------:R-:W0:Y:S11]  /*0360*/  FENCE.VIEW.ASYNC.S ;  /* 0x00000000000073c6 */ /* 0x000e360000000000 */
[----:B0-----:R0:W1:Y:S01]  /*0370*/  SYNCS.EXCH.64 URZ, [UR9], UR4 ;  /* 0x00000004093f75b2 */ /* 0x0010620008000100 */
[----:B------:R0:W2:Y:S01]  /*0380*/  SYNCS.EXCH.64 URZ, [UR9+0x40], UR6 ;  /* 0x00004006093f75b2 */ /* 0x0000a20008000100 */
[----:B------:R0:W3:Y:S01]  /*0390*/  SYNCS.EXCH.64 URZ, [UR9+0x8], UR4 ;  /* 0x00000804093f75b2 */ /* 0x0000e20008000100 */
[----:B------:R0:W4:Y:S01]  /*03a0*/  SYNCS.EXCH.64 URZ, [UR9+0x48], UR6 ;  /* 0x00004806093f75b2 */ /* 0x0001220008000100 */
[----:B------:R0:W0:Y:S01]  /*03b0*/  SYNCS.EXCH.64 URZ, [UR9+0x10], UR4 ;  /* 0x00001004093f75b2 */ /* 0x0000220008000100 */
        /* <DEDUP_REMOVED lines=11> */
[----:B------:R-:W-:Y:S01]  /*0470*/  NOP ;  /* 0x0000000000007918 */ /* 0x000fe20000000000 */
.L_x_3:
[----:B0-----:R-:W-:Y:S05]  /*0480*/  BSYNC B0 ;  /* 0x0000000000007941 */ /* 0x001fea0003800000 */
.L_x_2:
[----:B------:R-:W-:Y:S01]  /*0490*/  SHF.R.S32.HI R4, RZ, 0x1f, R5 ;  /* 0x0000001fff047819 */ /* 0x000fe20000011405 */
[----:B------:R-:W0:Y:S01]  /*04a0*/  SHFL.IDX PT, R0, R0, RZ, 0x1f ;  /* 0x00001fff00007589 */ /* 0x000e2200000e0000 */
[----:B------:R-:W5:Y:S01]  /*04b0*/  S2UR UR9, SR_CTAID.X ;  /* 0x00000000000979c3 */ /* 0x000f620000002500 */
[----:B------:R-:W-:Y:S02]  /*04c0*/  ELECT P0, URZ, PT ;  /* 0x00000000003f782f */ /* 0x000fe40003800000 */
[----:B------:R-:W-:Y:S01]  /*04d0*/  LEA.HI R4, R4, R5, RZ, 0x7 ;  /* 0x0000000504047211 */ /* 0x000fe200078f38ff */
[----:B------:R-:W1:Y:S01]  /*04e0*/  S2R R2, SR_CTAID.Y ;  /* 0x0000000000027919 */ /* 0x000e620000002600 */
[----:B------:R-:W-:Y:S01]  /*04f0*/  SHF.R.S32.HI R6, RZ, 0x1f, R3 ;  /* 0x0000001fff067819 */ /* 0x000fe20000011403 */
[----:B------:R-:W-:Y:S01]  /*0500*/  ULDC UR4, c[0x0][0x154] ;  /* 0x0000550000047ab9 */ /* 0x000fe20000000800 */
[----:B------:R-:W-:Y:S01]  /*0510*/  LOP3.LUT R4, R4, 0xffffff80, RZ, 0xc0, !PT ;  /* 0xffffff8004047812 */ /* 0x000fe200078ec0ff */
[----:B------:R-:W-:Y:S01]  /*0520*/  NOP ;  /* 0x0000000000007918 */ /* 0x000fe20000000000 */
[----:B------:R-:W-:Y:S01]  /*0530*/  LEA.HI R6, R6, R3, RZ, 0x2 ;  /* 0x0000000306067211 */ /* 0x000fe200078f10ff */
[----:B------:R-:W2:Y:S01]  /*0540*/  LDC R13, c[0x0][0x148] ;  /* 0x00005200ff0d7b82 */ /* 0x000ea20000000800 */
[----:B------:R-:W-:Y:S01]  /*0550*/  NOP ;  /* 0x0000000000007918 */ /* 0x000fe20000000000 */
[----:B------:R-:W-:Y:S01]  /*0560*/  IMAD.IADD R4, R5, 0x1, -R4 ;  /* 0x0000000105047824 */ /* 0x000fe200078e0a04 */
[----:B------:R-:W-:-:S04]  /*0570*/  LOP3.LUT R6, R6, 0x3ffffffc, RZ, 0xc0, !PT ;  /* 0x3ffffffc06067812 */ /* 0x000fc800078ec0ff */
[----:B------:R-:W-:Y:S01]  /*0580*/  SHF.R.S32.HI R5, RZ, 0x1f, R4 ;  /* 0x0000001fff057819 */ /* 0x000fe20000011404 */
[----:B------:R-:W-:Y:S01]  /*0590*/  IMAD.IADD R6, R3, 0x1, -R6 ;  /* 0x0000000103067824 */ /* 0x000fe200078e0a06 */
[----:B------:R-:W3:Y:S02]  /*05a0*/  LDC R8, c[0x0][0x144] ;  /* 0x00005100ff087b82 */ /* 0x000ee40000000800 */
[----:B------:R-:W-:Y:S02]  /*05b0*/  LEA.HI R5, R5, R4, RZ, 0x3 ;  /* 0x0000000405057211 */ /* 0x000fe400078f18ff */
[----:B0-----:R-:W-:Y:S02]  /*05c0*/  ISETP.NE.OR P0, PT, R0, RZ, !P0 ;  /* 0x000000ff0000720c */ /* 0x001fe40004705670 */
[--C-:B------:R-:W-:Y:S02]  /*05d0*/  SHF.R.S32.HI R0, RZ, 0x3, R5.reuse ;  /* 0x00000003ff007819 */ /* 0x100fe40000011405 */
[----:B------:R-:W-:-:S04]  /*05e0*/  SHF.R.S32.HI R5, RZ, 0x1f, R5 ;  /* 0x0000001fff057819 */ /* 0x000fc80000011405 */
[----:B------:R-:W-:-:S04]  /*05f0*/  LEA.HI R5, R5, R0, RZ, 0x2 ;  /* 0x0000000005057211 */ /* 0x000fc800078f10ff */
[----:B------:R-:W-:Y:S01]  /*0600*/  LOP3.LUT R5, R5, 0xfffffffc, RZ, 0xc0, !PT ;  /* 0xfffffffc05057812 */ /* 0x000fe200078ec0ff */
[----:B------:R-:W-:Y:S01]  /*0610*/  VOTEU.ALL UP0, P0 ;  /* 0x00000000003f7886 */ /* 0x000fe20000000000 */
[----:B-1----:R-:W-:Y:S01]  /*0620*/  I2FP.F32.U32 R7, R2 ;  /* 0x0000000200077245 */ /* 0x002fe20000201000 */
[----:B------:R-:W-:Y:S01]  /*0630*/  VOTEU.ALL UP1, P0 ;  /* 0x00000000003f7886 */ /* 0x000fe20000020000 */
[----:B------:R-:W-:Y:S02]  /*0640*/  IADD3 R5, R0, -R5, RZ ;  /* 0x8000000500057210 */ /* 0x000fe40007ffe0ff */
[----:B------:R-:W0:Y:S01]  /*0650*/  @!UP0 S2UR UR7, SR_CgaCtaId ;  /* 0x00000000000789c3 */ /* 0x000e220000008800 */
[----:B------:R-:W-:Y:S01]  /*0660*/  FMUL R9, R7, UR4 ;  /* 0x0000000407097c20 */ /* 0x000fe20008400000 */
[----:B------:R-:W-:Y:S01]  /*0670*/  LEA R5, R6, R5, 0x2 ;  /* 0x0000000506057211 */ /* 0x000fe200078e10ff */
[----:B------:R-:W-:Y:S01]  /*0680*/  ULDC UR4, c[0x0][0x150] ;  /* 0x0000540000047ab9 */ /* 0x000fe20000000800 */
[----:B-----5:R-:W-:Y:S01]  /*0690*/  I2FP.F32.U32 R0, UR9 ;  /* 0x0000000900007c45 */ /* 0x020fe20008201000 */
[----:B------:R-:W-:-:S02]  /*06a0*/  @!UP0 UMOV UR6, 0x400 ;  /* 0x0000040000068882 */ /* 0x000fc40000000000 */
[----:B------:R-:W1:Y:S01]  /*06b0*/  F2I.U32.TRUNC.NTZ R9, R9 ;  /* 0x0000000900097305 */ /* 0x000e62000020f000 */
[----:B------:R-:W5:Y:S01]  /*06c0*/  LDC R6, c[0x0][0x140] ;  /* 0x00005000ff067b82 */ /* 0x000f620000000800 */
[----:B------:R-:W-:Y:S01]  /*06d0*/  FMUL R7, R0, UR4 ;  /* 0x0000000400077c20 */ /* 0x000fe20008400000 */
[----:B------:R-:W-:Y:S01]  /*06e0*/  IMAD.SHL.U32 R0, R5, 0x4, RZ ;  /* 0x0000000405007824 */ /* 0x000fe200078e00ff */
[----:B------:R-:W-:Y:S02]  /*06f0*/  UMOV UR4, 0x20 ;  /* 0x0000002000047882 */ /* 0x000fe40000000000 */
[----:B------:R-:W-:-:S04]  /*0700*/  @!UP0 UIADD3 UR4, -UR4, 0x100000, URZ ;  /* 0x0010000004048890 */ /* 0x000fc8000fffe13f */
[----:B------:R-:W-:Y:S02]  /*0710*/  @!UP0 USHF.L.U32 UR5, UR4, 0xb, URZ ;  /* 0x0000000b04058899 */ /* 0x000fe4000800063f */
[----:B------:R-:W-:Y:S01]  /*0720*/  @!UP0 USHF.L.U32 UR4, UR4, 0x1, URZ ;  /* 0x0000000104048899 */ /* 0x000fe2000800063f */
[----:B------:R-:W4:Y:S01]  /*0730*/  F2I.U32.TRUNC.NTZ R7, R7 ;  /* 0x0000000700077305 */ /* 0x000f22000020f000 */
[----:B------:R-:W-:-:S05]  /*0740*/  LOP3.LUT R11, R5, 0xc, R0, 0x78, !PT ;  /* 0x0000000c050b7812 */ /* 0x000fca00078e7800 */
[----:B------:R3:W-:Y:S01]  /*0750*/  STL [R1+0x460], R11 ;  /* 0x0004600b01007387 */ /* 0x0007e20000100800 */
[----:B-1----:R-:W-:Y:S01]  /*0760*/  IADD3 R14, -R9, RZ, RZ ;  /* 0x000000ff090e7210 */ /* 0x002fe20007ffe1ff */
[----:B0-----:R-:W-:Y:S01]  /*0770*/  @!UP0 ULEA UR6, UR7, UR6, 0x18 ;  /* 0x0000000607068291 */ /* 0x001fe2000f8ec03f */
[----:B------:R-:W-:-:S03]  /*0780*/  VOTEU.ALL UP0, P0 ;  /* 0x00000000003f7886 */ /* 0x000fc60000000000 */
[----:B--2---:R-:W-:Y:S01]  /*0790*/  IMAD R0, R13, R14, R2 ;  /* 0x0000000e0d007224 */ /* 0x004fe200078e0202 */
[----:B------:R-:W-:Y:S01]  /*07a0*/  LOP3.LUT P0, RZ, R4, 0x7, RZ, 0xc0, !PT ;  /* 0x0000000704ff7812 */ /* 0x000fe2000780c0ff */
[----:B----4-:R-:W-:Y:S01]  /*07b0*/  IMAD.MOV R7, RZ, RZ, -R7 ;  /* 0x000000ffff077224 */ /* 0x010fe200078e0a07 */
[----:B-----5:R-:W-:-:S03]  /*07c0*/  ISETP.EQ.U32.AND P3, PT, R6, 0x1, PT ;  /* 0x000000010600780c */ /* 0x020fc60003f62070 */
[----:B---3--:R-:W-:Y:S01]  /*07d0*/  IMAD R10, R8, R7, UR9 ;  /* 0x00000009080a7e24 */ /* 0x008fe2000f8e0207 */
[----:B------:R-:W-:Y:S01]  /*07e0*/  ISETP.NE.AND P1, PT, R0, R11, PT ;  /* 0x0000000b0000720c */ /* 0x000fe20003f25270 */
[----:B------:R-:W0:Y:S02]  /*07f0*/  FENCE.VIEW.ASYNC.S ;  /* 0x00000000000073c6 */ /* 0x000e240000000000 */
[----:B0-----:R0:W1:Y:S01]  /*0800*/  @!UP0 SYNCS.EXCH.64 URZ, [UR6+0x90], UR4 ;  /* 0x00009004063f85b2 */ /* 0x0010620008000100 */
[----:B------:R-:W-:Y:S02]  /*0810*/  ISETP.LT.U32.AND P0, PT, R11, 0x2, !P0 ;  /* 0x000000020b00780c */ /* 0x000fe40004701070 */
[----:B------:R-:W-:-:S04]  /*0820*/  ISETP.EQ.OR P1, PT, R10, RZ, !P1 ;  /* 0x000000ff0a00720c */ /* 0x000fc80004f22670 */
[----:B------:R-:W-:Y:S01]  /*0830*/  PLOP3.LUT P0, PT, P0, P1, PT, 0x80, 0x0 ;  /* 0x000000000000781c */ /* 0x000fe20000703070 */
[----:B------:R0:W2:Y:S01]  /*0840*/  @!UP1 SYNCS.EXCH.64 URZ, [UR6+0x98], UR4 ;  /* 0x00009804063f95b2 */ /* 0x0000a20008000100 */
[----:B------:R-:W-:Y:S01]  /*0850*/  NOP ;  /* 0x0000000000007918 */ /* 0x000fe20000000000 */
[----:B------:R-:W-:Y:S10]  /*0860*/  @!P3 BRA `(.L_x_4) ;  /* 0x000000000008b947 */ /* 0x000ff40003800000 */
[----:B-12---:R-:W-:Y:S01]  /*0870*/  UCGABAR_ARV ;  /* 0x00000000000079c7 */ /* 0x006fe20008000000 */
[----:B------:R-:W-:Y:S05]  /*0880*/  BRA `(.L_x_5) ;  /* 0x0000000000047947 */ /* 0x000fea0003800000 */
.L_x_4:
[----:B-12---:R-:W-:Y:S01]  /*0890*/  NOP ;  /* 0x0000000000007918 */ /* 0x006fe20000000000 */
.L_x_5:
[----:B------:R-:W1:Y:S01]  /*08a0*/  LDC R0, c[0x0][0x75c] ;  /* 0x0001d700ff007b82 */ /* 0x000e620000000800 */
[----:B------:R-:W-:Y:S01]  /*08b0*/  MOV R4, UR9 ;  /* 0x0000000900047c02 */ /* 0x000fe20008000f00 */
[----:B------:R-:W-:Y:S01]  /*08c0*/  IMAD.MOV.U32 R5, RZ, RZ, RZ ;  /* 0x000000ffff057224 */ /* 0x000fe200078e00ff */
[----:B-1----:R-:W-:-:S13]  /*08d0*/  ISETP.NE.AND P4, PT, R0, 0x1, PT ;  /* 0x000000010000780c */ /* 0x002fda0003f85270 */
[----:B------:R-:W1:Y:S01]  /*08e0*/  @P4 LDC R7, c[0x0][0x10] ;  /* 0x00000400ff074b82 */ /* 0x000e620000000800 */
[----:B------:R-:W-:Y:S01]  /*08f0*/  @P4 IMAD.MOV.U32 R3, RZ, RZ, RZ ;  /* 0x000000ffff034224 */ /* 0x000fe200078e00ff */
[----:B------:R-:W-:-:S06]  /*0900*/  @P4 MOV R11, RZ ;  /* 0x000000ff000b4202 */ /* 0x000fcc0000000f00 */
[----:B------:R-:W2:Y:S01]  /*0910*/  @!P4 LDC R9, c[0x0][0xc] ;  /* 0x00000300ff09cb82 */ /* 0x000ea20000000800 */
[----:B-1----:R-:W-:-:S04]  /*0920*/  @P4 IMAD.WIDE.U32 R6, R7, UR9, R2 ;  /* 0x0000000907064c25 */ /* 0x002fc8000f8e0002 */
[----:B------:R-:W-:Y:S01]  /*0930*/  @P4 IMAD.IADD R15, R7, 0x1, R11 ;  /* 0x00000001070f4824 */ /* 0x000fe200078e020b */
[----:B------:R-:W-:Y:S01]  /*0940*/  @P4 MOV R8, R6 ;  /* 0x0000000600084202 */ /* 0x000fe20000000f00 */
[----:B--2---:R-:W-:-:S04]  /*0950*/  @!P4 IMAD.WIDE.U32 R4, R2, R9, R4 ;  /* 0x000000090204c225 */ /* 0x004fc800078e0004 */
[----:B------:R-:W-:Y:S01]  /*0960*/  @!P4 IMAD.MOV.U32 R15, RZ, RZ, R5 ;  /* 0x000000ffff0fc224 */ /* 0x000fe200078e0005 */
[----:B------:R-:W-:-:S05]  /*0970*/  @!P4 MOV R8, R4 ;  /* 0x000000040008c202 */ /* 0x000fca0000000f00 */
[----:B------:R1:W-:Y:S04]  /*0980*/  STL [R1+0x468], R8 ;  /* 0x0004680801007387 */ /* 0x0003e80000100800 */
[----:B------:R1:W-:Y:S01]  /*0990*/  STL [R1+0x464], R15 ;  /* 0x0004640f01007387 */ /* 0x0003e20000100800 */
[----:B------:R-:W-:Y:S05]  /*09a0*/  @!P3 BRA `(.L_x_6) ;  /* 0x00000000000cb947 */ /* 0x000fea0003800000 */
[----:B------:R-:W-:Y:S01]  /*09b0*/  UCGABAR_WAIT ;  /* 0x0000000000007dc7 */ /* 0x000fe20008000000 */
[----:B------:R-:W-:Y:S01]  /*09c0*/  CCTL.IVALL ;  /* 0x00000000ff00798f */ /* 0x000fe20002000000 */
[----:B------:R-:W-:Y:S05]  /*09d0*/  BRA `(.L_x_7) ;  /* 0x0000000000047947 */ /* 0x000fea0003800000 */
.L_x_6:
[----:B------:R-:W-:Y:S06]  /*09e0*/  BAR.SYNC.DEFER_BLOCKING 0x0 ;  /* 0x0000000000007b1d */ /* 0x000fec0000010000 */
.L_x_7:
[----:B------:R-:W-:Y:S05]  /*09f0*/  @!P2 BRA `(.L_x_8) ;  /* 0x000001e400b0a947 */ /* 0x000fea0003800000 */
[----:B------:R-:W-:-:S06]  /*0a00*/  UISETP.GT.U32.AND UP0, UPT, UR10, 0x1, UPT ;  /* 0x000000010a00788c */ /* 0x000fcc000bf04070 */
[----:B------:R-:W-:-:S13]  /*0a10*/  PLOP3.LUT P1, PT, PT, PT, UP0, 0x80, 0x0 ;  /* 0x000000000000781c */ /* 0x000fda0003f2f008 */
[----:B0-----:R-:W-:Y:S05]  /*0a20*/  @P1 EXIT ;  /* 0x000000000000194d */ /* 0x001fea0003800000 */
[----:B------:R-:W-:Y:S01]  /*0a30*/  MOV R5, 0xffffffff ;  /* 0xffffffff00057802 */ /* 0x000fe20000000f00 */
[----:B------:R-:W-:Y:S01]  /*0a40*/  IMAD.MOV.U32 R4, RZ, RZ, -0x1 ;  /* 0xffffffffff047424 */ /* 0x000fe200078e00ff */
[----:B------:R-:W-:Y:S01]  /*0a50*/  ULDC.64 UR4, c[0x0][0x750] ;  /* 0x0001d40000047ab9 */ /* 0x000fe20000000a00 */
[----:B------:R-:W-:Y:S01]  /*0a60*/  UMOV UR14, 0xffffffff ;  /* 0xffffffff000e7882 */ /* 0x000fe20000000000 */
[----:B------:R-:W-:Y:S01]  /*0a70*/  ISETP.GE.U32.AND P1, PT, R8, UR4, PT ;  /* 0x0000000408007c0c */ /* 0x000fe2000bf26070 */
[----:B------:R0:W-:Y:S01]  /*0a80*/  STL [R1+0x470], R5 ;  /* 0x0004700501007387 */ /* 0x0001e20000100800 */
[----:B------:R-:W-:Y:S02]  /*0a90*/  PRMT R0, RZ, 0x7610, R0 ;  /* 0x00007610ff007816 */ /* 0x000fe40000000000 */
[----:B------:R-:W-:Y:S01]  /*0aa0*/  ISETP.GE.U32.AND.EX P1, PT, R15, UR5, PT, P1 ;  /* 0x000000050f007c0c */ /* 0x000fe2000bf26110 */
[----:B------:R0:W-:-:S12]  /*0ab0*/  STL [R1+0x46c], R4 ;  /* 0x00046c0401007387 */ /* 0x0001d80000100800 */
[----:B0-----:R-:W-:Y:S05]  /*0ac0*/  @P1 BRA `(.L_x_9) ;  /* 0x00000004003c1947 */ /* 0x001fea0003800000 */
[----:B------:R-:W-:Y:S01]  /*0ad0*/  ULDC.64 UR14, c[0x0][0x728] ;  /* 0x0001ca00000e7ab9 */ /* 0x000fe20000000a00 */
[----:B------:R-:W0:Y:S01]  /*0ae0*/  LDC.64 R6, c[0x0][0x720] ;  /* 0x0001c800ff067b82 */ /* 0x000e220000000a00 */
[----:B------:R-:W-:Y:S01]  /*0af0*/  ISETP.NE.U32.AND P1, PT, RZ, UR14, PT ;  /* 0x0000000eff007c0c */ /* 0x000fe2000bf25070 */
[----:B------:R-:W-:Y:S01]  /*0b00*/  ULDC UR11, c[0x0][0x730] ;  /* 0x0001cc00000b7ab9 */ /* 0x000fe20000000800 */
[----:B------:R-:W-:Y:S02]  /*0b10*/  R2UR UR4, R8 ;  /* 0x00000000080472ca */ /* 0x000fe400000e0000 */
[----:B------:R-:W-:Y:S02]  /*0b20*/  ISETP.NE.AND.EX P1, PT, RZ, UR15, PT, P1 ;  /* 0x0000000fff007c0c */ /* 0x000fe4000bf25310 */
[----:B------:R-:W-:-:S11]  /*0b30*/  R2UR UR5, R15 ;  /* 0x000000000f0572ca */ /* 0x000fd600000e0000 */
[----:B------:R-:W-:Y:S05]  /*0b40*/  @!P1 BRA `(.L_x_10) ;  /* 0x0000000000309947 */ /* 0x000fea0003800000 */
[----:B------:R-:W-:Y:S01]  /*0b50*/  R2UR UR4, R8 ;  /* 0x00000000080472ca */ /* 0x000fe200000e0000 */
[----:B------:R-:W-:Y:S01]  /*0b60*/  ULDC UR8, c[0x0][0x734] ;  /* 0x0001cd0000087ab9 */ /* 0x000fe20000000800 */
[----:B------:R-:W-:-:S11]  /*0b70*/  R2UR UR10, R15 ;  /* 0x000000000f0a72ca */ /* 0x000fd600000e0000 */
[----:B------:R-:W-:-:S04]  /*0b80*/  UIADD3 UR8, UP0, UR4, UR8, URZ ;  /* 0x0000000804087290 */ /* 0x000fc8000ff1e03f */
[----:B------:R-:W-:-:S04]  /*0b90*/  UIADD3.X UR10, URZ, UR10, URZ, UP0, !UPT ;  /* 0x0000000a3f0a7290 */ /* 0x000fc800087fe43f */
[----:B------:R-:W-:-:S04]  /*0ba0*/  UIMAD.WIDE.U32 UR4, UR10, UR14, URZ ;  /* 0x0000000e0a0472a5 */ /* 0x000fc8000f8e003f */
[----:B------:R-:W-:Y:S02]  /*0bb0*/  UIMAD.WIDE.U32 UR6, UP0, UR8, UR15, UR4 ;  /* 0x0000000f080672a5 */ /* 0x000fe4000f800004 */
[----:B------:R-:W-:Y:S02]  /*0bc0*/  UIMAD.WIDE.U32 UR4, UR8, UR14, URZ ;  /* 0x0000000e080472a5 */ /* 0x000fe4000f8e003f */
[----:B------:R-:W-:Y:S02]  /*0bd0*/  UIADD3.X UR9, URZ, URZ, URZ, UP0, !UPT ;  /* 0x0000003f3f097290 */ /* 0x000fe400087fe43f */
[----:B------:R-:W-:Y:S01]  /*0be0*/  UIADD3 URZ, UP0, UR5, UR6, URZ ;  /* 0x00000006053f7290 */ /* 0x000fe2000ff1e03f */
[----:B------:R-:W-:-:S03]  /*0bf0*/  UMOV UR8, UR7 ;  /* 0x0000000700087c82 */ /* 0x000fc60008000000 */
[----:B------:R-:W-:-:S12]  /*0c00*/  UIMAD.WIDE.U32.X UR4, UR10, UR15, UR8, UP0 ;  /* 0x0000000f0a0472a5 */ /* 0x000fd800080e0408 */
.L_x_10:
[----:B------:R-:W-:Y:S01]  /*0c10*/  USHF.R.U64 UR14, UR4, UR11, UR5 ;  /* 0x0000000b040e7299 */ /* 0x000fe20008001205 */
[----:B------:R-:W2:Y:S01]  /*0c20*/  LDC.64 R22, c[0x0][0x740] ;  /* 0x0001d000ff167b82 */ /* 0x000ea20000000a00 */
[----:B------:R-:W-:Y:S01]  /*0c30*/  USHF.R.U32.HI UR4, URZ, UR11, UR5 ;  /* 0x0000000b3f047299 */ /* 0x000fe20008011605 */
[----:B------:R-:W-:Y:S02]  /*0c40*/  IMAD.MOV.U32 R4, RZ, RZ, R8 ;  /* 0x000000ffff047224 */ /* 0x000fe400078e0008 */
[----:B------:R-:W-:Y:S01]  /*0c50*/  IMAD R21, R13, R14, R2 ;  /* 0x0000000e0d157224 */ /* 0x000fe200078e0202 */
[----:B------:R-:W-:Y:S01]  /*0c60*/  IADD3 R3, P1, RZ, -UR14, RZ ;  /* 0x8000000eff037c10 */ /* 0x000fe2000ff3e0ff */
[----:B------:R-:W-:Y:S02]  /*0c70*/  IMAD.MOV.U32 R13, RZ, RZ, 0x1 ;  /* 0x00000001ff0d7424 */ /* 0x000fe400078e00ff */
[----:B------:R-:W1:Y:S01]  /*0c80*/  LDC R12, c[0x0][0x718] ;  /* 0x0001c600ff0c7b82 */ /* 0x000e620000000800 */
[----:B------:R-:W-:-:S05]  /*0c90*/  IADD3.X R5, RZ, ~UR4, RZ, P1, !PT ;  /* 0x80000004ff057c10 */ /* 0x000fca0008ffe4ff */
[-C--:B0-----:R-:W-:Y:S01]  /*0ca0*/  IMAD R0, R5, R6.reuse, RZ ;  /* 0x0000000605007224 */ /* 0x081fe200078e02ff */
[----:B------:R-:W-:Y:S01]  /*0cb0*/  MOV R5, R15 ;  /* 0x0000000f00057202 */ /* 0x000fe20000000f00 */
[----:B------:R-:W0:Y:S02]  /*0cc0*/  LDC R16, c[0x0][0x708] ;  /* 0x0001c200ff107b82 */ /* 0x000e240000000800 */
[----:B------:R-:W-:-:S06]  /*0cd0*/  IMAD.WIDE.U32 R4, R3, R6, R4 ;  /* 0x0000000603047225 */ /* 0x000fcc00078e0004 */
[----:B------:R-:W3:Y:S01]  /*0ce0*/  LDC R20, c[0x0][0x758] ;  /* 0x0001d600ff147b82 */ /* 0x000ee20000000800 */
[----:B------:R-:W-:Y:S01]  /*0cf0*/  IMAD R3, R3, R7, R0 ;  /* 0x0000000703037224 */ /* 0x000fe200078e0200 */
[----:B--2---:R-:W-:-:S03]  /*0d00*/  ISETP.NE.U32.AND P1, PT, R22, RZ, PT ;  /* 0x000000ff1600720c */ /* 0x004fc60003f25070 */
[----:B------:R-:W-:Y:S01]  /*0d10*/  IMAD.IADD R3, R5, 0x1, R3 ;  /* 0x0000000105037824 */ /* 0x000fe200078e0203 */
[----:B------:R-:W-:Y:S02]  /*0d20*/  ISETP.NE.AND.EX P1, PT, R23, RZ, PT, P1 ;  /* 0x000000ff1700720c */ /* 0x000fe40003f25310 */
[----:B------:R-:W2:Y:S01]  /*0d30*/  LDC R18, c[0x0][0x700] ;  /* 0x0001c000ff127b82 */ /* 0x000ea20000000800 */
[----:B------:R-:W-:Y:S02]  /*0d40*/  MOV R5, 0xffffffff ;  /* 0xffffffff00057802 */ /* 0x000fe40000000f00 */
[-CC-:B-1----:R-:W-:Y:S02]  /*0d50*/  SHF.R.U64 R8, R4, R12.reuse, R3.reuse ;  /* 0x0000000c04087219 */ /* 0x182fe40000001203 */
[----:B------:R-:W-:-:S03]  /*0d60*/  SHF.R.U32.HI R3, RZ, R12, R3 ;  /* 0x0000000cff037219 */ /* 0x000fc60000011603 */
[----:B------:R-:W1:Y:S01]  /*0d70*/  LDC R11, c[0x0][0x748] ;  /* 0x0001d200ff0b7b82 */ /* 0x000e620000000800 */
[-CC-:B0-----:R-:W-:Y:S02]  /*0d80*/  SHF.R.U64 R19, R8, R16.reuse, R3.reuse ;  /* 0x0000001008137219 */ /* 0x181fe40000001203 */
[----:B------:R-:W-:-:S05]  /*0d90*/  SHF.R.U32.HI R3, RZ, R16, R3 ;  /* 0x00000010ff037219 */ /* 0x000fca0000011603 */
[----:B------:R-:W0:Y:S01]  /*0da0*/  LDC R15, c[0x0][0x738] ;  /* 0x0001ce00ff0f7b82 */ /* 0x000e220000000800 */
[-C--:B---3--:R-:W-:Y:S02]  /*0db0*/  SHF.L.U32 R0, R5, R20.reuse, RZ ;  /* 0x0000001405007219 */ /* 0x088fe400000006ff */
[-CC-:B------:R-:W-:Y:S02]  /*0dc0*/  SHF.R.U64 R12, R19, R20.reuse, R3.reuse ;  /* 0x00000014130c7219 */ /* 0x180fe40000001203 */
[----:B------:R-:W-:Y:S02]  /*0dd0*/  SHF.R.U32.HI R3, RZ, R20, R3 ;  /* 0x00000014ff037219 */ /* 0x000fe40000011603 */
[----:B------:R-:W-:Y:S01]  /*0de0*/  LOP3.LUT R0, RZ, R0, RZ, 0x33, !PT ;  /* 0x00000000ff007212 */ /* 0x000fe200078e33ff */
[----:B------:R-:W3:Y:S01]  /*0df0*/  LDC R17, c[0x0][0x710] ;  /* 0x0001c400ff117b82 */ /* 0x000ee20000000800 */
[----:B------:R-:W-:Y:S01]  /*0e00*/  MOV R2, R12 ;  /* 0x0000000c00027202 */ /* 0x000fe20000000f00 */
[----:B------:R-:W-:Y:S06]  /*0e10*/  @!P1 BRA `(.L_x_11) ;  /* 0x0000000000289947 */ /* 0x000fec0003800000 */
[----:B------:R-:W4:Y:S02]  /*0e20*/  LDC R7, c[0x0][0x74c] ;  /* 0x0001d300ff077b82 */ /* 0x000f240000000800 */
[----:B----4-:R-:W-:-:S05]  /*0e30*/  IADD3 R7, P1, R12, R7, RZ ;  /* 0x000000070c077210 */ /* 0x010fca0007f3e0ff */
[----:B------:R-:W-:-:S04]  /*0e40*/  IMAD.X R9, RZ, RZ, R3, P1 ;  /* 0x000000ffff097224 */ /* 0x000fc800008e0603 */
[----:B------:R-:W-:-:S04]  /*0e50*/  IMAD.WIDE.U32 R2, R9, R22, RZ ;  /* 0x0000001609027225 */ /* 0x000fc800078e00ff */
[----:B------:R-:W-:-:S04]  /*0e60*/  IMAD.WIDE.U32 R4, P1, R7, R23, R2 ;  /* 0x0000001707047225 */ /* 0x000fc80007820002 */
[----:B------:R-:W-:Y:S01]  /*0e70*/  IMAD.WIDE.U32 R2, R7, R22, RZ ;  /* 0x0000001607027225 */ /* 0x000fe200078e00ff */
[----:B------:R-:W-:-:S03]  /*0e80*/  IADD3.X R7, RZ, RZ, RZ, P1, !PT ;  /* 0x000000ffff077210 */ /* 0x000fc60000ffe4ff */
[----:B------:R-:W-:Y:S01]  /*0e90*/  IMAD.MOV.U32 R6, RZ, RZ, R5 ;  /* 0x000000ffff067224 */ /* 0x000fe200078e0005 */
[----:B------:R-:W-:-:S05]  /*0ea0*/  IADD3 RZ, P1, R3, R4, RZ ;  /* 0x0000000403ff7210 */ /* 0x000fca0007f3e0ff */
[----:B------:R-:W-:-:S08]  /*0eb0*/  IMAD.WIDE.U32.X R2, R9, R23, R6, P1 ;  /* 0x0000001709027225 */ /* 0x000fd000008e0406 */
.L_x_11:
[----:B-1----:R-:W-:Y:S02]  /*0ec0*/  SHF.R.U64 R4, R2, R11, R3 ;  /* 0x0000000b02047219 */ /* 0x002fe40000001203 */
[----:B------:R-:W-:Y:S02]  /*0ed0*/  SHF.L.U32 R2, R13, R20, RZ ;  /* 0x000000140d027219 */ /* 0x000fe400000006ff */
[----:B------:R-:W-:Y:S01]  /*0ee0*/  LOP3.LUT R3, R19, R0, RZ, 0xc0, !PT ;  /* 0x0000000013037212 */ /* 0x000fe200078ec0ff */
[----:B------:R-:W-:Y:S01]  /*0ef0*/  IMAD.MOV R6, RZ, RZ, -R4 ;  /* 0x000000ffff067224 */ /* 0x000fe200078e0a04 */
[----:B--2---:R-:W-:Y:S02]  /*0f00*/  IADD3 R5, R18, -0x1, RZ ;  /* 0xffffffff12057810 */ /* 0x004fe40007ffe0ff */
[----:B------:R-:W-:Y:S01]  /*0f10*/  SEL R0, R10, R21, !P4 ;  /* 0x000000150a007207 */ /* 0x000fe20006000000 */
[----:B------:R-:W-:Y:S01]  /*0f20*/  IMAD R7, R2, R4, R3 ;  /* 0x0000000402077224 */ /* 0x000fe200078e0203 */
[----:B------:R-:W-:Y:S01]  /*0f30*/  LOP3.LUT R5, R8, R5, RZ, 0xc0, !PT ;  /* 0x0000000508057212 */ /* 0x000fe200078ec0ff */
[----:B0-----:R-:W-:-:S02]  /*0f40*/  IMAD R3, R6, R15, R12 ;  /* 0x0000000f06037224 */ /* 0x001fc400078e020c */
[----:B---3--:R-:W-:Y:S01]  /*0f50*/  IMAD R2, R7, R17, R0 ;  /* 0x0000001107027224 */ /* 0x008fe200078e0200 */
[----:B------:R-:W-:Y:S01]  /*0f60*/  MOV R0, 0x1 ;  /* 0x0000000100007802 */ /* 0x000fe20000000f00 */
[----:B------:R-:W-:-:S05]  /*0f70*/  IMAD R3, R3, R18, R5 ;  /* 0x0000001203037224 */ /* 0x000fca00078e0205 */
[----:B------:R-:W-:Y:S02]  /*0f80*/  SEL R4, R3, R2, !P4 ;  /* 0x0000000203047207 */ /* 0x000fe40006000000 */
[----:B------:R-:W-:-:S03]  /*0f90*/  SEL R2, R2, R3, !P4 ;  /* 0x0000000302027207 */ /* 0x000fc60006000000 */
[----:B------:R0:W-:Y:S04]  /*0fa0*/  STL [R1+0x46c], R4 ;  /* 0x00046c0401007387 */ /* 0x0001e80000100800 */
[----:B------:R0:W-:Y:S02]  /*0fb0*/  STL [R1+0x470], R2 ;  /* 0x0004700201007387 */ /* 0x0001e40000100800 */
.L_x_9:
[----:B------:R-:W-:-:S08]  /*0fc0*/  NOP ;  /* 0x0000000000007918 */ /* 0x000fd00000000000 */
[----:B------:R-:W2:Y:S02]  /*0fd0*/  USETMAXREG.TRY_ALLOC.CTAPOOL UP0, 0xf0 ;  /* 0x000000f0000079c8 */ /* 0x000ea40008000600 */
[----:B--2---:R-:W-:-:S13]  /*0fe0*/  PLOP3.LUT P1, PT, PT, PT, UP0, 0x80, 0x0 ;  /* 0x000000000000781c */ /* 0x004fda0003f2f008 */
[----:B------:R-:W-:Y:S05]  /*0ff0*/  @!P1 BRA `(.L_x_9) ;  /* 0xfffffffc00f09947 */ /* 0x000fea000383ffff */
[----:B------:R-:W-:Y:S01]  /*1000*/  ULDC.64 UR4, c[0x0][0x698] ;  /* 0x0001a60000047ab9 */ /* 0x000fe20000000a00 */
[----:B------:R-:W-:Y:S01]  /*1010*/  ULDC.64 UR16, c[0x0][0x208] ;  /* 0x0000820000107ab9 */ /* 0x000fe20000000a00 */
[----:B------:R-:W-:-:S04]  /*1020*/  ISETP.NE.U32.AND P1, PT, RZ, UR4, PT ;  /* 0x00000004ff007c0c */ /* 0x000fc8000bf25070 */
[----:B------:R-:W-:-:S13]  /*1030*/  ISETP.NE.AND.EX P1, PT, RZ, UR5, PT, P1 ;  /* 0x00000005ff007c0c */ /* 0x000fda000bf25310 */
[----:B------:R-:W-:Y:S05]  /*1040*/  @!P1 BRA `(.L_x_12) ;  /* 0x0000000000209947 */ /* 0x000fea0003800000 */
[----:B0-----:R-:W0:Y:S02]  /*1050*/  LDC.64 R2, c[0x0][0x698] ;  /* 0x0001a600ff027b82 */ /* 0x001e240000000a00 */
[----:B0-----:R-:W2:Y:S02]  /*1060*/  LDG.E.64 R2, desc[UR16][R2.64] ;  /* 0x0000001002027981 */ /* 0x001ea4000c1e1b00 */
[----:B--2---:R-:W-:-:S04]  /*1070*/  ISETP.NE.U32.AND P1, PT, R2, RZ, PT ;  /* 0x000000ff0200720c */ /* 0x004fc80003f25070 */
[----:B------:R-:W-:-:S13]  /*1080*/  ISETP.NE.AND.EX P1, PT, R3, RZ, PT, P1 ;  /* 0x000000ff0300720c */ /* 0x000fda0003f25310 */
[----:B------:R-:W-:Y:S05]  /*1090*/  @!P1 BRA `(.L_x_12) ;  /* 0x00000000000c9947 */ /* 0x000fea0003800000 */
[----:B------:R-:W2:Y:S02]  /*10a0*/  LD.E R2, desc[UR16][R2.64] ;  /* 0x0000001002027980 */ /* 0x000ea4000c101900 */
[----:B--2---:R-:W-:Y:S01]  /*10b0*/  R2UR UR21, R2 ;  /* 0x00000000021572ca */ /* 0x004fe200000e0000 */
[----:B------:R-:W-:-:S14]  /*10c0*/  BRA `(.L_x_13) ;  /* 0x0000000000247947 */ /* 0x000fdc0003800000 */
.L_x_12:
[----:B------:R-:W-:Y:S02]  /*10d0*/  ULDC.64 UR4, c[0x0][0x688] ;  /* 0x0001a20000047ab9 */ /* 0x000fe40000000a00 */
[----:B------:R-:W-:-:S04]  /*10e0*/  ISETP.NE.U32.AND P1, PT, RZ, UR4, PT ;  /* 0x00000004ff007c0c */ /* 0x000fc8000bf25070 */
[----:B------:R-:W-:-:S13]  /*10f0*/  ISETP.NE.AND.EX P1, PT, RZ, UR5, PT, P1 ;  /* 0x00000005ff007c0c */ /* 0x000fda000bf25310 */
[----:B------:R-:W-:Y:S05]  /*1100*/  @!P1 BRA `(.L_x_14) ;  /* 0x0000000000109947 */ /* 0x000fea0003800000 */
[----:B0-----:R-:W0:Y:S02]  /*1110*/  LDC.64 R2, c[0x0][0x688] ;  /* 0x0001a200ff027b82 */ /* 0x001e240000000a00 */
[----:B0-----:R-:W2:Y:S02]  /*1120*/  LDG.E R2, desc[UR16][R2.64] ;  /* 0x0000001002027981 */ /* 0x001ea4000c1e1900 */
[----:B--2---:R-:W-:Y:S01]  /*1130*/  R2UR UR21, R2 ;  /* 0x00000000021572ca */ /* 0x004fe200000e0000 */
[----:B------:R-:W-:-:S14]  /*1140*/  BRA `(.L_x_13) ;  /* 0x0000000000047947 */ /* 0x000fdc0003800000 */
.L_x_14:
[----:B------:R-:W-:-:S05]  /*1150*/  ULDC UR21, c[0x0][0x680] ;  /* 0x0001a00000157ab9 */ /* 0x000fca0000000800 */
.L_x_13:
[----:B------:R-:W-:Y:S02]  /*1160*/  ULDC.64 UR4, c[0x0][0x6a0] ;  /* 0x0001a80000047ab9 */ /* 0x000fe40000000a00 */
        /* <DEDUP_REMOVED lines=11> */
.L_x_15:
        /* <DEDUP_REMOVED lines=8> */
.L_x_17:
[----:B------:R-:W-:-:S05]  /*12a0*/  ULDC UR22, c[0x0][0x684] ;  /* 0x0001a10000167ab9 */ /* 0x000fca0000000800 */
.L_x_16:
[----:B------:R-:W-:-:S13]  /*12b0*/  LOP3.LUT P1, RZ, R0, 0xff, RZ, 0xc0, !PT ;  /* 0x000000ff00ff7812 */ /* 0x000fda000782c0ff */
[----:B------:R-:W-:Y:S05]  /*12c0*/  @!P1 EXIT ;  /* 0x000000000000994d */ /* 0x000fea0003800000 */
[----:B------:R-:W-:Y:S01]  /*12d0*/  ULDC UR4, c[0x0][0x28c] ;  /* 0x0000a30000047ab9 */ /* 0x000fe20000000800 */
[----:B------:R-:W-:Y:S02]  /*12e0*/  ULOP3.LUT UR23, UR13, 0x1, URZ, 0xfc, !UPT ;  /* 0x000000010d177892 */ /* 0x000fe4000f8efc3f */
[----:B------:R-:W-:-:S04]  /*12f0*/  UIADD3 UR4, UR4, 0x3f, URZ ;  /* 0x0000003f04047890 */ /* 0x000fc8000fffe03f */
[----:B------:R-:W-:-:S04]  /*1300*/  USHF.R.S32.HI UR5, URZ, 0x1f, UR4 ;  /* 0x0000001f3f057899 */ /* 0x000fc80008011404 */
[----:B------:R-:W-:-:S03]  /*1310*/  ULEA.HI UR5, UR5, UR4, URZ, 0x6 ;  /* 0x0000000405057291 */ /* 0x000fc6000f8f303f */
[----:B------:R-:W-:Y:S01]  /*1320*/  UMOV UR4, URZ ;  /* 0x0000003f00047c82 */ /* 0x000fe20008000000 */
[----:B------:R-:W-:-:S03]  /*1330*/  USHF.R.S32.HI UR12, URZ, 0x6, UR5 ;  /* 0x000000063f0c7899 */ /* 0x000fc60008011405 */
[----:B------:R-:W-:-:S09]  /*1340*/  UMOV UR5, URZ ;  /* 0x0000003f00057c82 */ /* 0x000fd20008000000 */
.L_x_416:
[----:B------:R-:W-:Y:S01]  /*1350*/  STL [R1+0x454], RZ ;  /* 0x000454ff01007387 */ /* 0x000fe20000100800 */
[----:B------:R-:W-:Y:S01]  /*1360*/  UISETP.LT.AND UP0, UPT, URZ, UR12, UPT ;  /* 0x0000000c3f00728c */ /* 0x000fe2000bf01270 */
[----:B0-2---:R-:W-:Y:S02]  /*1370*/  CS2R R4, SRZ ;  /* 0x0000000000047805 */ /* 0x005fe4000001ff00 */
[----:B------:R-:W-:Y:S01]  /*1380*/  CS2R R236, SRZ ;  /* 0x0000000000ec7805 */ /* 0x000fe2000001ff00 */
[----:B------:R-:W-:Y:S01]  /*1390*/  STL [R1+0x450], RZ ;  /* 0x000450ff01007387 */ /* 0x000fe20000100800 */
[----:B------:R-:W-:Y:S01]  /*13a0*/  USEL UR6, URZ, UR12, UP0 ;  /* 0x0000000c3f067287 */ /* 0x000fe20008000000 */
[----:B------:R-:W-:Y:S02]  /*13b0*/  CS2R R234, SRZ ;  /* 0x0000000000ea7805 */ /* 0x000fe4000001ff00 */
[----:B------:R-:W-:Y:S01]  /*13c0*/  CS2R R232, SRZ ;  /* 0x0000000000e87805 */ /* 0x000fe2000001ff00 */
[----:B------:R-:W-:Y:S01]  /*13d0*/  STL [R1+0x44c], RZ ;  /* 0x00044cff01007387 */ /* 0x000fe20000100800 */
[----:B------:R-:W-:Y:S01]  /*13e0*/  UIADD3 UR7, UR12, -UR6, URZ ;  /* 0x800000060c077290 */ /* 0x000fe2000fffe03f */
[----:B------:R-:W-:-:S02]  /*13f0*/  CS2R R230, SRZ ;  /* 0x0000000000e67805 */ /* 0x000fc4000001ff00 */
[----:B------:R-:W-:Y:S01]  /*1400*/  CS2R R228, SRZ ;  /* 0x0000000000e47805 */ /* 0x000fe2000001ff00 */
[----:B------:R-:W-:Y:S01]  /*1410*/  STL [R1+0x448], RZ ;  /* 0x000448ff01007387 */ /* 0x000fe20000100800 */
[----:B------:R-:W-:Y:S01]  /*1420*/  UISETP.GE.AND UP0, UPT, UR7, 0x1, UPT ;  /* 0x000000010700788c */ /* 0x000fe2000bf06270 */
[----:B------:R-:W-:Y:S01]  /*1430*/  CS2R R226, SRZ ;  /* 0x0000000000e27805 */ /* 0x000fe2000001ff00 */
[----:B------:R-:W-:Y:S01]  /*1440*/  UMOV UR6, URZ ;  /* 0x0000003f00067c82 */ /* 0x000fe20008000000 */
[----:B------:R-:W-:Y:S01]  /*1450*/  STL [R1+0x444], RZ ;  /* 0x000444ff01007387 */ /* 0x000fe20000100800 */
[----:B------:R-:W-:Y:S02]  /*1460*/  CS2R R224, SRZ ;  /* 0x0000000000e07805 */ /* 0x000fe4000001ff00 */
[----:B------:R-:W-:Y:S02]  /*1470*/  CS2R R222, SRZ ;  /* 0x0000000000de7805 */ /* 0x000fe4000001ff00 */
[----:B------:R-:W-:Y:S01]  /*1480*/  PLOP3.LUT P1, PT, PT, PT, UP0, 0x80, 0x0 ;  /* 0x000000000000781c */ /* 0x000fe20003f2f008 */
[----:B------:R-:W-:Y:S01]  /*1490*/  STL [R1+0x440], RZ ;  /* 0x000440ff01007387 */ /* 0x000fe20000100800 */
[----:B------:R-:W-:-:S02]  /*14a0*/  CS2R R220, SRZ ;  /* 0x0000000000dc7805 */ /* 0x000fc4000001ff00 */
[----:B------:R-:W-:Y:S02]  /*14b0*/  CS2R R218, SRZ ;  /* 0x0000000000da7805 */ /* 0x000fe4000001ff00 */
[----:B------:R-:W-:Y:S01]  /*14c0*/  CS2R R216, SRZ ;  /* 0x0000000000d87805 */ /* 0x000fe2000001ff00 */
[----:B------:R-:W-:Y:S01]  /*14d0*/  STL [R1+0x43c], RZ ;  /* 0x00043cff01007387 */ /* 0x000fe20000100800 */
[----:B------:R-:W-:Y:S02]  /*14e0*/  CS2R R214, SRZ ;  /* 0x0000000000d67805 */ /* 0x000fe4000001ff00 */
[----:B------:R-:W-:Y:S02]  /*14f0*/  CS2R R212, SRZ ;  /* 0x0000000000d47805 */ /* 0x000fe4000001ff00 */
[----:B------:R-:W-:Y:S01]  /*1500*/  CS2R R210, SRZ ;  /* 0x0000000000d27805 */ /* 0x000fe2000001ff00 */
        /* <DEDUP_REMOVED lines=39> */
[----:B-1----:R-:W-:Y:S01]  /*1780*/  CS2R R22, SRZ ;  /* 0x0000000000167805 */ /* 0x002fe2000001ff00 */
[----:B------:R-:W-:Y:S01]  /*1790*/  STL [R1+0x410], RZ ;  /* 0x000410ff01007387 */ /* 0x000fe20000100800 */
[----:B------:R-:W-:-:S02]  /*17a0*/  CS2R R20, SRZ ;  /* 0x0000000000147805 */ /* 0x000fc4000001ff00 */
[----:B------:R-:W-:Y:S02]  /*17b0*/  CS2R R18, SRZ ;  /* 0x0000000000127805 */ /* 0x000fe4000001ff00 */
[----:B------:R-:W-:Y:S01]  /*17c0*/  CS2R R16, SRZ ;  /* 0x0000000000107805 */ /* 0x000fe2000001ff00 */
[----:B------:R-:W-:Y:S01]  /*17d0*/  STL [R1+0x40c], RZ ;  /* 0x00040cff01007387 */ /* 0x000fe20000100800 */
[----:B-1----:R-:W-:Y:S02]  /*17e0*/  CS2R R14, SRZ ;  /* 0x00000000000e7805 */ /* 0x002fe4000001ff00 */
[----:B------:R-:W-:Y:S02]  /*17f0*/  CS2R R12, SRZ ;  /* 0x00000000000c7805 */ /* 0x000fe4000001ff00 */
[----:B------:R-:W-:Y:S01]  /*1800*/  CS2R R10, SRZ ;  /* 0x00000000000a7805 */ /* 0x000fe2000001ff00 */
[----:B------:R-:W-:Y:S01]  /*1810*/  STL [R1+0x408], RZ ;  /* 0x000408ff01007387 */ /* 0x000fe20000100800 */
[----:B------:R-:W-:-:S02]  /*1820*/  CS2R R8, SRZ ;  /* 0x0000000000087805 */ /* 0x000fc4000001ff00 */
[----:B------:R-:W-:Y:S02]  /*1830*/  CS2R R6, SRZ ;  /* 0x0000000000067805 */ /* 0x000fe4000001ff00 */
[----:B------:R-:W-:Y:S01]  /*1840*/  CS2R R24, SRZ ;  /* 0x0000000000187805 */ /* 0x000fe2000001ff00 */
[----:B------:R-:W-:Y:S01]  /*1850*/  STL [R1+0x404], RZ ;  /* 0x000404ff01007387 */ /* 0x000fe20000100800 */
[----:B----4-:R-:W-:Y:S02]  /*1860*/  CS2R R26, SRZ ;  /* 0x00000000001a7805 */ /* 0x010fe4000001ff00 */
        /* <DEDUP_REMOVED lines=82> */
[----:B------:R-:W-:Y:S04]  /*1d90*/  STL [R1+0x3b0], RZ ;  /* 0x0003b0ff01007387 */ /* 0x000fe80000100800 */
        /* <DEDUP_REMOVED lines=108> */
[----:B------:R-:W-:Y:S04]  /*2460*/  STL [R1], RZ ;  /* 0x000000ff01007387 */ /* 0x000fe80000100800 */
        /* <DEDUP_REMOVED lines=76> */
[----:B------:R-:W-:Y:S01]  /*2930*/  STL [R1+0x134], RZ ;  /* 0x000134ff01007387 */ /* 0x000fe20000100800 */
[----:B---3--:R-:W0:Y:S03]  /*2940*/  S2R R0, SR_TID.X ;  /* 0x0000000000007919 */ /* 0x008e260000002100 */
        /* <DEDUP_REMOVED lines=8> */
[----:B0-----:R-:W-:-:S03]  /*29d0*/  LOP3.LUT R0, R0, 0x80, RZ, 0xc0, !PT ;  /* 0x0000008000007812 */ /* 0x001fc600078ec0ff */
[----:B------:R-:W-:Y:S01]  /*29e0*/  STL [R1+0x158], RZ ;  /* 0x000158ff01007387 */ /* 0x000fe20000100800 */
[----:B------:R-:W-:-:S03]  /*29f0*/  SHF.R.U32.HI R0, RZ, 0x7, R0 ;  /* 0x00000007ff007819 */ /* 0x000fc60000011600 */
        /* <DEDUP_REMOVED lines=33> */
[----:B------:R-:W0:Y:S04]  /*2c10*/  SHFL.IDX PT, R0, R0, RZ, 0x1f ;  /* 0x00001fff00007589 */ /* 0x000e2800000e0000 */
[----:B------:R1:W-:Y:S04]  /*2c20*/  STL [R1+0x1e0], RZ ;  /* 0x0001e0ff01007387 */ /* 0x0003e80000100800 */
[----:B------:R1:W-:Y:S04]  /*2c30*/  STL [R1+0x1e4], RZ ;  /* 0x0001e4ff01007387 */ /* 0x0003e80000100800 */
[----:B------:R1:W-:Y:S04]  /*2c40*/  STL [R1+0x1e8], RZ ;  /* 0x0001e8ff01007387 */ /* 0x0003e80000100800 */
[----:B------:R1:W-:Y:S04]  /*2c50*/  STL [R1+0x1ec], RZ ;  /* 0x0001ecff01007387 */ /* 0x0003e80000100800 */
[----:B------:R1:W-:Y:S04]  /*2c60*/  STL [R1+0x1f0], RZ ;  /* 0x0001f0ff01007387 */ /* 0x0003e80000100800 */
[----:B------:R1:W-:Y:S01]  /*2c70*/  STL [R1+0x1f4], RZ ;  /* 0x0001f4ff01007387 */ /* 0x0003e20000100800 */
[----:B0-----:R-:W-:-:S03]  /*2c80*/  R2UR UR8, R0 ;  /* 0x00000000000872ca */ /* 0x001fc600000e0000 */
[----:B------:R1:W-:Y:S04]  /*2c90*/  STL [R1+0x1f8], RZ ;  /* 0x0001f8ff01007387 */ /* 0x0003e80000100800 */
[----:B------:R1:W-:Y:S01]  /*2ca0*/  STL [R1+0x1fc], RZ ;  /* 0x0001fcff01007387 */ /* 0x0003e20000100800 */
[----:B------:R-:W-:Y:S07]  /*2cb0*/  @!P1 BRA `(.L_x_18) ;  /* 0x0000005000249947 */ /* 0x000fee0003800000 */
[----:B------:R-:W0:Y:S01]  /*2cc0*/  S2UR UR10, SR_CgaCtaId ;  /* 0x00000000000a79c3 */ /* 0x000e220000008800 */
[----:B------:R-:W-:Y:S01]  /*2cd0*/  ULEA.HI UR6, UR8, UR8, URZ, 0x1 ;  /* 0x0000000808067291 */ /* 0x000fe2000f8f083f */
[----:B------:R-:W-:Y:S01]  /*2ce0*/  IMAD.MOV.U32 R4, RZ, RZ, RZ ;  /* 0x000000ffff047224 */ /* 0x000fe200078e00ff */
[----:B------:R-:W-:Y:S01]  /*2cf0*/  UMOV UR9, 0x400 ;  /* 0x0000040000097882 */ /* 0x000fe20000000000 */
[----:B------:R-:W-:Y:S01]  /*2d00*/  MOV R0, UR4 ;  /* 0x0000000400007c02 */ /* 0x000fe20008000f00 */
[----:B------:R-:W-:Y:S01]  /*2d10*/  ULOP3.LUT UR6, UR6, 0x1ffffe, URZ, 0xc0, !UPT ;  /* 0x001ffffe06067892 */ /* 0x000fe2000f8ec03f */
[----:B------:R-:W-:Y:S01]  /*2d20*/  UMOV UR15, UR7 ;  /* 0x00000007000f7c82 */ /* 0x000fe20008000000 */
[----:B------:R-:W-:Y:S02]  /*2d30*/  UPLOP3.LUT UP0, UPT, UPT, UPT, UPT, 0x40, 0x0 ;  /* 0x000000000000789c */ /* 0x000fe40003f0e870 */
[----:B------:R-:W-:Y:S01]  /*2d40*/  UIADD3 UR6, UR8, -UR6, URZ ;  /* 0x8000000608067290 */ /* 0x000fe2000fffe03f */
[----:B------:R-:W-:Y:S01]  /*2d50*/  UMOV UR19, UR5 ;  /* 0x0000000500137c82 */ /* 0x000fe20008000000 */
[----:B------:R-:W-:Y:S01]  /*2d60*/  UMOV UR20, UR5 ;  /* 0x0000000500147c82 */ /* 0x000fe20008000000 */
[----:B------:R-:W-:Y:S01]  /*2d70*/  UMOV UR7, URZ ;  /* 0x0000003f00077c82 */ /* 0x000fe20008000000 */
[----:B------:R-:W-:Y:S01]  /*2d80*/  ULDC UR25, c[0x0][0x644] ;  /* 0x0001910000197ab9 */ /* 0x000fe20000000800 */
[----:B0-----:R-:W-:-:S04]  /*2d90*/  ULEA UR9, UR10, UR9, 0x18 ;  /* 0x000000090a097291 */ /* 0x001fc8000f8ec03f */
[----:B------:R-:W-:-:S04]  /*2da0*/  ULEA UR6, UR6, UR9, 0xb ;  /* 0x0000000906067291 */ /* 0x000fc8000f8e583f */
[----:B------:R-:W-:-:S04]  /*2db0*/  UIADD3 UR6, UR6, 0x180, URZ ;  /* 0x0000018006067890 */ /* 0x000fc8000fffe03f */
[----:B------:R-:W-:-:S03]  /*2dc0*/  USHF.R.U32.HI UR8, URZ, 0x4, UR6 ;  /* 0x000000043f087899 */ /* 0x000fc60008011606 */
[----:B------:R-:W-:Y:S01]  /*2dd0*/  UMOV UR6, URZ ;  /* 0x0000003f00067c82 */ /* 0x000fe20008000000 */
[----:B------:R-:W-:-:S12]  /*2de0*/  ULOP3.LUT UR18, UR8, 0x3fff, URZ, 0xc0, !UPT ;  /* 0x00003fff08127892 */ /* 0x000fd8000f8ec03f */
.L_x_26:
[----:B------:R-:W-:-:S06]  /*2df0*/  UISETP.NE.AND UP1, UPT, UR23, 0x3, UPT ;  /* 0x000000031700788c */ /* 0x000fcc000bf25270 */
[----:B------:R-:W-:-:S13]  /*2e00*/  PLOP3.LUT P2, PT, PT, PT, UP1, 0x80, 0x0 ;  /* 0x000000000000781c */ /* 0x000fda0003f4f018 */
[----:B0-2---:R-:W-:Y:S05]  /*2e10*/  @!P2 BRA `(.L_x_19) ;  /* 0x000000000004a947 */ /* 0x005fea0003800000 */
[----:B------:R-:W-:Y:S01]  /*2e20*/  BPT.TRAP 0x1 ;  /* 0x000000040000795c */ /* 0x000fe20000300000 */
.L_x_19:
[----:B------:R-:W0:Y:S01]  /*2e30*/  S2UR UR9, SR_CgaCtaId ;  /* 0x00000000000979c3 */ /* 0x000e220000008800 */
[----:B------:R-:W-:Y:S01]  /*2e40*/  UMOV UR8, 0x400 ;  /* 0x0000040000087882 */ /* 0x000fe20000000000 */
[----:B------:R-:W-:Y:S01]  /*2e50*/  SHF.L.U32 R2, R0, 0x1f, RZ ;  /* 0x0000001f00027819 */ /* 0x000fe200000006ff */
[----:B0-----:R-:W-:-:S04]  /*2e60*/  ULEA UR24, UR9, UR8, 0x18 ;  /* 0x0000000809187291 */ /* 0x001fc8000f8ec03f */
[----:B------:R-:W-:-:S09]  /*2e70*/  ULEA UR8, UR19, UR24, 0x3 ;  /* 0x0000001813087291 */ /* 0x000fd2000f8e183f */
[----:B------:R0:W2:Y:S01]  /*2e80*/  SYNCS.PHASECHK.TRANS64.TRYWAIT P1, [UR8], R2 ;  /* 0x00000002ff0075a7 */ /* 0x0000a20008020148 */
[----:B------:R-:W-:Y:S05]  /*2e90*/  @!P2 BRA `(.L_x_20) ;  /* 0x000000000004a947 */ /* 0x000fea0003800000 */
[----:B------:R-:W-:Y:S01]  /*2ea0*/  BPT.TRAP 0x1 ;  /* 0x000000040000795c */ /* 0x000fe20000300000 */
.L_x_20:
[----:B------:R-:W-:Y:S04]  /*2eb0*/  STL [R1+0x478], R2 ;  /* 0x0004780201007387 */ /* 0x000fe80000100800 */
[----:B------:R3:W-:Y:S02]  /*2ec0*/  STL [R1+0x474], R0 ;  /* 0x0004740001007387 */ /* 0x0007e40000100800 */
[----:B---3--:R-:W3:Y:S02]  /*2ed0*/  S2R R0, SR_TID.X ;  /* 0x0000000000007919 */ /* 0x008ee40000002100 */
[C---:B---3--:R-:W-:Y:S01]  /*2ee0*/  IMAD.SHL.U32 R3, R0.reuse, 0x20, RZ ;  /* 0x0000002000037824 */ /* 0x048fe200078e00ff */
[C---:B0-----:R-:W-:Y:S01]  /*2ef0*/  SHF.L.U32 R2, R0.reuse, 0x9, RZ ;  /* 0x0000000900027819 */ /* 0x041fe200000006ff */
[----:B------:R-:W-:-:S03]  /*2f00*/  IMAD.SHL.U32 R0, R0, 0x10, RZ ;  /* 0x0000001000007824 */ /* 0x000fc600078e00ff */
[----:B------:R-:W-:-:S04]  /*2f10*/  LOP3.LUT R3, R3, 0x1c00, RZ, 0xc0, !PT ;  /* 0x00001c0003037812 */ /* 0x000fc800078ec0ff */
[----:B------:R-:W-:Y:S02]  /*2f20*/  LOP3.LUT R3, R3, 0x200, R2, 0xf8, !PT ;  /* 0x0000020003037812 */ /* 0x000fe400078ef802 */
[----:B------:R0:W5:Y:S02]  /*2f30*/  LDL.LU R2, [R1+0x478] ;  /* 0x0004780001027983 */ /* 0x0001640000300800 */
[----:B------:R-:W-:-:S04]  /*2f40*/  LOP3.LUT R3, R3, 0x1c0, R0, 0xf8, !PT ;  /* 0x000001c003037812 */ /* 0x000fc800078ef800 */
[----:B------:R-:W-:-:S04]  /*2f50*/  LOP3.LUT R3, R3, 0x20, R0, 0xf8, !PT ;  /* 0x0000002003037812 */ /* 0x000fc800078ef800 */
[----:B------:R-:W-:Y:S02]  /*2f60*/  SHF.R.U32.HI R0, RZ, 0x3, R3 ;  /* 0x00000003ff007819 */ /* 0x000fe40000011603 */
[----:B------:R-:W-:-:S05]  /*2f70*/  MOV R3, UR19 ;  /* 0x0000001300037c02 */ /* 0x000fca0008000f00 */
[----:B------:R-:W-:Y:S02]  /*2f80*/  IMAD R3, R3, 0x800, R0 ;  /* 0x0000080003037824 */ /* 0x000fe400078e0200 */
[----:B------:R0:W5:Y:S01]  /*2f90*/  LDL.LU R0, [R1+0x474] ;  /* 0x0004740001007983 */ /* 0x0001620000300800 */
[----:B--2---:R-:W-:Y:S05]  /*2fa0*/  @P1 BRA `(.L_x_21) ;  /* 0x0000000000081947 */ /* 0x004fea0003800000 */
[----:B-----5:R-:W2:Y:S02]  /*2fb0*/  SYNCS.PHASECHK.TRANS64.TRYWAIT P1, [UR8], R2 ;  /* 0x00000002ff0075a7 */ /* 0x020ea40008020148 */
[----:B--2---:R-:W-:Y:S05]  /*2fc0*/  @!P1 BRA `(.L_x_22) ;  /* 0x000001d8009c9947 */ /* 0x004fea0003800000 */
.L_x_21:
[----:B------:R-:W-:Y:S04]  /*2fd0*/  STL [R1+0x678], R153 ;  /* 0x0006789901007387 */ /* 0x000fe80000100800 */
[----:B------:R-:W-:Y:S04]  /*2fe0*/  STL.64 [R1+0x670], R130 ;  /* 0x0006708201007387 */ /* 0x000fe80000100a00 */
        /* <DEDUP_REMOVED lines=62> */
[----:B------:R2:W-:Y:S04]  /*33d0*/  STL.64 [R1+0x478], R4 ;  /* 0x0004780401007387 */ /* 0x0005e80000100a00 */
[----:B------:R-:W3:Y:S04]  /*33e0*/  LDS R153, [R3+UR24+0x30180] ;  /* 0x0301801803997984 */ /* 0x000ee80008000800 */
[----:B--2---:R-:W3:Y:S04]  /*33f0*/  LDL.LU.64 R4, [R1] ;  /* 0x0000000001047983 */ /* 0x004ee80000300a00 */
[----:B------:R-:W3:Y:S04]  /*3400*/  LDL.LU.64 R6, [R1+0x8] ;  /* 0x0000080001067983 */ /* 0x000ee80000300a00 */
        /* <DEDUP_REMOVED lines=61> */
[----:B------:R-:W3:Y:S01]  /*37e0*/  LDL.LU.64 R130, [R1+0x1f8] ;  /* 0x0001f80001827983 */ /* 0x000ee20000300a00 */
[----:B------:R-:W-:-:S02]  /*37f0*/  UIADD3 UR8, UR24, 0x10180, URZ ;  /* 0x0001018018087890 */ /* 0x000fc4000fffe03f */
[----:B------:R-:W-:Y:S01]  /*3800*/  USEL UR7, UR7, URZ, !UP0 ;  /* 0x0000003f07077287 */ /* 0x000fe2000c000000 */
[----:B------:R-:W-:Y:S01]  /*3810*/  STL [R1+0x474], R152 ;  /* 0x0004749801007387 */ /* 0x000fe20000100800 */
[----:B------:R-:W-:Y:S02]  /*3820*/  USHF.R.U32.HI UR8, URZ, 0x4, UR8 ;  /* 0x000000043f087899 */ /* 0x000fe40008011608 */
[----:B------:R-:W-:Y:S01]  /*3830*/  ULOP3.LUT UR9, UR18, 0x10000, URZ, 0xfc, !UPT ;  /* 0x0001000012097892 */ /* 0x000fe2000f8efc3f */
[----:B------:R2:W4:Y:S01]  /*3840*/  LDS R152, [R3+UR24+0x30580] ;  /* 0x0305801803987984 */ /* 0x0005220008000800 */
[----:B------:R-:W-:Y:S02]  /*3850*/  ULOP3.LUT UR8, UR8, 0x3fff, URZ, 0xc0, !UPT ;  /* 0x00003fff08087892 */ /* 0x000fe4000f8ec03f */
[----:B------:R-:W-:Y:S02]  /*3860*/  UISETP.NE.U32.AND UP0, UPT, UR7, URZ, UPT ;  /* 0x0000003f0700728c */ /* 0x000fe4000bf05070 */
[----:B------:R-:W-:-:S02]  /*3870*/  ULOP3.LUT UR10, UR8, 0x10000, URZ, 0xfc, !UPT ;  /* 0x00010000080a7892 */ /* 0x000fc4000f8efc3f */
[----:B------:R-:W-:Y:S02]  /*3880*/  ULEA UR8, UR19, UR9, 0x9 ;  /* 0x0000000913087291 */ /* 0x000fe4000f8e483f */
[----:B------:R-:W-:Y:S01]  /*3890*/  ULEA UR10, UR19, UR10, 0xa ;  /* 0x0000000a130a7291 */ /* 0x000fe2000f8e503f */
[----:B------:R-:W-:Y:S01]  /*38a0*/  UMOV UR9, 0xc0000010 ;  /* 0xc000001000097882 */ /* 0x000fe20000000000 */
[----:B------:R-:W-:Y:S01]  /*38b0*/  UMOV UR11, 0x80000020 ;  /* 0x80000020000b7882 */ /* 0x000fe20000000000 */
[----:B---3--:R-:W-:-:S06]  /*38c0*/  WARPGROUP.ARRIVE ;  /* 0x00000000000079c5 */ /* 0x008fcc0000000000 */
[----:B------:R-:W-:Y:S03]  /*38d0*/  QGMMA.SP.64x256x64.F32.E4M3.E4M3 R4, gdesc[UR8], R4, UP0, R153, gsb0 ;  /* 0x07e09900080479f3 */ /* 0x000fe6000b800a04 */
[----:B------:R-:W-:Y:S02]  /*38e0*/  WARPGROUP.DEPBAR.LE gsb0, 0x0 ;  /* 0x00008000000079c5 */ /* 0x000fe40000010000 */
[----:B------:R3:W5:Y:S01]  /*38f0*/  LDL.LU R153, [R1+0x678] ;  /* 0x0006780001997983 */ /* 0x0007620000300800 */
[----:B--2---:R-:W-:Y:S01]  /*3900*/  IMAD.MOV.U32 R3, RZ, RZ, R122 ;  /* 0x000000ffff037224 */ /* 0x004fe200078e007a */
[----:B------:R-:W-:Y:S01]  /*3910*/  UIADD3 UR8, UR8, 0x100, URZ ;  /* 0x0000010008087890 */ /* 0x000fe2000fffe03f */
[----:B-----5:R-:W-:Y:S01]  /*3920*/  MOV R2, R4 ;  /* 0x0000000400027202 */ /* 0x020fe20000000f00 */
[----:B------:R-:W-:Y:S04]  /*3930*/  STL.64 [R1], R4 ;  /* 0x0000000401007387 */ /* 0x000fe80000100a00 */
        /* <DEDUP_REMOVED lines=63> */
[----:B--2---:R-:W4:Y:S04]  /*3d30*/  LDL.LU.64 R130, [R1+0x670] ;  /* 0x0006700001827983 */ /* 0x004f280000300a00 */
[----:B------:R-:W4:Y:S04]  /*3d40*/  LDL.LU.64 R128, [R1+0x668] ;  /* 0x0006680001807983 */ /* 0x000f280000300a00 */
        /* <DEDUP_REMOVED lines=51> */
[----:B------:R-:W4:Y:S01]  /*4080*/  LDL.LU.64 R24, [R1+0x4c8] ;  /* 0x0004c80001187983 */ /* 0x000f220000300a00 */
[----:B------:R-:W-:-:S03]  /*4090*/  UMOV UR9, 0xc0000010 ;  /* 0xc000001000097882 */ /* 0x000fc60000000000 */
[----:B------:R3:W5:Y:S04]  /*40a0*/  LDL.LU.64 R22, [R1+0x4c0] ;  /* 0x0004c00001167983 */ /* 0x0007680000300a00 */
        /* <DEDUP_REMOVED lines=8> */
[----:B------:R3:W5:Y:S01]  /*4130*/  LDL.LU.64 R4, [R1+0x478] ;  /* 0x0004780001047983 */ /* 0x0007620000300a00 */
[----:B----4-:R-:W-:-:S06]  /*4140*/  WARPGROUP.ARRIVE ;  /* 0x00000000000079c5 */ /* 0x010fcc0000000000 */
[----:B------:R-:W-:Y:S03]  /*4150*/  QGMMA.SP.64x256x64.F32.E4M3.E4M3 R24, gdesc[UR8], R24, UP0, R152, gsb0 ;  /* 0x07e09800081879f3 */ /* 0x000fe6000b800a18 */
[----:B------:R-:W-:Y:S02]  /*4160*/  WARPGROUP.DEPBAR.LE gsb0, 0x0 ;  /* 0x00008000000079c5 */ /* 0x000fe40000010000 */
[----:B------:R3:W5:Y:S01]  /*4170*/  LDL.LU R152, [R1+0x474] ;  /* 0x0004740001987983 */ /* 0x0007620000300800 */
[----:B------:R-:W-:-:S04]  /*4180*/  UIADD3 UR6, UR6, 0x1, URZ ;  /* 0x0000000106067890 */ /* 0x000fc8000fffe03f */
[----:B------:R-:W-:-:S04]  /*4190*/  UISETP.NE.AND UP0, UPT, UR6, UR25, UPT ;  /* 0x000000190600728c */ /* 0x000fc8000bf05270 */
[----:B------:R-:W-:-:S04]  /*41a0*/  USEL UR7, URZ, 0x1, UP0 ;  /* 0x000000013f077887 */ /* 0x000fc80008000000 */
[----:B------:R-:W-:-:S06]  /*41b0*/  UISETP.NE.AND UP0, UPT, UR7, URZ, UPT ;  /* 0x0000003f0700728c */ /* 0x000fcc000bf05270 */
[----:B------:R-:W-:-:S13]  /*41c0*/  PLOP3.LUT P1, PT, PT, PT, UP0, 0x80, 0x0 ;  /* 0x000000000000781c */ /* 0x000fda0003f2f008 */
[----:B---3--:R-:W-:Y:S05]  /*41d0*/  @!P1 BRA `(.L_x_23) ;  /* 0x0000003800789947 */ /* 0x008fea0003800000 */
[----:B------:R2:W-:Y:S04]  /*41e0*/  STL [R1+0x654], R33 ;  /* 0x0006542101007387 */ /* 0x0005e80000100800 */
[----:B------:R3:W-:Y:S01]  /*41f0*/  STL [R1+0x650], R34 ;  /* 0x0006502201007387 */ /* 0x0007e20000100800 */
[----:B--2---:R-:W-:-:S03]  /*4200*/  MOV R33, R2 ;  /* 0x0000000200217202 */ /* 0x004fc60000000f00 */
[----:B---3--:R-:W2:Y:S04]  /*4210*/  LDL R34, [R1+0x4] ;  /* 0x0000040001227983 */ /* 0x008ea80000100800 */
[----:B------:R3:W-:Y:S04]  /*4220*/  STL [R1+0x64c], R35 ;  /* 0x00064c2301007387 */ /* 0x0007e80000100800 */
[----:B---3--:R-:W3:Y:S04]  /*4230*/  LDL R35, [R1+0x8] ;  /* 0x0000080001237983 */ /* 0x008ee80000100800 */
[----:B------:R4:W-:Y:S04]  /*4240*/  STL [R1+0x648], R36 ;  /* 0x0006482401007387 */ /* 0x0009e80000100800 */
[----:B----4-:R-:W4:Y:S04]  /*4250*/  LDL R36, [R1+0xc] ;  /* 0x00000c0001247983 */ /* 0x010f280000100800 */
[----:B------:R0:W-:Y:S04]  /*4260*/  STL [R1+0x644], R37 ;  /* 0x0006442501007387 */ /* 0x0001e80000100800 */
[----:B0-----:R-:W4:Y:S04]  /*4270*/  LDL R37, [R1+0x10] ;  /* 0x0000100001257983 */ /* 0x001f280000100800 */
        /* <DEDUP_REMOVED lines=169> */
[----:B0-----:R-:W4:Y:S04]  /*4d10*/  LDL.LU R122, [R1+0x200] ;  /* 0x00020000017a7983 */ /* 0x001f280000300800 */
        /* <DEDUP_REMOVED lines=14> */
[----:B------:R-:W4:Y:S04]  /*4e00*/  LDL.LU R2, [R1+0x234] ;  /* 0x0002340001027983 */ /* 0x000f280000300800 */
        /* <DEDUP_REMOVED lines=42> */
[----:B-----5:R0:W-:Y:S04]  /*50b0*/  STL [R1+0x47c], R4 ;  /* 0x00047c0401007387 */ /* 0x0201e80000100800 */
[----:B0-----:R-:W4:Y:S04]  /*50c0*/  LDL R4, [R1+0x168] ;  /* 0x0001680001047983 */ /* 0x001f280000100800 */
[----:B------:R0:W-:Y:S04]  /*50d0*/  STL [R1+0x478], R151 ;  /* 0x0004789701007387 */ /* 0x0001e80000100800 */
[----:B0-----:R-:W4:Y:S04]  /*50e0*/  LDL R151, [R1+0x164] ;  /* 0x0001640001977983 */ /* 0x001f280000100800 */
[----:B------:R0:W-:Y:S04]  /*50f0*/  STL [R1+0x474], R0 ;  /* 0x0004740001007387 */ /* 0x0001e80000100800 */
[----:B0-----:R-:W4:Y:S01]  /*5100*/  LDL R0, [R1+0x160] ;  /* 0x0001600001007983 */ /* 0x001f220000100800 */
[----:B------:R-:W-:-:S01]  /*5110*/  FADD R5, R33, R5 ;  /* 0x0000000521057221 */ /* 0x000fc20000000000 */
[----:B--2---:R-:W-:Y:S01]  /*5120*/  FADD R6, R34, R6 ;  /* 0x0000000622067221 */ /* 0x004fe20000000000 */
[----:B---3--:R-:W-:-:S01]  /*5130*/  FADD R7, R35, R7 ;  /* 0x0000000723077221 */ /* 0x008fc20000000000 */
[----:B------:R-:W2:Y:S01]  /*5140*/  LDL.LU R33, [R1+0x654] ;  /* 0x0006540001217983 */ /* 0x000ea20000300800 */
[----:B----4-:R-:W-:-:S01]  /*5150*/  FADD R8, R36, R8 ;  /* 0x0000000824087221 */ /* 0x010fc20000000000 */
[----:B------:R-:W-:-:S02]  /*5160*/  FADD R9, R37, R9 ;  /* 0x0000000925097221 */ /* 0x000fc40000000000 */
[----:B------:R-:W3:Y:S01]  /*5170*/  LDL.LU R34, [R1+0x650] ;  /* 0x0006500001227983 */ /* 0x000ee20000300800 */
[----:B------:R-:W-:-:S03]  /*5180*/  FADD R10, R38, R10 ;  /* 0x0000000a260a7221 */ /* 0x000fc60000000000 */
[----:B------:R-:W4:Y:S01]  /*5190*/  LDL.LU R35, [R1+0x64c] ;  /* 0x00064c0001237983 */ /* 0x000f220000300800 */
        /* <DEDUP_REMOVED lines=156> */
[----:B------:R-:W-:-:S01]  /*5b60*/  FADD R217, R117, R217 ;  /* 0x000000d975d97221 */ /* 0x000fc20000000000 */
[----:B------:R-:W-:Y:S02]  /*5b70*/  FADD R122, R124, R122 ;  /* 0x0000007a7c7a7221 */ /* 0x000fe40000000000 */
[----:B------:R-:W4:Y:S01]  /*5b80*/  LDL.LU R114, [R1+0x510] ;  /* 0x0005100001727983 */ /* 0x000f220000300800 */
[----:B------:R-:W-:-:S03]  /*5b90*/  FADD R218, R118, R218 ;  /* 0x000000da76da7221 */ /* 0x000fc60000000000 */
[----:B------:R-:W4:Y:S01]  /*5ba0*/  LDL.LU R115, [R1+0x50c] ;  /* 0x00050c0001737983 */ /* 0x000f220000300800 */
[----:B------:R-:W-:-:S03]  /*5bb0*/  FADD R219, R119, R219 ;  /* 0x000000db77db7221 */ /* 0x000fc60000000000 */
[----:B------:R-:W4:Y:S01]  /*5bc0*/  LDL.LU R116, [R1+0x508] ;  /* 0x0005080001747983 */ /* 0x000f220000300800 */
[----:B------:R-:W-:-:S03]  /*5bd0*/  FADD R220, R120, R220 ;  /* 0x000000dc78dc7221 */ /* 0x000fc60000000000 */
[----:B------:R-:W4:Y:S04]  /*5be0*/  LDL.LU R117, [R1+0x504] ;  /* 0x0005040001757983 */ /* 0x000f280000300800 */
[----:B------:R-:W4:Y:S04]  /*5bf0*/  LDL.LU R118, [R1+0x500] ;  /* 0x0005000001767983 */ /* 0x000f280000300800 */
[----:B------:R-:W4:Y:S04]  /*5c00*/  LDL.LU R119, [R1+0x4fc] ;  /* 0x0004fc0001777983 */ /* 0x000f280000300800 */
[----:B------:R-:W4:Y:S01]  /*5c10*/  LDL.LU R120, [R1+0x4f8] ;  /* 0x0004f80001787983 */ /* 0x000f220000300800 */
[----:B------:R-:W-:-:S01]  /*5c20*/  FADD R237, R126, R237 ;  /* 0x000000ed7eed7221 */ /* 0x000fc20000000000 */
[----:B------:R-:W-:Y:S01]  /*5c30*/  FADD R236, R128, R236 ;  /* 0x000000ec80ec7221 */ /* 0x000fe20000000000 */
[----:B------:R-:W-:-:S01]  /*5c40*/  FADD R222, R151, R222 ;  /* 0x000000de97de7221 */ /* 0x000fc20000000000 */
[----:B------:R0:W-:Y:S01]  /*5c50*/  STL [R1+0x200], R122 ;  /* 0x0002007a01007387 */ /* 0x0001e20000100800 */
[----:B------:R-:W-:-:S01]  /*5c60*/  FADD R226, R147, R226 ;  /* 0x000000e293e27221 */ /* 0x000fc20000000000 */
[----:B------:R-:W-:Y:S01]  /*5c70*/  FADD R229, R143, R229 ;  /* 0x000000e58fe57221 */ /* 0x000fe20000000000 */
[----:B------:R-:W-:-:S01]  /*5c80*/  FADD R230, R141, R230 ;  /* 0x000000e68de67221 */ /* 0x000fc20000000000 */
[----:B------:R-:W-:Y:S01]  /*5c90*/  FADD R223, R4, R223 ;  /* 0x000000df04df7221 */ /* 0x000fe20000000000 */
[----:B------:R-:W-:-:S01]  /*5ca0*/  FADD R221, R0, R221 ;  /* 0x000000dd00dd7221 */ /* 0x000fc20000000000 */
[----:B------:R-:W-:Y:S01]  /*5cb0*/  FADD R224, R150, R224 ;  /* 0x000000e096e07221 */ /* 0x000fe20000000000 */
[----:B------:R-:W-:-:S01]  /*5cc0*/  FADD R225, R148, R225 ;  /* 0x000000e194e17221 */ /* 0x000fc20000000000 */
[----:B------:R-:W-:Y:S01]  /*5cd0*/  FADD R227, R146, R227 ;  /* 0x000000e392e37221 */ /* 0x000fe20000000000 */
[----:B------:R-:W-:-:S01]  /*5ce0*/  FADD R228, R144, R228 ;  /* 0x000000e490e47221 */ /* 0x000fc20000000000 */
[----:B0-----:R-:W2:Y:S01]  /*5cf0*/  LDL.LU R122, [R1+0x204] ;  /* 0x00020400017a7983 */ /* 0x001ea20000300800 */
[----:B------:R-:W-:-:S01]  /*5d00*/  FADD R231, R138, R231 ;  /* 0x000000e78ae77221 */ /* 0x000fc20000000000 */
[----:B------:R-:W-:Y:S01]  /*5d10*/  FADD R232, R136, R232 ;  /* 0x000000e888e87221 */ /* 0x000fe20000000000 */
[----:B------:R-:W-:-:S01]  /*5d20*/  FADD R233, R134, R233 ;  /* 0x000000e986e97221 */ /* 0x000fc20000000000 */
[----:B------:R-:W3:Y:S01]  /*5d30*/  LDL.LU R124, [R1+0x208] ;  /* 0x00020800017c7983 */ /* 0x000ee20000300800 */
[----:B------:R-:W-:-:S01]  /*5d40*/  FADD R234, R132, R234 ;  /* 0x000000ea84ea7221 */ /* 0x000fc20000000000 */
[----:B------:R-:W-:-:S02]  /*5d50*/  FADD R235, R130, R235 ;  /* 0x000000eb82eb7221 */ /* 0x000fc40000000000 */
[----:B------:R-:W4:Y:S04]  /*5d60*/  LDL.LU R126, [R1+0x20c] ;  /* 0x00020c00017e7983 */ /* 0x000f280000300800 */
[----:B------:R-:W4:Y:S04]  /*5d70*/  LDL.LU R128, [R1+0x210] ;  /* 0x0002100001807983 */ /* 0x000f280000300800 */
[----:B------:R-:W4:Y:S04]  /*5d80*/  LDL.LU R151, [R1+0x214] ;  /* 0x0002140001977983 */ /* 0x000f280000300800 */
[----:B------:R-:W4:Y:S04]  /*5d90*/  LDL.LU R147, [R1+0x218] ;  /* 0x0002180001937983 */ /* 0x000f280000300800 */
[----:B------:R-:W4:Y:S04]  /*5da0*/  LDL.LU R143, [R1+0x21c] ;  /* 0x00021c00018f7983 */ /* 0x000f280000300800 */
[----:B------:R-:W4:Y:S04]  /*5db0*/  LDL.LU R141, [R1+0x220] ;  /* 0x00022000018d7983 */ /* 0x000f280000300800 */
[----:B------:R-:W4:Y:S04]  /*5dc0*/  LDL.LU R4, [R1+0x224] ;  /* 0x0002240001047983 */ /* 0x000f280000300800 */
[----:B------:R-:W4:Y:S04]  /*5dd0*/  LDL.LU R0, [R1+0x228] ;  /* 0x0002280001007983 */ /* 0x000f280000300800 */
[----:B------:R-:W4:Y:S04]  /*5de0*/  LDL R130, [R1+0x1dc] ;  /* 0x0001dc0001827983 */ /* 0x000f280000100800 */
[----:B------:R-:W4:Y:S04]  /*5df0*/  LDL R132, [R1+0x1e0] ;  /* 0x0001e00001847983 */ /* 0x000f280000100800 */
[----:B------:R-:W4:Y:S04]  /*5e00*/  LDL R134, [R1+0x1e4] ;  /* 0x0001e40001867983 */ /* 0x000f280000100800 */
[----:B------:R-:W4:Y:S04]  /*5e10*/  LDL R136, [R1+0x1e8] ;  /* 0x0001e80001887983 */ /* 0x000f280000100800 */
[----:B------:R-:W4:Y:S04]  /*5e20*/  LDL R138, [R1+0x1ec] ;  /* 0x0001ec00018a7983 */ /* 0x000f280000100800 */
[----:B------:R-:W4:Y:S04]  /*5e30*/  LDL R150, [R1+0x1f0] ;  /* 0x0001f00001967983 */ /* 0x000f280000100800 */
[----:B------:R-:W4:Y:S04]  /*5e40*/  LDL R148, [R1+0x1f4] ;  /* 0x0001f40001947983 */ /* 0x000f280000100800 */
[----:B------:R-:W4:Y:S04]  /*5e50*/  LDL R146, [R1+0x1f8] ;  /* 0x0001f80001927983 */ /* 0x000f280000100800 */
[----:B------:R-:W4:Y:S01]  /*5e60*/  LDL R144, [R1+0x1fc] ;  /* 0x0001fc0001907983 */ /* 0x000f220000100800 */
[----:B------:R-:W-:-:S01]  /*5e70*/  FADD R131, R133, R131 ;  /* 0x0000008385837221 */ /* 0x000fc20000000000 */
[----:B------:R-:W-:Y:S01]  /*5e80*/  FADD R135, R137, R135 ;  /* 0x0000008789877221 */ /* 0x000fe20000000000 */
[----:B------:R-:W-:-:S01]  /*5e90*/  FADD R2, R3, R2 ;  /* 0x0000000203027221 */ /* 0x000fc20000000000 */
[----:B--2---:R-:W-:-:S02]  /*5ea0*/  FADD R122, R121, R122 ;  /* 0x0000007a797a7221 */ /* 0x004fc40000000000 */
[----:B------:R-:W2:Y:S01]  /*5eb0*/  LDL.LU R121, [R1+0x4f4] ;  /* 0x0004f40001797983 */ /* 0x000ea20000300800 */
[----:B---3--:R-:W-:-:S03]  /*5ec0*/  FADD R124, R123, R124 ;  /* 0x0000007c7b7c7221 */ /* 0x008fc60000000000 */
[----:B------:R0:W-:Y:S01]  /*5ed0*/  STL [R1+0x204], R122 ;  /* 0x0002047a01007387 */ /* 0x0001e20000100800 */
[----:B----4-:R-:W-:-:S01]  /*5ee0*/  FADD R126, R125, R126 ;  /* 0x0000007e7d7e7221 */ /* 0x010fc20000000000 */
[----:B------:R-:W-:Y:S02]  /*5ef0*/  FADD R128, R127, R128 ;  /* 0x000000807f807221 */ /* 0x000fe40000000000 */
[----:B0-----:R-:W3:Y:S04]  /*5f00*/  LDL.LU R122, [R1+0x4f0] ;  /* 0x0004f000017a7983 */ /* 0x001ee80000300800 */
[----:B------:R-:W4:Y:S04]  /*5f10*/  LDL.LU R123, [R1+0x4ec] ;  /* 0x0004ec00017b7983 */ /* 0x000f280000300800 */
[----:B------:R0:W-:Y:S01]  /*5f20*/  STL [R1+0x208], R124 ;  /* 0x0002087c01007387 */ /* 0x0001e20000100800 */
[----:B------:R-:W-:-:S01]  /*5f30*/  FADD R151, R129, R151 ;  /* 0x0000009781977221 */ /* 0x000fc20000000000 */
[----:B------:R-:W-:Y:S01]  /*5f40*/  FADD R147, R149, R147 ;  /* 0x0000009395937221 */ /* 0x000fe20000000000 */
[----:B------:R-:W-:-:S01]  /*5f50*/  FADD R143, R145, R143 ;  /* 0x0000008f918f7221 */ /* 0x000fc20000000000 */
[----:B------:R-:W-:Y:S01]  /*5f60*/  FADD R141, R142, R141 ;  /* 0x0000008d8e8d7221 */ /* 0x000fe20000000000 */
[----:B0-----:R-:W4:Y:S04]  /*5f70*/  LDL.LU R124, [R1+0x4e8] ;  /* 0x0004e800017c7983 */ /* 0x001f280000300800 */
[----:B------:R-:W4:Y:S04]  /*5f80*/  LDL.LU R125, [R1+0x4e4] ;  /* 0x0004e400017d7983 */ /* 0x000f280000300800 */
[----:B------:R0:W-:Y:S01]  /*5f90*/  STL [R1+0x20c], R126 ;  /* 0x00020c7e01007387 */ /* 0x0001e20000100800 */
[----:B------:R-:W-:-:S01]  /*5fa0*/  FADD R4, R140, R4 ;  /* 0x000000048c047221 */ /* 0x000fc20000000000 */
[----:B------:R-:W-:-:S02]  /*5fb0*/  FADD R0, R139, R0 ;  /* 0x000000008b007221 */ /* 0x000fc40000000000 */
[----:B0-----:R-:W4:Y:S04]  /*5fc0*/  LDL.LU R126, [R1+0x4e0] ;  /* 0x0004e000017e7983 */ /* 0x001f280000300800 */
[----:B------:R-:W4:Y:S04]  /*5fd0*/  LDL.LU R127, [R1+0x4dc] ;  /* 0x0004dc00017f7983 */ /* 0x000f280000300800 */
[----:B------:R0:W-:Y:S04]  /*5fe0*/  STL [R1+0x210], R128 ;  /* 0x0002108001007387 */ /* 0x0001e80000100800 */
[----:B0-----:R-:W4:Y:S04]  /*5ff0*/  LDL.LU R128, [R1+0x4d8] ;  /* 0x0004d80001807983 */ /* 0x001f280000300800 */
[----:B------:R-:W4:Y:S04]  /*6000*/  LDL.LU R129, [R1+0x4d4] ;  /* 0x0004d40001817983 */ /* 0x000f280000300800 */
[----:B------:R-:W-:Y:S04]  /*6010*/  STL [R1+0x214], R151 ;  /* 0x0002149701007387 */ /* 0x000fe80000100800 */
[----:B------:R-:W-:Y:S04]  /*6020*/  STL [R1+0x218], R147 ;  /* 0x0002189301007387 */ /* 0x000fe80000100800 */
[----:B------:R-:W-:Y:S04]  /*6030*/  STL [R1+0x21c], R143 ;  /* 0x00021c8f01007387 */ /* 0x000fe80000100800 */
[----:B------:R-:W-:Y:S04]  /*6040*/  STL [R1+0x220], R141 ;  /* 0x0002208d01007387 */ /* 0x000fe80000100800 */
[----:B------:R-:W-:Y:S04]  /*6050*/  STL [R1+0x224], R4 ;  /* 0x0002240401007387 */ /* 0x000fe80000100800 */
[----:B------:R-:W-:Y:S04]  /*6060*/  STL [R1+0x228], R0 ;  /* 0x0002280001007387 */ /* 0x000fe80000100800 */
[----:B------:R0:W-:Y:S04]  /*6070*/  STL [R1+0x230], R131 ;  /* 0x0002308301007387 */ /* 0x0001e80000100800 */
[----:B------:R1:W-:Y:S04]  /*6080*/  STL [R1+0x22c], R135 ;  /* 0x00022c8701007387 */ /* 0x0003e80000100800 */
[----:B0-----:R-:W2:Y:S04]  /*6090*/  LDL.LU R131, [R1+0x238] ;  /* 0x0002380001837983 */ /* 0x001ea80000300800 */
[----:B------:R-:W3:Y:S04]  /*60a0*/  LDL.LU R133, [R1+0x23c] ;  /* 0x00023c0001857983 */ /* 0x000ee80000300800 */
[----:B-1----:R-:W4:Y:S04]  /*60b0*/  LDL.LU R135, [R1+0x240] ;  /* 0x0002400001877983 */ /* 0x002f280000300800 */
[----:B------:R0:W-:Y:S04]  /*60c0*/  STL [R1+0x234], R2 ;  /* 0x0002340201007387 */ /* 0x0001e80000100800 */
        /* <DEDUP_REMOVED lines=12> */
[----:B0-----:R-:W4:Y:S04]  /*6190*/  LDL.LU R2, [R1+0x274] ;  /* 0x0002740001027983 */ /* 0x001f280000300800 */
[----:B------:R-:W4:Y:S01]  /*61a0*/  LDL.LU R0, [R1+0x278] ;  /* 0x0002780001007983 */ /* 0x000f220000300800 */
[----:B--2---:R-:W-:-:S03]  /*61b0*/  FADD R131, R130, R131 ;  /* 0x0000008382837221 */ /* 0x004fc60000000000 */
[----:B------:R-:W2:Y:S01]  /*61c0*/  LDL.LU R130, [R1+0x4d0] ;  /* 0x0004d00001827983 */ /* 0x000ea20000300800 */
[----:B---3--:R-:W-:-:S03]  /*61d0*/  FADD R133, R132, R133 ;  /* 0x0000008584857221 */ /* 0x008fc60000000000 */
[----:B------:R0:W-:Y:S01]  /*61e0*/  STL [R1+0x238], R131 ;  /* 0x0002388301007387 */ /* 0x0001e20000100800 */
[----:B----4-:R-:W-:-:S03]  /*61f0*/  FADD R135, R134, R135 ;  /* 0x0000008786877221 */ /* 0x010fc60000000000 */
[----:B0-----:R-:W3:Y:S01]  /*6200*/  LDL.LU R131, [R1+0x4cc] ;  /* 0x0004cc0001837983 */ /* 0x001ee20000300800 */
[----:B------:R-:W-:-:S03]  /*6210*/  FADD R137, R136, R137 ;  /* 0x0000008988897221 */ /* 0x000fc60000000000 */
[----:B------:R-:W4:Y:S04]  /*6220*/  LDL.LU R132, [R1+0x4c8] ;  /* 0x0004c80001847983 */ /* 0x000f280000300800 */
[----:B------:R0:W-:Y:S01]  /*6230*/  STL [R1+0x23c], R133 ;  /* 0x00023c8501007387 */ /* 0x0001e20000100800 */
[----:B------:R-:W-:-:S01]  /*6240*/  FADD R151, R138, R151 ;  /* 0x000000978a977221 */ /* 0x000fc20000000000 */
[----:B------:R-:W-:Y:S01]  /*6250*/  FADD R149, R150, R149 ;  /* 0x0000009596957221 */ /* 0x000fe20000000000 */
[----:B------:R-:W-:-:S01]  /*6260*/  FADD R147, R148, R147 ;  /* 0x0000009394937221 */ /* 0x000fc20000000000 */
[----:B0-----:R-:W4:Y:S04]  /*6270*/  LDL.LU R133, [R1+0x4c4] ;  /* 0x0004c40001857983 */ /* 0x001f280000300800 */
        /* <DEDUP_REMOVED lines=10> */
[----:B------:R-:W-:Y:S01]  /*6320*/  FADD R139, R27, R139 ;  /* 0x0000008b1b8b7221 */ /* 0x000fe20000000000 */
[----:B------:R-:W-:-:S01]  /*6330*/  FADD R4, R28, R4 ;  /* 0x000000041c047221 */ /* 0x000fc20000000000 */
[----:B0-----:R-:W4:Y:S04]  /*6340*/  LDL.LU R137, [R1+0x4b4] ;  /* 0x0004b40001897983 */ /* 0x001f280000300800 */
[----:B------:R-:W4:Y:S04]  /*6350*/  LDL.LU R138, [R1+0x4b0] ;  /* 0x0004b000018a7983 */ /* 0x000f280000300800 */
[----:B------:R0:W-:Y:S04]  /*6360*/  STL [R1+0x248], R151 ;  /* 0x0002489701007387 */ /* 0x0001e80000100800 */
[----:B------:R1:W-:Y:S04]  /*6370*/  STL [R1+0x24c], R149 ;  /* 0x00024c9501007387 */ /* 0x0003e80000100800 */
[----:B------:R1:W-:Y:S01]  /*6380*/  STL [R1+0x250], R147 ;  /* 0x0002509301007387 */ /* 0x0003e20000100800 */
[----:B------:R-:W-:-:S03]  /*6390*/  FADD R3, R29, R3 ;  /* 0x000000031d037221 */ /* 0x000fc60000000000 */
[----:B------:R1:W-:Y:S04]  /*63a0*/  STL [R1+0x254], R145 ;  /* 0x0002549101007387 */ /* 0x0003e80000100800 */
[----:B------:R1:W-:Y:S01]  /*63b0*/  STL [R1+0x258], R143 ;  /* 0x0002588f01007387 */ /* 0x0003e20000100800 */
[----:B------:R-:W-:-:S03]  /*63c0*/  FADD R2, R30, R2 ;  /* 0x000000021e027221 */ /* 0x000fc60000000000 */
[----:B------:R1:W-:Y:S04]  /*63d0*/  STL [R1+0x25c], R142 ;  /* 0x00025c8e01007387 */ /* 0x0003e80000100800 */
[----:B------:R1:W-:Y:S01]  /*63e0*/  STL [R1+0x260], R141 ;  /* 0x0002608d01007387 */ /* 0x0003e20000100800 */
[----:B------:R-:W-:-:S03]  /*63f0*/  FADD R0, R31, R0 ;  /* 0x000000001f007221 */ /* 0x000fc60000000000 */
[----:B------:R1:W-:Y:S04]  /*6400*/  STL [R1+0x264], R140 ;  /* 0x0002648c01007387 */ /* 0x0003e80000100800 */
[----:B------:R1:W-:Y:S04]  /*6410*/  STL [R1+0x268], R139 ;  /* 0x0002688b01007387 */ /* 0x0003e80000100800 */
[----:B------:R1:W-:Y:S04]  /*6420*/  STL [R1+0x26c], R4 ;  /* 0x00026c0401007387 */ /* 0x0003e80000100800 */
[----:B0-----:R-:W2:Y:S04]  /*6430*/  LDL.LU R151, [R1+0x27c] ;  /* 0x00027c0001977983 */ /* 0x001ea80000300800 */
[----:B------:R0:W-:Y:S04]  /*6440*/  STL [R1+0x270], R3 ;  /* 0x0002700301007387 */ /* 0x0001e80000100800 */
[----:B------:R-:W3:Y:S04]  /*6450*/  LDL.LU R150, [R1+0x280] ;  /* 0x0002800001967983 */ /* 0x000ee80000300800 */
[----:B------:R0:W-:Y:S04]  /*6460*/  STL [R1+0x274], R2 ;  /* 0x0002740201007387 */ /* 0x0001e80000100800 */
        /* <DEDUP_REMOVED lines=14> */
[----:B------:R-:W4:Y:S04]  /*6550*/  LDL.LU R2, [R1+0x2b8] ;  /* 0x0002b80001027983 */ /* 0x000f280000300800 */
[----:B-1----:R-:W4:Y:S01]  /*6560*/  LDL.LU R0, [R1+0x2bc] ;  /* 0x0002bc0001007983 */ /* 0x002f220000300800 */
[----:B--2---:R-:W-:-:S01]  /*6570*/  FADD R151, R32, R151 ;  /* 0x0000009720977221 */ /* 0x004fc20000000000 */
[----:B---3--:R-:W-:-:S04]  /*6580*/  FADD R150, R33, R150 ;  /* 0x0000009621967221 */ /* 0x008fc80000000000 */
[----:B------:R0:W-:Y:S01]  /*6590*/  STL [R1+0x27c], R151 ;  /* 0x00027c9701007387 */ /* 0x0001e20000100800 */
[----:B----4-:R-:W-:-:S03]  /*65a0*/  FADD R149, R34, R149 ;  /* 0x0000009522957221 */ /* 0x010fc60000000000 */
[----:B------:R1:W-:Y:S01]  /*65b0*/  STL [R1+0x280], R150 ;  /* 0x0002809601007387 */ /* 0x0003e20000100800 */
[----:B------:R-:W-:-:S03]  /*65c0*/  FADD R148, R35, R148 ;  /* 0x0000009423947221 */ /* 0x000fc60000000000 */
        /* <DEDUP_REMOVED lines=24> */
[----:B0-----:R-:W4:Y:S01]  /*6750*/  LDL.LU R151, [R1+0x2c0] ;  /* 0x0002c00001977983 */ /* 0x001f220000300800 */
[----:B------:R-:W-:-:S03]  /*6760*/  FADD R0, R48, R0 ;  /* 0x0000000030007221 */ /* 0x000fc60000000000 */
[----:B------:R0:W-:Y:S04]  /*6770*/  STL [R1+0x2b4], R3 ;  /* 0x0002b40301007387 */ /* 0x0001e80000100800 */
[----:B-1----:R-:W4:Y:S04]  /*6780*/  LDL.LU R150, [R1+0x2c4] ;  /* 0x0002c40001967983 */ /* 0x002f280000300800 */
[----:B------:R1:W-:Y:S04]  /*6790*/  STL [R1+0x2b8], R2 ;  /* 0x0002b80201007387 */ /* 0x0003e80000100800 */
[----:B--2---:R-:W2:Y:S04]  /*67a0*/  LDL.LU R149, [R1+0x2c8] ;  /* 0x0002c80001957983 */ /* 0x004ea80000300800 */
[----:B------:R1:W-:Y:S04]  /*67b0*/  STL [R1+0x2bc], R0 ;  /* 0x0002bc0001007387 */ /* 0x0003e80000100800 */
[----:B---3--:R-:W3:Y:S04]  /*67c0*/  LDL.LU R148, [R1+0x2cc] ;  /* 0x0002cc0001947983 */ /* 0x008ee80000300800 */
[----:B----4-:R-:W4:Y:S04]  /*67d0*/  LDL.LU R147, [R1+0x2d0] ;  /* 0x0002d00001937983 */ /* 0x010f280000300800 */
        /* <DEDUP_REMOVED lines=10> */
[----:B-1----:R-:W4:Y:S04]  /*6880*/  LDL.LU R2, [R1+0x2fc] ;  /* 0x0002fc0001027983 */ /* 0x002f280000300800 */
[----:B------:R-:W4:Y:S01]  /*6890*/  LDL.LU R0, [R1+0x300] ;  /* 0x0003000001007983 */ /* 0x000f220000300800 */
[----:B------:R-:W-:-:S01]  /*68a0*/  FADD R151, R49, R151 ;  /* 0x0000009731977221 */ /* 0x000fc20000000000 */
[----:B------:R-:W-:-:S04]  /*68b0*/  FADD R150, R50, R150 ;  /* 0x0000009632967221 */ /* 0x000fc80000000000 */
[----:B------:R0:W-:Y:S01]  /*68c0*/  STL [R1+0x2c0], R151 ;  /* 0x0002c09701007387 */ /* 0x0001e20000100800 */
[----:B--2---:R-:W-:-:S03]  /*68d0*/  FADD R149, R51, R149 ;  /* 0x0000009533957221 */ /* 0x004fc60000000000 */
[----:B------:R1:W-:Y:S01]  /*68e0*/  STL [R1+0x2c4], R150 ;  /* 0x0002c49601007387 */ /* 0x0003e20000100800 */
[----:B---3--:R-:W-:-:S03]  /*68f0*/  FADD R148, R52, R148 ;  /* 0x0000009434947221 */ /* 0x008fc60000000000 */
        /* <DEDUP_REMOVED lines=200> */
[----:B------:R-:W-:Y:S01]  /*7580*/  STL [R1+0x3d0], R151 ;  /* 0x0003d09701007387 */ /* 0x000fe20000100800 */
[----:B--2---:R-:W-:-:S03]  /*7590*/  FADD R149, R119, R149 ;  /* 0x0000009577957221 */ /* 0x004fc60000000000 */
[----:B------:R-:W-:Y:S01]  /*75a0*/  STL [R1+0x3d4], R150 ;  /* 0x0003d49601007387 */ /* 0x000fe20000100800 */
[----:B---3--:R-:W-:-:S03]  /*75b0*/  FADD R148, R120, R148 ;  /* 0x0000009478947221 */ /* 0x008fc60000000000 */
[----:B------:R-:W-:Y:S01]  /*75c0*/  STL [R1+0x3d8], R149 ;  /* 0x0003d89501007387 */ /* 0x000fe20000100800 */
[----:B----4-:R-:W-:-:S03]  /*75d0*/  FADD R147, R121, R147 ;  /* 0x0000009379937221 */ /* 0x010fc60000000000 */
[----:B------:R-:W-:Y:S01]  /*75e0*/  STL [R1+0x3dc], R148 ;  /* 0x0003dc9401007387 */ /* 0x000fe20000100800 */
[----:B------:R-:W-:-:S03]  /*75f0*/  FADD R146, R122, R146 ;  /* 0x000000927a927221 */ /* 0x000fc60000000000 */
        /* <DEDUP_REMOVED lines=16> */
[----:B------:R0:W-:Y:S01]  /*7700*/  STL [R1+0x400], R139 ;  /* 0x0004008b01007387 */ /* 0x0001e20000100800 */
[----:B------:R-:W-:-:S03]  /*7710*/  FADD R3, R131, R3 ;  /* 0x0000000383037221 */ /* 0x000fc60000000000 */
[----:B------:R1:W-:Y:S04]  /*7720*/  STL [R1+0x404], R4 ;  /* 0x0004040401007387 */ /* 0x0003e80000100800 */
[----:B0-----:R-:W2:Y:S04]  /*7730*/  LDL.LU R139, [R1+0x414] ;  /* 0x00041400018b7983 */ /* 0x001ea80000300800 */
[----:B------:R-:W-:Y:S04]  /*7740*/  STL [R1+0x408], R3 ;  /* 0x0004080301007387 */ /* 0x000fe80000100800 */
[----:B------:R-:W3:Y:S01]  /*7750*/  LDL.LU R140, [R1+0x418] ;  /* 0x00041800018c7983 */ /* 0x000ee20000300800 */
[----:B------:R-:W-:-:S01]  /*7760*/  FADD R2, R132, R2 ;  /* 0x0000000284027221 */ /* 0x000fc20000000000 */
[----:B------:R-:W-:-:S04]  /*7770*/  FADD R0, R133, R0 ;  /* 0x0000000085007221 */ /* 0x000fc80000000000 */
[----:B------:R-:W-:Y:S04]  /*7780*/  STL [R1+0x40c], R2 ;  /* 0x00040c0201007387 */ /* 0x000fe80000100800 */
[----:B------:R-:W4:Y:S04]  /*7790*/  LDL.LU R141, [R1+0x41c] ;  /* 0x00041c00018d7983 */ /* 0x000f280000300800 */
        /* <DEDUP_REMOVED lines=10> */
[----:B-1----:R-:W4:Y:S04]  /*7840*/  LDL.LU R4, [R1+0x444] ;  /* 0x0004440001047983 */ /* 0x002f280000300800 */
[----:B------:R-:W4:Y:S04]  /*7850*/  LDL.LU R151, [R1+0x448] ;  /* 0x0004480001977983 */ /* 0x000f280000300800 */
[----:B0-----:R-:W4:Y:S04]  /*7860*/  LDL.LU R0, [R1+0x44c] ;  /* 0x00044c0001007983 */ /* 0x001f280000300800 */
[----:B------:R-:W4:Y:S04]  /*7870*/  LDL.LU R3, [R1+0x450] ;  /* 0x0004500001037983 */ /* 0x000f280000300800 */
[----:B------:R-:W4:Y:S01]  /*7880*/  LDL.LU R2, [R1+0x454] ;  /* 0x0004540001027983 */ /* 0x000f220000300800 */
[----:B--2---:R-:W-:-:S05]  /*7890*/  FADD R139, R134, R139 ;  /* 0x0000008b868b7221 */ /* 0x004fca0000000000 */
[----:B------:R0:W-:Y:S01]  /*78a0*/  STL [R1+0x414], R139 ;  /* 0x0004148b01007387 */ /* 0x0001e20000100800 */
[----:B---3--:R-:W-:-:S03]  /*78b0*/  FADD R140, R135, R140 ;  /* 0x0000008c878c7221 */ /* 0x008fc60000000000 */
[----:B0-----:R-:W2:Y:S04]  /*78c0*/  LDL.LU R139, [R1+0x4ac] ;  /* 0x0004ac00018b7983 */ /* 0x001ea80000300800 */
[----:B------:R0:W-:Y:S04]  /*78d0*/  STL [R1+0x418], R140 ;  /* 0x0004188c01007387 */ /* 0x0001e80000100800 */
[----:B0-----:R-:W3:Y:S01]  /*78e0*/  LDL.LU R140, [R1+0x4a8] ;  /* 0x0004a800018c7983 */ /* 0x001ee20000300800 */
[----:B----4-:R-:W-:-:S01]  /*78f0*/  FADD R141, R136, R141 ;  /* 0x0000008d888d7221 */ /* 0x010fc20000000000 */
[----:B------:R-:W-:-:S04]  /*7900*/  FADD R142, R137, R142 ;  /* 0x0000008e898e7221 */ /* 0x000fc80000000000 */
[----:B------:R0:W-:Y:S04]  /*7910*/  STL [R1+0x41c], R141 ;  /* 0x00041c8d01007387 */ /* 0x0001e80000100800 */
[----:B0-----:R-:W4:Y:S04]  /*7920*/  LDL.LU R141, [R1+0x4a4] ;  /* 0x0004a400018d7983 */ /* 0x001f280000300800 */
[----:B------:R0:W-:Y:S04]  /*7930*/  STL [R1+0x420], R142 ;  /* 0x0004208e01007387 */ /* 0x0001e80000100800 */
[----:B0-----:R-:W4:Y:S01]  /*7940*/  LDL.LU R142, [R1+0x4a0] ;  /* 0x0004a000018e7983 */ /* 0x001f220000300800 */
[----:B------:R-:W-:-:S05]  /*7950*/  FADD R143, R138, R143 ;  /* 0x0000008f8a8f7221 */ /* 0x000fca0000000000 */
[----:B------:R0:W-:Y:S04]  /*7960*/  STL [R1+0x424], R143 ;  /* 0x0004248f01007387 */ /* 0x0001e80000100800 */
[----:B0-----:R-:W4:Y:S01]  /*7970*/  LDL.LU R143, [R1+0x49c] ;  /* 0x00049c00018f7983 */ /* 0x001f220000300800 */
[----:B--2---:R-:W-:-:S05]  /*7980*/  FADD R144, R139, R144 ;  /* 0x000000908b907221 */ /* 0x004fca0000000000 */
[----:B------:R0:W-:Y:S01]  /*7990*/  STL [R1+0x428], R144 ;  /* 0x0004289001007387 */ /* 0x0001e20000100800 */
[----:B---3--:R-:W-:-:S03]  /*79a0*/  FADD R145, R140, R145 ;  /* 0x000000918c917221 */ /* 0x008fc60000000000 */
[----:B0-----:R-:W2:Y:S04]  /*79b0*/  LDL.LU R144, [R1+0x498] ;  /* 0x0004980001907983 */ /* 0x001ea80000300800 */
[----:B------:R0:W-:Y:S04]  /*79c0*/  STL [R1+0x42c], R145 ;  /* 0x00042c9101007387 */ /* 0x0001e80000100800 */
[----:B0-----:R-:W3:Y:S01]  /*79d0*/  LDL.LU R145, [R1+0x494] ;  /* 0x0004940001917983 */ /* 0x001ee20000300800 */
[----:B----4-:R-:W-:-:S05]  /*79e0*/  FADD R146, R141, R146 ;  /* 0x000000928d927221 */ /* 0x010fca0000000000 */
[----:B------:R0:W-:Y:S01]  /*79f0*/  STL [R1+0x430], R146 ;  /* 0x0004309201007387 */ /* 0x0001e20000100800 */
[----:B------:R-:W-:-:S03]  /*7a00*/  FADD R147, R142, R147 ;  /* 0x000000938e937221 */ /* 0x000fc60000000000 */
        /* <DEDUP_REMOVED lines=20> */
[----:B0-----:R0:W5:Y:S01]  /*7b50*/  LDL.LU R0, [R1+0x474] ;  /* 0x0004740001007983 */ /* 0x0011620000300800 */
[----:B------:R-:W-:Y:S01]  /*7b60*/  UMOV UR6, URZ ;  /* 0x0000003f00067c82 */ /* 0x000fe20008000000 */
[----:B--2---:R-:W-:-:S05]  /*7b70*/  FADD R3, R149, R3 ;  /* 0x0000000395037221 */ /* 0x004fca0000000000 */
[----:B------:R0:W-:Y:S01]  /*7b80*/  STL [R1+0x450], R3 ;  /* 0x0004500301007387 */ /* 0x0001e20000100800 */
[----:B---3--:R-:W-:-:S05]  /*7b90*/  FADD R2, R150, R2 ;  /* 0x0000000296027221 */ /* 0x008fca0000000000 */
[----:B------:R0:W-:Y:S02]  /*7ba0*/  STL [R1+0x454], R2 ;  /* 0x0004540201007387 */ /* 0x0001e40000100800 */
[----:B0---4-:R-:W-:-:S07]  /*7bb0*/  FADD R4, R4, R151 ;  /* 0x0000009704047221 */ /* 0x011fce0000000000 */
.L_x_23:
[----:B------:R-:W-:Y:S05]  /*7bc0*/  @!P2 BRA `(.L_x_24) ;  /* 0x000000000004a947 */ /* 0x000fea0003800000 */
[----:B------:R-:W-:Y:S01]  /*7bd0*/  BPT.TRAP 0x1 ;  /* 0x000000040000795c */ /* 0x000fe20000300000 */
.L_x_24:
[----:B------:R-:W2:Y:S01]  /*7be0*/  LDL R3, [R1+0x460] ;  /* 0x0004600001037983 */ /* 0x000ea20000100800 */
[----:B------:R-:W-:Y:S01]  /*7bf0*/  UISETP.GT.U32.AND UP1, UPT, UR13, 0x1, UPT ;  /* 0x000000010d00788c */ /* 0x000fe2000bf24070 */
[----:B------:R-:W-:-:S05]  /*7c00*/  IMAD.U32 R2, RZ, RZ, UR20 ;  /* 0x00000014ff027e24 */ /* 0x000fca000f8e00ff */
[----:B------:R-:W-:Y:S02]  /*7c10*/  @P0 LEA R2, R2, UR24, 0x3 ;  /* 0x0000001802020c11 */ /* 0x000fe4000f8e18ff */
[----:B------:R-:W-:Y:S02]  /*7c20*/  PLOP3.LUT P1, PT, PT, PT, UP1, 0x80, 0x0 ;  /* 0x000000000000781c */ /* 0x000fe40003f2f018 */
[----:B------:R-:W-:-:S04]  /*7c30*/  @P0 IADD3 R2, R2, 0x40, RZ ;  /* 0x0000004002020810 */ /* 0x000fc80007ffe0ff */
[----:B--2---:R-:W-:-:S04]  /*7c40*/  @P0 PRMT R2, R3, 0x654, R2 ;  /* 0x0000065403020816 */ /* 0x004fc80000000002 */
[----:B------:R2:W-:Y:S03]  /*7c50*/  @P0 SYNCS.ARRIVE.TRANS64.RED.A1T0 RZ, [R2+URZ], RZ ;  /* 0x000000ff02ff09a7 */ /* 0x0005e6000810043f */
[----:B------:R-:W-:Y:S05]  /*7c60*/  @P1 BRA `(.L_x_25) ;  /* 0x0000000000041947 */ /* 0x000fea0003800000 */
[----:B------:R-:W-:Y:S01]  /*7c70*/  BPT.TRAP 0x1 ;  /* 0x000000040000795c */ /* 0x000fe20000300000 */
.L_x_25:
[----:B------:R-:W-:Y:S02]  /*7c80*/  UISETP.GT.AND UP3, UPT, UR15, 0x1, UPT ;  /* 0x000000010f00788c */ /* 0x000fe4000bf64270 */
[----:B------:R-:W-:Y:S02]  /*7c90*/  UIADD3 UR19, UR19, 0x1, URZ ;  /* 0x0000000113137890 */ /* 0x000fe4000fffe03f */
[----:B------:R-:W-:Y:S02]  /*7ca0*/  UIADD3 UR20, UR20, 0x1, URZ ;  /* 0x0000000114147890 */ /* 0x000fe4000fffe03f */
[----:B------:R-:W-:Y:S01]  /*7cb0*/  PLOP3.LUT P1, PT, PT, PT, UP3, 0x80, 0x0 ;  /* 0x000000000000781c */ /* 0x000fe20003f2f038 */
[----:B------:R-:W-:Y:S02]  /*7cc0*/  UISETP.NE.AND UP1, UPT, UR19, 0x8, UPT ;  /* 0x000000081300788c */ /* 0x000fe4000bf25270 */
[----:B------:R-:W-:Y:S02]  /*7cd0*/  UISETP.NE.AND UP2, UPT, UR20, 0x8, UPT ;  /* 0x000000081400788c */ /* 0x000fe4000bf45270 */
[----:B------:R-:W-:-:S02]  /*7ce0*/  USEL UR7, URZ, 0x1, UP1 ;  /* 0x000000013f077887 */ /* 0x000fc40008800000 */
[----:B------:R-:W-:Y:S02]  /*7cf0*/  UIADD3 UR15, UR15, -0x1, URZ ;  /* 0xffffffff0f0f7890 */ /* 0x000fe4000fffe03f */
[----:B------:R-:W-:Y:S02]  /*7d00*/  USEL UR19, UR19, URZ, UP1 ;  /* 0x0000003f13137287 */ /* 0x000fe40008800000 */
[----:B-----5:R-:W-:Y:S01]  /*7d10*/  LOP3.LUT R0, R0, UR7, RZ, 0x3c, !PT ;  /* 0x0000000700007c12 */ /* 0x020fe2000f8e3cff */
[----:B------:R-:W-:Y:S01]  /*7d20*/  USEL UR20, UR20, URZ, UP2 ;  /* 0x0000003f14147287 */ /* 0x000fe20009000000 */
[----:B------:R-:W-:Y:S01]  /*7d30*/  UMOV UR7, 0x1 ;  /* 0x0000000100077882 */ /* 0x000fe20000000000 */
[----:B------:R-:W-:Y:S10]  /*7d40*/  @P1 BRA `(.L_x_26) ;  /* 0xffffffb000281947 */ /* 0x000ff4000383ffff */
.L_x_18:
[----:B------:R-:W-:Y:S04]  /*7d50*/  STL [R1+0x458], R4 ;  /* 0x0004580401007387 */ /* 0x000fe80000100800 */
[----:B--2---:R-:W2:Y:S04]  /*7d60*/  LDL.LU R2, [R1+0x454] ;  /* 0x0004540001027983 */ /* 0x004ea80000300800 */
[----:B------:R-:W3:Y:S04]  /*7d70*/  LDL.LU R0, [R1+0x450] ;  /* 0x0004500001007983 */ /* 0x000ee80000300800 */
[----:B--2---:R2:W-:Y:S04]  /*7d80*/  STL [R1+0x454], R2 ;  /* 0x0004540201007387 */ /* 0x0045e80000100800 */
[----:B--2---:R-:W2:Y:S04]  /*7d90*/  LDL.LU R2, [R1+0x44c] ;  /* 0x00044c0001027983 */ /* 0x004ea80000300800 */
[----:B---3--:R3:W-:Y:S04]  /*7da0*/  STL [R1+0x450], R0 ;  /* 0x0004500001007387 */ /* 0x0087e80000100800 */
[----:B---3--:R-:W3:Y:S04]  /*7db0*/  LDL.LU R0, [R1+0x448] ;  /* 0x0004480001007983 */ /* 0x008ee80000300800 */
        /* <DEDUP_REMOVED lines=291> */
[----:B---3--:R-:W3:Y:S01]  /*8ff0*/  LDL.LU R0, [R1+0x200] ;  /* 0x0002000001007983 */ /* 0x008ee20000300800 */
[----:B------:R-:W-:-:S04]  /*9000*/  UISETP.NE.AND UP0, UPT, UR6, URZ, UPT ;  /* 0x0000003f0600728c */ /* 0x000fc8000bf05270 */
[----:B------:R-:W-:-:S06]  /*9010*/  USEL UR6, URZ, 0x1, !UP0 ;  /* 0x000000013f067887 */ /* 0x000fcc000c000000 */
[----:B------:R-:W-:Y:S01]  /*9020*/  ISETP.NE.AND P1, PT, RZ, UR6, PT ;  /* 0x00000006ff007c0c */ /* 0x000fe2000bf25270 */
[----:B--2---:R2:W-:Y:S04]  /*9030*/  STL [R1+0x204], R2 ;  /* 0x0002040201007387 */ /* 0x0045e80000100800 */
[----:B---3--:R2:W-:Y:S08]  /*9040*/  STL [R1+0x200], R0 ;  /* 0x0002000001007387 */ /* 0x0085f00000100800 */
[----:B------:R-:W-:Y:S05]  /*9050*/  @!P1 BRA `(.L_x_27) ;  /* 0x0000003800109947 */ /* 0x000fea0003800000 */
[----:B------:R3:W-:Y:S04]  /*9060*/  STL [R1+0x61c], R45 ;  /* 0x00061c2d01007387 */ /* 0x0007e80000100800 */
[----:B---3--:R-:W3:Y:S04]  /*9070*/  LDL.LU R45, [R1] ;  /* 0x00000000012d7983 */ /* 0x008ee80000300800 */
[----:B------:R4:W-:Y:S04]  /*9080*/  STL [R1+0x618], R46 ;  /* 0x0006182e01007387 */ /* 0x0009e80000100800 */
[----:B----4-:R-:W4:Y:S04]  /*9090*/  LDL.LU R46, [R1+0x4] ;  /* 0x00000400012e7983 */ /* 0x010f280000300800 */
[----:B------:R5:W-:Y:S04]  /*90a0*/  STL [R1+0x614], R47 ;  /* 0x0006142f01007387 */ /* 0x000be80000100800 */
[----:B-----5:R-:W5:Y:S04]  /*90b0*/  LDL.LU R47, [R1+0x8] ;  /* 0x00000800012f7983 */ /* 0x020f680000300800 */
[----:B------:R0:W-:Y:S04]  /*90c0*/  STL [R1+0x610], R48 ;  /* 0x0006103001007387 */ /* 0x0001e80000100800 */
[----:B0-----:R-:W5:Y:S04]  /*90d0*/  LDL.LU R48, [R1+0xc] ;  /* 0x00000c0001307983 */ /* 0x001f680000300800 */
        /* <DEDUP_REMOVED lines=134> */
[----:B------:R-:W5:Y:S04]  /*9940*/  LDL.LU R4, [R1+0x1a8] ;  /* 0x0001a80001047983 */ /* 0x000f680000300800 */
[----:B------:R-:W5:Y:S04]  /*9950*/  LDL.LU R3, [R1+0x204] ;  /* 0x0002040001037983 */ /* 0x000f680000300800 */
[----:B--2---:R-:W2:Y:S04]  /*9960*/  LDL.LU R2, [R1+0x1ac] ;  /* 0x0001ac0001027983 */ /* 0x004ea80000300800 */
[----:B------:R-:W2:Y:S04]  /*9970*/  LDL.LU R0, [R1+0x208] ;  /* 0x0002080001007983 */ /* 0x000ea80000300800 */
[----:B------:R0:W-:Y:S04]  /*9980*/  STL [R1+0x500], R116 ;  /* 0x0005007401007387 */ /* 0x0001e80000100800 */
[----:B0-----:R-:W2:Y:S04]  /*9990*/  LDL.LU R116, [R1+0x200] ;  /* 0x0002000001747983 */ /* 0x001ea80000300800 */
        /* <DEDUP_REMOVED lines=60> */
[----:B------:R0:W-:Y:S01]  /*9d60*/  STL [R1+0x484], R147 ;  /* 0x0004849301007387 */ /* 0x0001e20000100800 */
[----:B---3--:R-:W-:-:S03]  /*9d70*/  FADD R5, R45, R5 ;  /* 0x000000052d057221 */ /* 0x008fc60000000000 */
[----:B0-----:R-:W3:Y:S04]  /*9d80*/  LDL.LU R147, [R1+0x12c] ;  /* 0x00012c0001937983 */ /* 0x001ee80000300800 */
[----:B------:R0:W-:Y:S01]  /*9d90*/  STL [R1+0x480], R148 ;  /* 0x0004809401007387 */ /* 0x0001e20000100800 */
[----:B----4-:R-:W-:Y:S01]  /*9da0*/  FADD R6, R46, R6 ;  /* 0x000000062e067221 */ /* 0x010fe20000000000 */
[----:B-----5:R-:W-:Y:S02]  /*9db0*/  FADD R7, R47, R7 ;  /* 0x000000072f077221 */ /* 0x020fe40000000000 */
[----:B0-----:R-:W4:Y:S04]  /*9dc0*/  LDL.LU R148, [R1+0x128] ;  /* 0x0001280001947983 */ /* 0x001f280000300800 */
[----:B------:R0:W-:Y:S01]  /*9dd0*/  STL [R1+0x47c], R149 ;  /* 0x00047c9501007387 */ /* 0x0001e20000100800 */
[----:B------:R-:W-:Y:S01]  /*9de0*/  FADD R8, R48, R8 ;  /* 0x0000000830087221 */ /* 0x000fe20000000000 */
[----:B------:R-:W-:-:S02]  /*9df0*/  FADD R9, R49, R9 ;  /* 0x0000000931097221 */ /* 0x000fc40000000000 */
[----:B0-----:R-:W5:Y:S04]  /*9e00*/  LDL.LU R149, [R1+0x124] ;  /* 0x0001240001957983 */ /* 0x001f680000300800 */
[----:B------:R0:W-:Y:S01]  /*9e10*/  STL [R1+0x478], R150 ;  /* 0x0004789601007387 */ /* 0x0001e20000100800 */
[----:B------:R-:W-:Y:S01]  /*9e20*/  FADD R10, R50, R10 ;  /* 0x0000000a320a7221 */ /* 0x000fe20000000000 */
[----:B------:R-:W-:Y:S02]  /*9e30*/  FADD R11, R51, R11 ;  /* 0x0000000b330b7221 */ /* 0x000fe40000000000 */
[----:B0-----:R-:W3:Y:S04]  /*9e40*/  LDL.LU R150, [R1+0x120] ;  /* 0x0001200001967983 */ /* 0x001ee80000300800 */
[----:B------:R0:W-:Y:S01]  /*9e50*/  STL [R1+0x474], R151 ;  /* 0x0004749701007387 */ /* 0x0001e20000100800 */
[----:B------:R-:W-:Y:S01]  /*9e60*/  FADD R12, R52, R12 ;  /* 0x0000000c340c7221 */ /* 0x000fe20000000000 */
[----:B------:R-:W-:-:S02]  /*9e70*/  FADD R13, R53, R13 ;  /* 0x0000000d350d7221 */ /* 0x000fc40000000000 */
[----:B0-----:R-:W4:Y:S04]  /*9e80*/  LDL.LU R151, [R1+0x11c] ;  /* 0x00011c0001977983 */ /* 0x001f280000300800 */
[----:B------:R-:W5:Y:S04]  /*9e90*/  LDL.LU R45, [R1+0x61c] ;  /* 0x00061c00012d7983 */ /* 0x000f680000300800 */
[----:B------:R-:W5:Y:S04]  /*9ea0*/  LDL.LU R46, [R1+0x618] ;  /* 0x00061800012e7983 */ /* 0x000f680000300800 */
[----:B------:R-:W5:Y:S04]  /*9eb0*/  LDL.LU R47, [R1+0x614] ;  /* 0x00061400012f7983 */ /* 0x000f680000300800 */
[----:B------:R-:W5:Y:S04]  /*9ec0*/  LDL.LU R48, [R1+0x610] ;  /* 0x0006100001307983 */ /* 0x000f680000300800 */
[----:B------:R-:W5:Y:S01]  /*9ed0*/  LDL.LU R49, [R1+0x60c] ;  /* 0x00060c0001317983 */ /* 0x000f620000300800 */
[----:B------:R-:W-:-:S03]  /*9ee0*/  FADD R14, R54, R14 ;  /* 0x0000000e360e7221 */ /* 0x000fc60000000000 */
        /* <DEDUP_REMOVED lines=117> */
[----:B--2---:R-:W-:-:S03]  /*a640*/  FADD R116, R117, R116 ;  /* 0x0000007475747221 */ /* 0x004fc60000000000 */
[----:B------:R-:W2:Y:S01]  /*a650*/  LDL.LU R109, [R1+0x51c] ;  /* 0x00051c00016d7983 */ /* 0x000ea20000300800 */
[----:B------:R-:W-:-:S03]  /*a660*/  FADD R201, R113, R201 ;  /* 0x000000c971c97221 */ /* 0x000fc60000000000 */
[----:B------:R-:W2:Y:S01]  /*a670*/  LDL.LU R110, [R1+0x518] ;  /* 0x00051800016e7983 */ /* 0x000ea20000300800 */
[----:B------:R-:W-:-:S03]  /*a680*/  FADD R202, R114, R202 ;  /* 0x000000ca72ca7221 */ /* 0x000fc60000000000 */
[----:B------:R-:W2:Y:S01]  /*a690*/  LDL.LU R111, [R1+0x514] ;  /* 0x00051400016f7983 */ /* 0x000ea20000300800 */
[----:B------:R-:W-:-:S03]  /*a6a0*/  FADD R203, R115, R203 ;  /* 0x000000cb73cb7221 */ /* 0x000fc60000000000 */
[----:B------:R-:W2:Y:S04]  /*a6b0*/  LDL.LU R112, [R1+0x510] ;  /* 0x0005100001707983 */ /* 0x000ea80000300800 */
[----:B------:R-:W2:Y:S01]  /*a6c0*/  LDL.LU R113, [R1+0x50c] ;  /* 0x00050c0001717983 */ /* 0x000ea20000300800 */
[----:B------:R-:W-:-:S03]  /*a6d0*/  FADD R3, R4, R3 ;  /* 0x0000000304037221 */ /* 0x000fc60000000000 */
[----:B------:R-:W2:Y:S04]  /*a6e0*/  LDL.LU R114, [R1+0x508] ;  /* 0x0005080001727983 */ /* 0x000ea80000300800 */
[----:B------:R-:W2:Y:S01]  /*a6f0*/  LDL.LU R115, [R1+0x504] ;  /* 0x0005040001737983 */ /* 0x000ea20000300800 */
[----:B------:R-:W-:Y:S01]  /*a700*/  FADD R0, R2, R0 ;  /* 0x0000000002007221 */ /* 0x000fe20000000000 */
[----:B------:R-:W-:Y:S01]  /*a710*/  FADD R237, R118, R237 ;  /* 0x000000ed76ed7221 */ /* 0x000fe20000000000 */
[----:B------:R-:W-:Y:S01]  /*a720*/  FADD R236, R119, R236 ;  /* 0x000000ec77ec7221 */ /* 0x000fe20000000000 */
[----:B------:R0:W-:Y:S01]  /*a730*/  STL [R1+0x200], R116 ;  /* 0x0002007401007387 */ /* 0x0001e20000100800 */
[----:B------:R-:W-:Y:S01]  /*a740*/  FADD R235, R120, R235 ;  /* 0x000000eb78eb7221 */ /* 0x000fe20000000000 */
        /* <DEDUP_REMOVED lines=8> */
[----:B0-----:R-:W2:Y:S01]  /*a7d0*/  LDL.LU R116, [R1+0x1b0] ;  /* 0x0001b00001747983 */ /* 0x001ea20000300800 */
[----:B------:R-:W-:Y:S01]  /*a7e0*/  FADD R226, R129, R226 ;  /* 0x000000e281e27221 */ /* 0x000fe20000000000 */
[----:B------:R-:W-:Y:S01]  /*a7f0*/  FADD R225, R130, R225 ;  /* 0x000000e182e17221 */ /* 0x000fe20000000000 */
[----:B------:R-:W-:Y:S01]  /*a800*/  FADD R224, R131, R224 ;  /* 0x000000e083e07221 */ /* 0x000fe20000000000 */
        /* <DEDUP_REMOVED lines=16> */
[----:B0-----:R-:W2:Y:S01]  /*a910*/  LDL.LU R3, [R1+0x210] ;  /* 0x0002100001037983 */ /* 0x001ea20000300800 */
[----:B----4-:R-:W-:Y:S01]  /*a920*/  FADD R204, R151, R204 ;  /* 0x000000cc97cc7221 */ /* 0x010fe20000000000 */
[----:B------:R-:W-:Y:S01]  /*a930*/  FADD R211, R144, R211 ;  /* 0x000000d390d37221 */ /* 0x000fe20000000000 */
[----:B---3--:R-:W-:Y:S01]  /*a940*/  FADD R205, R150, R205 ;  /* 0x000000cd96cd7221 */ /* 0x008fe20000000000 */
[----:B------:R-:W3:Y:S01]  /*a950*/  LDL.LU R118, [R1+0x1b8] ;  /* 0x0001b80001767983 */ /* 0x000ee20000300800 */
[----:B------:R-:W-:Y:S01]  /*a960*/  FADD R210, R145, R210 ;  /* 0x000000d291d27221 */ /* 0x000fe20000000000 */
[----:B-----5:R-:W-:Y:S01]  /*a970*/  FADD R206, R149, R206 ;  /* 0x000000ce95ce7221 */ /* 0x020fe20000000000 */
[----:B------:R-:W-:Y:S01]  /*a980*/  FADD R209, R146, R209 ;  /* 0x000000d192d17221 */ /* 0x000fe20000000000 */
[----:B------:R-:W3:Y:S01]  /*a990*/  LDL.LU R2, [R1+0x214] ;  /* 0x0002140001027983 */ /* 0x000ee20000300800 */
[----:B------:R-:W-:Y:S01]  /*a9a0*/  FADD R207, R148, R207 ;  /* 0x000000cf94cf7221 */ /* 0x000fe20000000000 */
[----:B------:R-:W-:-:S02]  /*a9b0*/  FADD R208, R147, R208 ;  /* 0x000000d093d07221 */ /* 0x000fc40000000000 */
[----:B------:R-:W4:Y:S04]  /*a9c0*/  LDL.LU R119, [R1+0x1bc] ;  /* 0x0001bc0001777983 */ /* 0x000f280000300800 */
[----:B-1----:R-:W4:Y:S04]  /*a9d0*/  LDL.LU R0, [R1+0x218] ;  /* 0x0002180001007983 */ /* 0x002f280000300800 */
[----:B------:R-:W5:Y:S04]  /*a9e0*/  LDL.LU R120, [R1+0x1c0] ;  /* 0x0001c00001787983 */ /* 0x000f680000300800 */
        /* <DEDUP_REMOVED lines=30> */
[----:B------:R-:W5:Y:S01]  /*abd0*/  LDL.LU R147, [R1+0x258] ;  /* 0x0002580001937983 */ /* 0x000f620000300800 */
[----:B--2---:R-:W-:-:S03]  /*abe0*/  FADD R4, R116, R4 ;  /* 0x0000000474047221 */ /* 0x004fc60000000000 */
[----:B------:R-:W2:Y:S04]  /*abf0*/  LDL.LU R116, [R1+0x500] ;  /* 0x0005000001747983 */ /* 0x000ea80000300800 */
[----:B------:R0:W-:Y:S04]  /*ac00*/  STL [R1+0x20c], R4 ;  /* 0x00020c0401007387 */ /* 0x0001e80000100800 */
[----:B0-----:R-:W2:Y:S01]  /*ac10*/  LDL.LU R4, [R1+0x25c] ;  /* 0x00025c0001047983 */ /* 0x001ea20000300800 */
[----:B------:R-:W-:-:S03]  /*ac20*/  FADD R3, R117, R3 ;  /* 0x0000000375037221 */ /* 0x000fc60000000000 */
[----:B------:R-:W2:Y:S01]  /*ac30*/  LDL.LU R117, [R1+0x4fc] ;  /* 0x0004fc0001757983 */ /* 0x000ea20000300800 */
[----:B---3--:R-:W-:-:S03]  /*ac40*/  FADD R2, R118, R2 ;  /* 0x0000000276027221 */ /* 0x008fc60000000000 */
[----:B------:R0:W-:Y:S01]  /*ac50*/  STL [R1+0x210], R3 ;  /* 0x0002100301007387 */ /* 0x0001e20000100800 */
[----:B----4-:R-:W-:-:S03]  /*ac60*/  FADD R0, R119, R0 ;  /* 0x0000000077007221 */ /* 0x010fc60000000000 */
[----:B0-----:R-:W3:Y:S04]  /*ac70*/  LDL.LU R3, [R1+0x260] ;  /* 0x0002600001037983 */ /* 0x001ee80000300800 */
[----:B------:R-:W4:Y:S01]  /*ac80*/  LDL.LU R118, [R1+0x4f8] ;  /* 0x0004f80001767983 */ /* 0x000f220000300800 */
[----:B-----5:R-:W-:-:S03]  /*ac90*/  FADD R121, R120, R121 ;  /* 0x0000007978797221 */ /* 0x020fc60000000000 */
[----:B------:R0:W-:Y:S01]  /*aca0*/  STL [R1+0x214], R2 ;  /* 0x0002140201007387 */ /* 0x0001e20000100800 */
[----:B------:R-:W-:-:S03]  /*acb0*/  FADD R123, R122, R123 ;  /* 0x0000007b7a7b7221 */ /* 0x000fc60000000000 */
[----:B0-----:R-:W5:Y:S04]  /*acc0*/  LDL.LU R2, [R1+0x264] ;  /* 0x0002640001027983 */ /* 0x001f680000300800 */
[----:B------:R-:W4:Y:S04]  /*acd0*/  LDL.LU R119, [R1+0x4f4] ;  /* 0x0004f40001777983 */ /* 0x000f280000300800 */
[----:B------:R0:W-:Y:S01]  /*ace0*/  STL [R1+0x218], R0 ;  /* 0x0002180001007387 */ /* 0x0001e20000100800 */
[----:B------:R-:W-:Y:S01]  /*acf0*/  FADD R125, R124, R125 ;  /* 0x0000007d7c7d7221 */ /* 0x000fe20000000000 */
[----:B------:R-:W-:-:S02]  /*ad00*/  FADD R127, R126, R127 ;  /* 0x0000007f7e7f7221 */ /* 0x000fc40000000000 */
[----:B0-----:R-:W4:Y:S04]  /*ad10*/  LDL.LU R0, [R1+0x268] ;  /* 0x0002680001007983 */ /* 0x001f280000300800 */
[----:B------:R-:W4:Y:S04]  /*ad20*/  LDL.LU R120, [R1+0x4f0] ;  /* 0x0004f00001787983 */ /* 0x000f280000300800 */
[----:B------:R0:W-:Y:S01]  /*ad30*/  STL [R1+0x21c], R121 ;  /* 0x00021c7901007387 */ /* 0x0001e20000100800 */
[----:B------:R-:W-:-:S03]  /*ad40*/  FADD R129, R128, R129 ;  /* 0x0000008180817221 */ /* 0x000fc60000000000 */
        /* <DEDUP_REMOVED lines=45> */
[----:B------:R0:W-:Y:S04]  /*b020*/  STL [R1+0x24c], R144 ;  /* 0x00024c9001007387 */ /* 0x0001e80000100800 */
[----:B0-----:R-:W4:Y:S04]  /*b030*/  LDL.LU R144, [R1+0x27c] ;  /* 0x00027c0001907983 */ /* 0x001f280000300800 */
[----:B------:R0:W-:Y:S04]  /*b040*/  STL [R1+0x250], R145 ;  /* 0x0002509101007387 */ /* 0x0001e80000100800 */
[----:B0-----:R-:W4:Y:S04]  /*b050*/  LDL.LU R145, [R1+0x280] ;  /* 0x0002800001917983 */ /* 0x001f280000300800 */
[----:B------:R0:W-:Y:S01]  /*b060*/  STL [R1+0x254], R146 ;  /* 0x0002549201007387 */ /* 0x0001e20000100800 */
[----:B--2---:R-:W-:-:S03]  /*b070*/  FADD R4, R24, R4 ;  /* 0x0000000418047221 */ /* 0x004fc60000000000 */
[----:B0-----:R-:W2:Y:S04]  /*b080*/  LDL.LU R146, [R1+0x284] ;  /* 0x0002840001927983 */ /* 0x001ea80000300800 */
[----:B------:R0:W-:Y:S04]  /*b090*/  STL [R1+0x258], R147 ;  /* 0x0002589301007387 */ /* 0x0001e80000100800 */
[----:B0-----:R-:W2:Y:S04]  /*b0a0*/  LDL.LU R147, [R1+0x288] ;  /* 0x0002880001937983 */ /* 0x001ea80000300800 */
[----:B------:R-:W2:Y:S04]  /*b0b0*/  LDL.LU R148, [R1+0x28c] ;  /* 0x00028c0001947983 */ /* 0x000ea80000300800 */
[----:B------:R-:W2:Y:S04]  /*b0c0*/  LDL.LU R149, [R1+0x290] ;  /* 0x0002900001957983 */ /* 0x000ea80000300800 */
[----:B------:R0:W-:Y:S04]  /*b0d0*/  STL [R1+0x25c], R4 ;  /* 0x00025c0401007387 */ /* 0x0001e80000100800 */
[----:B------:R-:W2:Y:S01]  /*b0e0*/  LDL.LU R150, [R1+0x294] ;  /* 0x0002940001967983 */ /* 0x000ea20000300800 */
[----:B---3--:R-:W-:Y:S01]  /*b0f0*/  FADD R3, R25, R3 ;  /* 0x0000000319037221 */ /* 0x008fe20000000000 */
[----:B-----5:R-:W-:-:S04]  /*b100*/  FADD R2, R26, R2 ;  /* 0x000000021a027221 */ /* 0x020fc80000000000 */
[----:B------:R1:W-:Y:S04]  /*b110*/  STL [R1+0x260], R3 ;  /* 0x0002600301007387 */ /* 0x0003e80000100800 */
[----:B------:R-:W3:Y:S01]  /*b120*/  LDL.LU R151, [R1+0x298] ;  /* 0x0002980001977983 */ /* 0x000ee20000300800 */
[----:B----4-:R-:W-:-:S03]  /*b130*/  FADD R0, R27, R0 ;  /* 0x000000001b007221 */ /* 0x010fc60000000000 */
[----:B------:R4:W-:Y:S04]  /*b140*/  STL [R1+0x264], R2 ;  /* 0x0002640201007387 */ /* 0x0009e80000100800 */
[----:B------:R-:W5:Y:S04]  /*b150*/  LDL.LU R27, [R1+0x2c8] ;  /* 0x0002c800011b7983 */ /* 0x000f680000300800 */
[----:B------:R-:W5:Y:S04]  /*b160*/  LDL.LU R26, [R1+0x2cc] ;  /* 0x0002cc00011a7983 */ /* 0x000f680000300800 */
[----:B------:R4:W-:Y:S04]  /*b170*/  STL [R1+0x268], R0 ;  /* 0x0002680001007387 */ /* 0x0009e80000100800 */
[----:B------:R-:W5:Y:S04]  /*b180*/  LDL.LU R25, [R1+0x2d0] ;  /* 0x0002d00001197983 */ /* 0x000f680000300800 */
[----:B------:R-:W5:Y:S04]  /*b190*/  LDL.LU R24, [R1+0x2d4] ;  /* 0x0002d40001187983 */ /* 0x000f680000300800 */
[----:B0-----:R-:W5:Y:S04]  /*b1a0*/  LDL.LU R4, [R1+0x2d8] ;  /* 0x0002d80001047983 */ /* 0x001f680000300800 */
[----:B-1----:R-:W5:Y:S04]  /*b1b0*/  LDL.LU R3, [R1+0x2dc] ;  /* 0x0002dc0001037983 */ /* 0x002f680000300800 */
[----:B----4-:R-:W4:Y:S04]  /*b1c0*/  LDL.LU R2, [R1+0x2e0] ;  /* 0x0002e00001027983 */ /* 0x010f280000300800 */
[----:B------:R-:W4:Y:S01]  /*b1d0*/  LDL.LU R0, [R1+0x2e4] ;  /* 0x0002e40001007983 */ /* 0x000f220000300800 */
[----:B------:R-:W-:-:S05]  /*b1e0*/  FADD R140, R28, R140 ;  /* 0x0000008c1c8c7221 */ /* 0x000fca0000000000 */
[----:B------:R0:W-:Y:S04]  /*b1f0*/  STL [R1+0x26c], R140 ;  /* 0x00026c8c01007387 */ /* 0x0001e80000100800 */
[----:B0-----:R-:W4:Y:S01]  /*b200*/  LDL.LU R140, [R1+0x4a0] ;  /* 0x0004a000018c7983 */ /* 0x001f220000300800 */
[----:B------:R-:W-:-:S03]  /*b210*/  FADD R141, R29, R141 ;  /* 0x0000008d1d8d7221 */ /* 0x000fc60000000000 */
[----:B------:R-:W4:Y:S04]  /*b220*/  LDL.LU R28, [R1+0x2c4] ;  /* 0x0002c400011c7983 */ /* 0x000f280000300800 */
        /* <DEDUP_REMOVED lines=15> */
[----:B------:R-:W4:Y:S01]  /*b320*/  LDL.LU R32, [R1+0x2b4] ;  /* 0x0002b40001207983 */ /* 0x000f220000300800 */
[----:B--2---:R-:W-:-:S03]  /*b330*/  FADD R146, R34, R146 ;  /* 0x0000009222927221 */ /* 0x004fc60000000000 */
[----:B------:R0:W-:Y:S04]  /*b340*/  STL [R1+0x280], R145 ;  /* 0x0002809101007387 */ /* 0x0001e80000100800 */
[----:B0-----:R-:W2:Y:S01]  /*b350*/  LDL.LU R145, [R1+0x48c] ;  /* 0x00048c0001917983 */ /* 0x001ea20000300800 */
[----:B------:R-:W-:-:S03]  /*b360*/  FADD R147, R35, R147 ;  /* 0x0000009323937221 */ /* 0x000fc60000000000 */
[----:B------:R-:W2:Y:S01]  /*b370*/  LDL.LU R33, [R1+0x2b0] ;  /* 0x0002b00001217983 */ /* 0x000ea20000300800 */
[----:B------:R-:W-:-:S03]  /*b380*/  FADD R148, R36, R148 ;  /* 0x0000009424947221 */ /* 0x000fc60000000000 */
[----:B------:R0:W-:Y:S01]  /*b390*/  STL [R1+0x284], R146 ;  /* 0x0002849201007387 */ /* 0x0001e20000100800 */
[----:B------:R-:W-:-:S03]  /*b3a0*/  FADD R149, R37, R149 ;  /* 0x0000009525957221 */ /* 0x000fc60000000000 */
[----:B0-----:R-:W2:Y:S04]  /*b3b0*/  LDL.LU R146, [R1+0x488] ;  /* 0x0004880001927983 */ /* 0x001ea80000300800 */
[----:B------:R-:W2:Y:S04]  /*b3c0*/  LDL.LU R34, [R1+0x2ac] ;  /* 0x0002ac0001227983 */ /* 0x000ea80000300800 */
[----:B------:R0:W-:Y:S01]  /*b3d0*/  STL [R1+0x288], R147 ;  /* 0x0002889301007387 */ /* 0x0001e20000100800 */
[----:B------:R-:W-:-:S03]  /*b3e0*/  FADD R150, R38, R150 ;  /* 0x0000009626967221 */ /* 0x000fc60000000000 */
[----:B0-----:R-:W2:Y:S04]  /*b3f0*/  LDL.LU R147, [R1+0x484] ;  /* 0x0004840001937983 */ /* 0x001ea80000300800 */
[----:B------:R-:W2:Y:S04]  /*b400*/  LDL.LU R35, [R1+0x2a8] ;  /* 0x0002a80001237983 */ /* 0x000ea80000300800 */
[----:B------:R0:W-:Y:S04]  /*b410*/  STL [R1+0x28c], R148 ;  /* 0x00028c9401007387 */ /* 0x0001e80000100800 */
[----:B0-----:R-:W2:Y:S04]  /*b420*/  LDL.LU R148, [R1+0x480] ;  /* 0x0004800001947983 */ /* 0x001ea80000300800 */
[----:B------:R-:W2:Y:S04]  /*b430*/  LDL.LU R36, [R1+0x2a4] ;  /* 0x0002a40001247983 */ /* 0x000ea80000300800 */
[----:B------:R0:W-:Y:S04]  /*b440*/  STL [R1+0x290], R149 ;  /* 0x0002909501007387 */ /* 0x0001e80000100800 */
[----:B0-----:R-:W2:Y:S04]  /*b450*/  LDL.LU R149, [R1+0x47c] ;  /* 0x00047c0001957983 */ /* 0x001ea80000300800 */
[----:B------:R-:W2:Y:S04]  /*b460*/  LDL.LU R37, [R1+0x2a0] ;  /* 0x0002a00001257983 */ /* 0x000ea80000300800 */
[----:B------:R0:W-:Y:S04]  /*b470*/  STL [R1+0x294], R150 ;  /* 0x0002949601007387 */ /* 0x0001e80000100800 */
[----:B0-----:R-:W2:Y:S04]  /*b480*/  LDL.LU R150, [R1+0x478] ;  /* 0x0004780001967983 */ /* 0x001ea80000300800 */
[----:B------:R-:W2:Y:S01]  /*b490*/  LDL.LU R38, [R1+0x29c] ;  /* 0x00029c0001267983 */ /* 0x000ea20000300800 */
[----:B---3--:R-:W-:-:S05]  /*b4a0*/  FADD R151, R39, R151 ;  /* 0x0000009727977221 */ /* 0x008fca0000000000 */
[----:B------:R0:W-:Y:S01]  /*b4b0*/  STL [R1+0x298], R151 ;  /* 0x0002989701007387 */ /* 0x0001e20000100800 */
[----:B-----5:R-:W-:Y:S01]  /*b4c0*/  FADD R27, R51, R27 ;  /* 0x0000001b331b7221 */ /* 0x020fe20000000000 */
[----:B------:R-:W-:Y:S02]  /*b4d0*/  FADD R26, R52, R26 ;  /* 0x0000001a341a7221 */ /* 0x000fe40000000000 */
[----:B0-----:R-:W3:Y:S01]  /*b4e0*/  LDL.LU R151, [R1+0x474] ;  /* 0x0004740001977983 */ /* 0x001ee20000300800 */
[----:B------:R-:W-:Y:S01]  /*b4f0*/  FADD R25, R53, R25 ;  /* 0x0000001935197221 */ /* 0x000fe20000000000 */
[----:B------:R-:W-:Y:S01]  /*b500*/  FADD R24, R54, R24 ;  /* 0x0000001836187221 */ /* 0x000fe20000000000 */
[----:B------:R-:W-:Y:S01]  /*b510*/  FADD R4, R55, R4 ;  /* 0x0000000437047221 */ /* 0x000fe20000000000 */
[----:B------:R-:W-:Y:S01]  /*b520*/  FADD R3, R56, R3 ;  /* 0x0000000338037221 */ /* 0x000fe20000000000 */
[----:B----4-:R-:W-:Y:S01]  /*b530*/  FADD R2, R57, R2 ;  /* 0x0000000239027221 */ /* 0x010fe20000000000 */
[----:B------:R-:W-:Y:S01]  /*b540*/  FADD R0, R58, R0 ;  /* 0x000000003a007221 */ /* 0x000fe20000000000 */
[----:B------:R-:W-:Y:S01]  /*b550*/  FADD R28, R50, R28 ;  /* 0x0000001c321c7221 */ /* 0x000fe20000000000 */
[----:B------:R-:W-:Y:S01]  /*b560*/  FADD R29, R49, R29 ;  /* 0x0000001d311d7221 */ /* 0x000fe20000000000 */
[----:B------:R-:W-:Y:S01]  /*b570*/  FADD R30, R48, R30 ;  /* 0x0000001e301e7221 */ /* 0x000fe20000000000 */
[----:B------:R-:W-:Y:S01]  /*b580*/  FADD R31, R47, R31 ;  /* 0x0000001f2f1f7221 */ /* 0x000fe20000000000 */
[----:B------:R-:W-:Y:S01]  /*b590*/  FADD R32, R46, R32 ;  /* 0x000000202e207221 */ /* 0x000fe20000000000 */
[----:B--2---:R-:W-:Y:S01]  /*b5a0*/  FADD R33, R45, R33 ;  /* 0x000000212d217221 */ /* 0x004fe20000000000 */
[----:B------:R-:W-:Y:S01]  /*b5b0*/  FADD R34, R44, R34 ;  /* 0x000000222c227221 */ /* 0x000fe20000000000 */
[----:B------:R-:W-:Y:S01]  /*b5c0*/  FADD R35, R43, R35 ;  /* 0x000000232b237221 */ /* 0x000fe20000000000 */
[----:B------:R-:W-:Y:S01]  /*b5d0*/  FADD R36, R42, R36 ;  /* 0x000000242a247221 */ /* 0x000fe20000000000 */
[----:B------:R-:W-:Y:S01]  /*b5e0*/  FADD R37, R41, R37 ;  /* 0x0000002529257221 */ /* 0x000fe20000000000 */
[----:B------:R-:W-:-:S05]  /*b5f0*/  FADD R38, R40, R38 ;  /* 0x0000002628267221 */ /* 0x000fca0000000000 */
[----:B------:R0:W-:Y:S04]  /*b600*/  STL [R1+0x29c], R38 ;  /* 0x00029c2601007387 */ /* 0x0001e80000100800 */
        /* <DEDUP_REMOVED lines=15> */
[----:B------:R-:W3:Y:S04]  /*b700*/  LDL.LU R50, [R1+0x2e8] ;  /* 0x0002e80001327983 */ /* 0x000ee80000300800 */
[----:B------:R3:W-:Y:S04]  /*b710*/  STL [R1+0x2dc], R3 ;  /* 0x0002dc0301007387 */ /* 0x0007e80000100800 */
[----:B------:R-:W3:Y:S04]  /*b720*/  LDL.LU R49, [R1+0x2ec] ;  /* 0x0002ec0001317983 */ /* 0x000ee80000300800 */
[----:B------:R3:W-:Y:S04]  /*b730*/  STL [R1+0x2e0], R2 ;  /* 0x0002e00201007387 */ /* 0x0007e80000100800 */
[----:B------:R-:W3:Y:S04]  /*b740*/  LDL.LU R48, [R1+0x2f0] ;  /* 0x0002f00001307983 */ /* 0x000ee80000300800 */
[----:B------:R3:W-:Y:S04]  /*b750*/  STL [R1+0x2e4], R0 ;  /* 0x0002e40001007387 */ /* 0x0007e80000100800 */
[----:B------:R-:W3:Y:S04]  /*b760*/  LDL.LU R47, [R1+0x2f4] ;  /* 0x0002f400012f7983 */ /* 0x000ee80000300800 */
        /* <DEDUP_REMOVED lines=8> */
[----:B0-----:R-:W3:Y:S04]  /*b7f0*/  LDL.LU R38, [R1+0x318] ;  /* 0x0003180001267983 */ /* 0x001ee80000300800 */
[----:B-1----:R-:W3:Y:S04]  /*b800*/  LDL.LU R37, [R1+0x31c] ;  /* 0x00031c0001257983 */ /* 0x002ee80000300800 */
[----:B--2---:R-:W2:Y:S04]  /*b810*/  LDL.LU R36, [R1+0x320] ;  /* 0x0003200001247983 */ /* 0x004ea80000300800 */
[----:B----4-:R-:W4:Y:S04]  /*b820*/  LDL.LU R35, [R1+0x324] ;  /* 0x0003240001237983 */ /* 0x010f280000300800 */
[----:B-----5:R-:W5:Y:S04]  /*b830*/  LDL.LU R34, [R1+0x328] ;  /* 0x0003280001227983 */ /* 0x020f680000300800 */
[----:B---3--:R-:W3:Y:S04]  /*b840*/  LDL.LU R33, [R1+0x32c] ;  /* 0x00032c0001217983 */ /* 0x008ee80000300800 */
        /* <DEDUP_REMOVED lines=12> */
[----:B------:R-:W3:Y:S01]  /*b910*/  LDL.LU R0, [R1+0x360] ;  /* 0x0003600001007983 */ /* 0x000ee20000300800 */
[----:B------:R-:W-:Y:S01]  /*b920*/  FADD R50, R59, R50 ;  /* 0x000000323b327221 */ /* 0x000fe20000000000 */
[----:B------:R-:W-:-:S04]  /*b930*/  FADD R49, R60, R49 ;  /* 0x000000313c317221 */ /* 0x000fc80000000000 */
        /* <DEDUP_REMOVED lines=25> */
[----:B--2---:R-:W-:-:S03]  /*bad0*/  FADD R36, R73, R36 ;  /* 0x0000002449247221 */ /* 0x004fc60000000000 */
[----:B------:R2:W-:Y:S01]  /*bae0*/  STL [R1+0x31c], R37 ;  /* 0x00031c2501007387 */ /* 0x0005e20000100800 */
[----:B----4-:R-:W-:-:S03]  /*baf0*/  FADD R35, R74, R35 ;  /* 0x000000234a237221 */ /* 0x010fc60000000000 */
[----:B------:R4:W-:Y:S01]  /*bb00*/  STL [R1+0x320], R36 ;  /* 0x0003202401007387 */ /* 0x0009e20000100800 */
[----:B-----5:R-:W-:-:S03]  /*bb10*/  FADD R34, R75, R34 ;  /* 0x000000224b227221 */ /* 0x020fc60000000000 */
[----:B------:R5:W-:Y:S01]  /*bb20*/  STL [R1+0x324], R35 ;  /* 0x0003242301007387 */ /* 0x000be20000100800 */
[----:B---3--:R-:W-:-:S03]  /*bb30*/  FADD R33, R76, R33 ;  /* 0x000000214c217221 */ /* 0x008fc60000000000 */
        /* <DEDUP_REMOVED lines=24> */
[----:B0-----:R-:W3:Y:S01]  /*bcc0*/  LDL.LU R50, [R1+0x364] ;  /* 0x0003640001327983 */ /* 0x001ee20000300800 */
[----:B------:R-:W-:-:S03]  /*bcd0*/  FADD R0, R89, R0 ;  /* 0x0000000059007221 */ /* 0x000fc60000000000 */
[----:B------:R0:W-:Y:S04]  /*bce0*/  STL [R1+0x358], R3 ;  /* 0x0003580301007387 */ /* 0x0001e80000100800 */
[----:B-1----:R-:W3:Y:S04]  /*bcf0*/  LDL.LU R49, [R1+0x368] ;  /* 0x0003680001317983 */ /* 0x002ee80000300800 */
        /* <DEDUP_REMOVED lines=181> */
[----:B------:R-:W-:Y:S01]  /*c850*/  FADD R2, R150, R2 ;  /* 0x0000000296027221 */ /* 0x000fe20000000000 */
[----:B------:R-:W-:-:S05]  /*c860*/  FADD R0, R151, R0 ;  /* 0x0000000097007221 */ /* 0x000fca0000000000 */
[----:B------:R0:W-:Y:S04]  /*c870*/  STL [R1+0x458], R0 ;  /* 0x0004580001007387 */ /* 0x0001e80000100800 */
[----:B------:R0:W-:Y:S04]  /*c880*/  STL [R1+0x450], R3 ;  /* 0x0004500301007387 */ /* 0x0001e80000100800 */
[----:B------:R0:W-:Y:S02]  /*c890*/  STL [R1+0x454], R2 ;  /* 0x0004540201007387 */ /* 0x0001e40000100800 */
.L_x_27:
[----:B0-----:R-:W3:Y:S01]  /*c8a0*/  LDL.LU R25, [R1+0x470] ;  /* 0x0004700001197983 */ /* 0x001ee20000300800 */
[----:B------:R-:W0:Y:S01]  /*c8b0*/  LDC R3, c[0x0][0x288] ;  /* 0x0000a200ff037b82 */ /* 0x000e220000000800 */
[----:B------:R-:W4:Y:S01]  /*c8c0*/  S2R R4, SR_TID.X ;  /* 0x0000000000047919 */ /* 0x000f220000002100 */
[----:B--2---:R-:W2:Y:S01]  /*c8d0*/  S2R R2, SR_TID.X ;  /* 0x0000000000027919 */ /* 0x004ea20000002100 */
[----:B------:R-:W-:Y:S02]  /*c8e0*/  UIADD3 UR5, UR12, UR5, URZ ;  /* 0x000000050c057290 */ /* 0x000fe4000fffe03f */
[----:B------:R-:W-:Y:S01]  /*c8f0*/  USHF.R.S32.HI UR8, URZ, 0x1f, UR14 ;  /* 0x0000001f3f087899 */ /* 0x000fe2000801140e */
[----:B------:R-:W5:Y:S01]  /*c900*/  LDL R24, [R1+0x46c] ;  /* 0x00046c0001187983 */ /* 0x000f620000100800 */
[----:B------:R-:W-:Y:S01]  /*c910*/  USHF.R.U32.HI UR6, URZ, 0x3, UR5 ;  /* 0x000000033f067899 */ /* 0x000fe20008011605 */
[----:B------:R-:W-:Y:S01]  /*c920*/  ULDC UR15, c[0x0][0x284] ;  /* 0x0000a100000f7ab9 */ /* 0x000fe20000000800 */
[----:B------:R-:W-:-:S02]  /*c930*/  ULDC.64 UR10, c[0x0][0x6d0] ;  /* 0x0001b400000a7ab9 */ /* 0x000fc40000000a00 */
[----:B------:R-:W-:Y:S01]  /*c940*/  ULOP3.LUT UR6, UR6, 0x1, URZ, 0xc0, !UPT ;  /* 0x0000000106067892 */ /* 0x000fe2000f8ec03f */
[----:B------:R-:W-:Y:S01]  /*c950*/  MOV R36, UR10 ;  /* 0x0000000a00247c02 */ /* 0x000fe20008000f00 */
[----:B------:R-:W-:Y:S02]  /*c960*/  UISETP.GT.U32.AND UP0, UPT, UR5, 0x7, UPT ;  /* 0x000000070500788c */ /* 0x000fe4000bf04070 */
[----:B------:R-:W-:Y:S02]  /*c970*/  UISETP.NE.U32.AND UP1, UPT, UR6, 0x1, UPT ;  /* 0x000000010600788c */ /* 0x000fe4000bf25070 */
[----:B------:R-:W-:Y:S02]  /*c980*/  UIMAD UR7, UR8, UR10, URZ ;  /* 0x0000000a080772a4 */ /* 0x000fe4000f8e023f */
[----:B------:R-:W-:Y:S02]  /*c990*/  UISETP.LT.U32.AND UP0, UPT, UR12, 0x8, UP0 ;  /* 0x000000080c00788c */ /* 0x000fe40008701070 */
[----:B------:R-:W-:-:S02]  /*c9a0*/  UISETP.GT.U32.AND UP1, UPT, UR12, 0x7, !UP1 ;  /* 0x000000070c00788c */ /* 0x000fc4000cf24070 */
[----:B------:R-:W-:Y:S02]  /*c9b0*/  UIMAD UR7, UR14, UR11, UR7 ;  /* 0x0000000b0e0772a4 */ /* 0x000fe4000f8e0207 */
[----:B------:R-:W-:Y:S02]  /*c9c0*/  USEL UR9, URZ, 0x1, !UP0 ;  /* 0x000000013f097887 */ /* 0x000fe4000c000000 */
[----:B------:R-:W-:Y:S02]  /*c9d0*/  USEL UR6, URZ, 0x1, !UP1 ;  /* 0x000000013f067887 */ /* 0x000fe4000c800000 */
[----:B------:R-:W-:Y:S01]  /*c9e0*/  ULOP3.LUT UR5, UR5, 0x7, URZ, 0xc0, !UPT ;  /* 0x0000000705057892 */ /* 0x000fe2000f8ec03f */
[----:B----4-:R-:W-:Y:S01]  /*c9f0*/  LOP3.LUT R51, R4, 0x60, RZ, 0xc0, !PT ;  /* 0x0000006004337812 */ /* 0x010fe200078ec0ff */
[----:B------:R-:W-:Y:S01]  /*ca00*/  ULOP3.LUT UR4, UR6, UR4, UR9, 0x96, !UPT ;  /* 0x0000000406047292 */ /* 0x000fe2000f8e9609 */
[----:B------:R-:W-:Y:S02]  /*ca10*/  SHF.R.U32.HI R0, RZ, 0x2, R4 ;  /* 0x00000002ff007819 */ /* 0x000fe40000011604 */
[----:B------:R-:W-:-:S02]  /*ca20*/  SHF.R.U32.HI R51, RZ, 0x5, R51 ;  /* 0x00000005ff337819 */ /* 0x000fc40000011633 */
[----:B------:R-:W-:Y:S02]  /*ca30*/  LOP3.LUT R0, R0, 0x7, RZ, 0xc0, !PT ;  /* 0x0000000700007812 */ /* 0x000fe400078ec0ff */
[----:B--2---:R-:W-:Y:S01]  /*ca40*/  SHF.R.U32.HI R2, RZ, 0x7, R2 ;  /* 0x00000007ff027819 */ /* 0x004fe20000011602 */
[C---:B------:R-:W-:Y:S02]  /*ca50*/  IMAD.SHL.U32 R34, R51.reuse, 0x10, RZ ;  /* 0x0000001033227824 */ /* 0x040fe400078e00ff */
[----:B------:R-:W-:-:S03]  /*ca60*/  IMAD R51, R51, -0x10, -R0 ;  /* 0xfffffff033337824 */ /* 0x000fc600078e0a00 */
[----:B------:R-:W-:Y:S02]  /*ca70*/  LOP3.LUT R34, R34, 0xfffffff0, R0, 0xe2, !PT ;  /* 0xfffffff022227812 */ /* 0x000fe400078ee200 */
[----:B------:R-:W-:Y:S02]  /*ca80*/  LOP3.LUT R0, R2, 0x1, RZ, 0xc0, !PT ;  /* 0x0000000102007812 */ /* 0x000fe400078ec0ff */
[----:B------:R-:W-:-:S03]  /*ca90*/  SHF.R.U32.HI R2, RZ, 0x1, R4 ;  /* 0x00000001ff027819 */ /* 0x000fc60000011604 */
[----:B------:R-:W-:Y:S01]  /*caa0*/  IMAD R51, R0, -0x40, R51 ;  /* 0xffffffc000337824 */ /* 0x000fe200078e0233 */
[----:B------:R-:W-:Y:S02]  /*cab0*/  LOP3.LUT R0, R4, 0x3, RZ, 0xc0, !PT ;  /* 0x0000000304007812 */ /* 0x000fe400078ec0ff */
[----:B------:R-:W-:-:S03]  /*cac0*/  LOP3.LUT R34, R34, 0x40, R2, 0xf8, !PT ;  /* 0x0000004022227812 */ /* 0x000fc600078ef802 */
[----:B0-----:R-:W-:Y:S02]  /*cad0*/  IMAD R0, R0, -0x2, R3 ;  /* 0xfffffffe00007824 */ /* 0x001fe400078e0203 */
[----:B---3--:R-:W-:-:S05]  /*cae0*/  IMAD.SHL.U32 R2, R25, 0x100, RZ ;  /* 0x0000010019027824 */ /* 0x008fca00078e00ff */
[----:B------:R-:W-:Y:S02]  /*caf0*/  LOP3.LUT R34, R34, R2, RZ, 0xfc, !PT ;  /* 0x0000000222227212 */ /* 0x000fe400078efcff */
[----:B------:R-:W-:Y:S02]  /*cb00*/  IADD3 R51, -R2, UR15, R51 ;  /* 0x0000000f02337c10 */ /* 0x000fe4000fffe133 */
[--C-:B------:R-:W-:Y:S02]  /*cb10*/  SHF.R.S32.HI R35, RZ, 0x1f, R34.reuse ;  /* 0x0000001fff237819 */ /* 0x100fe40000011422 */
[----:B-----5:R-:W-:Y:S01]  /*cb20*/  SHF.L.U32 R50, R24, 0x8, RZ ;  /* 0x0000000818327819 */ /* 0x020fe200000006ff */
[----:B------:R-:W-:-:S03]  /*cb30*/  IMAD.WIDE.U32 R36, R36, UR14, R34 ;  /* 0x0000000e24247c25 */ /* 0x000fc6000f8e0022 */
[----:B------:R-:W-:Y:S02]  /*cb40*/  ISETP.GE.AND P1, PT, R50, R3, PT ;  /* 0x000000033200720c */ /* 0x000fe40003f26270 */
[----:B------:R-:W-:Y:S01]  /*cb50*/  IADD3 R50, R0, -R50, RZ ;  /* 0x8000003200327210 */ /* 0x000fe20007ffe0ff */
[----:B------:R-:W-:Y:S01]  /*cb60*/  IMAD.MOV.U32 R0, RZ, RZ, -0x1 ;  /* 0xffffffffff007424 */ /* 0x000fe200078e00ff */
[----:B------:R-:W-:Y:S01]  /*cb70*/  ISETP.GE.OR P1, PT, R2, UR15, P1 ;  /* 0x0000000f02007c0c */ /* 0x000fe20008f26670 */
[----:B------:R-:W-:-:S03]  /*cb80*/  VIADD R37, R37, UR7 ;  /* 0x0000000725257c36 */ /* 0x000fc60008000000 */
[----:B------:R0:W-:Y:S09]  /*cb90*/  STL [R1+0x4], R0 ;  /* 0x0000040001007387 */ /* 0x0001f20000100800 */
[----:B------:R-:W-:Y:S05]  /*cba0*/  @P1 BRA `(.L_x_28) ;  /* 0x0000011c00641947 */ /* 0x000fea0003800000 */
[----:B------:R-:W0:Y:S01]  /*cbb0*/  LDC.64 R32, c[0x0][0x6c8] ;  /* 0x0001b200ff207b82 */ /* 0x000e220000000a00 */
[----:B------:R-:W-:Y:S01]  /*cbc0*/  FSETP.NEU.AND P2, PT, RZ, UR22, PT ;  /* 0x00000016ff007c0b */ /* 0x000fe2000bf4d000 */
[----:B------:R-:W-:Y:S01]  /*cbd0*/  IMAD.WIDE R24, R24, 0x100, RZ ;  /* 0x0000010018187825 */ /* 0x000fe200078e02ff */
[----:B------:R-:W-:Y:S01]  /*cbe0*/  SHF.L.U32 R3, R4, 0x1, RZ ;  /* 0x0000000104037819 */ /* 0x000fe200000006ff */
[----:B------:R-:W-:Y:S01]  /*cbf0*/  BSSY B0, `(.L_x_28) ;  /* 0x00011d4000007945 */ /* 0x000fe20003800000 */
[----:B------:R-:W-:Y:S02]  /*cc00*/  ISETP.GT.AND P3, PT, R51, RZ, PT ;  /* 0x000000ff3300720c */ /* 0x000fe40003f64270 */
[----:B------:R-:W-:Y:S02]  /*cc10*/  LOP3.LUT R3, R24, 0x6, R3, 0xf8, !PT ;  /* 0x0000000618037812 */ /* 0x000fe400078ef803 */
[----:B------:R-:W-:Y:S01]  /*cc20*/  ISETP.GT.AND P1, PT, R50, RZ, P3 ;  /* 0x000000ff3200720c */ /* 0x000fe20001f24270 */
[----:B0-----:R-:W-:-:S02]  /*cc30*/  IMAD R0, R25, R32, RZ ;  /* 0x0000002019007224 */ /* 0x001fc400078e02ff */
[----:B------:R-:W-:-:S04]  /*cc40*/  IMAD.WIDE.U32 R36, R3, R32, R36 ;  /* 0x0000002003247225 */ /* 0x000fc800078e0024 */
[----:B------:R-:W-:-:S04]  /*cc50*/  IMAD R0, R3, R33, R0 ;  /* 0x0000002103007224 */ /* 0x000fc800078e0200 */
[----:B------:R-:W-:Y:S01]  /*cc60*/  IMAD.IADD R4, R37, 0x1, R0 ;  /* 0x0000000125047824 */ /* 0x000fe200078e0200 */
[----:B------:R-:W-:Y:S06]  /*cc70*/  @!P2 BRA `(.L_x_29) ;  /* 0x000000d00060a947 */ /* 0x000fec0003800000 */
[----:B------:R-:W0:Y:S01]  /*cc80*/  LDC.64 R30, c[0x0][0x6b0] ;  /* 0x0001ac00ff1e7b82 */ /* 0x000e220000000a00 */
[----:B------:R-:W-:Y:S01]  /*cc90*/  ULDC.64 UR10, c[0x0][0x6b8] ;  /* 0x0001ae00000a7ab9 */ /* 0x000fe20000000a00 */
[----:B------:R-:W-:Y:S01]  /*cca0*/  ULDC.64 UR18, c[0x0][0x6c0] ;  /* 0x0001b00000127ab9 */ /* 0x000fe20000000a00 */
[----:B------:R-:W-:Y:S01]  /*ccb0*/  MOV R2, UR10 ;  /* 0x0000000a00027c02 */ /* 0x000fe20008000f00 */
[----:B------:R-:W-:-:S03]  /*ccc0*/  UIMAD UR6, UR8, UR10, URZ ;  /* 0x0000000a080672a4 */ /* 0x000fc6000f8e023f */
[----:B------:R-:W-:Y:S01]  /*ccd0*/  ULDC.64 UR8, c[0x0][0x6a8] ;  /* 0x0001aa0000087ab9 */ /* 0x000fe20000000a00 */
[----:B------:R-:W-:Y:S02]  /*cce0*/  UIMAD UR6, UR14, UR11, UR6 ;  /* 0x0000000b0e0672a4 */ /* 0x000fe4000f8e0206 */
[----:B------:R-:W-:Y:S01]  /*ccf0*/  IMAD.WIDE.U32 R28, R2, UR14, R34 ;  /* 0x0000000e021c7c25 */ /* 0x000fe2000f8e0022 */
[----:B------:R-:W2:Y:S02]  /*cd00*/  LDC.64 R46, c[0x0][0x6b0] ;  /* 0x0001ac00ff2e7b82 */ /* 0x000ea40000000a00 */
[----:B------:R-:W-:Y:S01]  /*cd10*/  MOV R26, R28 ;  /* 0x0000001c001a7202 */ /* 0x000fe20000000f00 */
[----:B------:R-:W-:Y:S02]  /*cd20*/  VIADD R27, R29, UR6 ;  /* 0x000000061d1b7c36 */ /* 0x000fe40008000000 */
[-C--:B0-----:R-:W-:Y:S02]  /*cd30*/  IMAD R0, R25, R30.reuse, RZ ;  /* 0x0000001e19007224 */ /* 0x081fe400078e02ff */
[----:B------:R-:W-:-:S04]  /*cd40*/  IMAD.WIDE.U32 R24, R3, R30, R26 ;  /* 0x0000001e03187225 */ /* 0x000fc800078e001a */
[----:B------:R-:W-:Y:S01]  /*cd50*/  IMAD R0, R3, R31, R0 ;  /* 0x0000001f03007224 */ /* 0x000fe200078e0200 */
[----:B------:R-:W-:-:S03]  /*cd60*/  LEA R38, P2, R24, UR8, 0x2 ;  /* 0x0000000818267c11 */ /* 0x000fc6000f8410ff */
[----:B------:R-:W-:-:S05]  /*cd70*/  IMAD.IADD R25, R25, 0x1, R0 ;  /* 0x0000000119197824 */ /* 0x000fca00078e0200 */
[----:B------:R-:W-:-:S05]  /*cd80*/  LEA.HI.X R39, R24, UR9, R25, 0x2, P2 ;  /* 0x0000000918277c11 */ /* 0x000fca00090f1419 */
[----:B------:R-:W3:Y:S01]  /*cd90*/  @P1 LDG.E.LTC128B R44, desc[UR16][R38.64] ;  /* 0x00000010262c1981 */ /* 0x000ee2000c1e1920 */
[----:B------:R-:W-:-:S04]  /*cda0*/  LEA R24, P2, R36, UR18, 0x2 ;  /* 0x0000001224187c11 */ /* 0x000fc8000f8410ff */
[----:B------:R-:W-:Y:S01]  /*cdb0*/  LEA.HI.X R25, R36, UR19, R4, 0x2, P2 ;  /* 0x0000001324197c11 */ /* 0x000fe200090f1404 */
[----:B--2---:R-:W-:Y:S01]  /*cdc0*/  IMAD.WIDE.U32 R36, R3, R30, R46 ;  /* 0x0000001e03247225 */ /* 0x004fe200078e002e */
[----:B------:R-:W-:-:S04]  /*cdd0*/  ISETP.GT.AND P2, PT, R50, 0x1, P3 ;  /* 0x000000013200780c */ /* 0x000fc80001f44270 */
[----:B------:R-:W-:Y:S01]  /*cde0*/  IADD3 R45, R0, R37, RZ ;  /* 0x00000025002d7210 */ /* 0x000fe20007ffe0ff */
[----:B---3--:R-:W-:-:S04]  /*cdf0*/  FMUL R38, R44, UR22 ;  /* 0x000000162c267c20 */ /* 0x008fc80008400000 */
[----:B------:R-:W-:Y:S01]  /*ce00*/  FFMA R38, R5, UR21, R38 ;  /* 0x0000001505267c23 */ /* 0x000fe20008000026 */
[----:B------:R-:W-:-:S04]  /*ce10*/  IADD3 R5, P5, R28, R36, RZ ;  /* 0x000000241c057210 */ /* 0x000fc80007fbe0ff */
[----:B------:R0:W-:Y:S01]  /*ce20*/  @P1 STG.E desc[UR16][R24.64], R38 ;  /* 0x0000002618001986 */ /* 0x0001e2000c101910 */
[----:B------:R-:W-:Y:S01]  /*ce30*/  IMAD.X R39, R45, 0x1, R27, P5 ;  /* 0x000000012d277824 */ /* 0x000fe200028e061b */
[----:B------:R-:W-:-:S04]  /*ce40*/  LEA R4, P5, R5, UR8, 0x2 ;  /* 0x0000000805047c11 */ /* 0x000fc8000f8a10ff */
[----:B------:R-:W-:-:S05]  /*ce50*/  LEA.HI.X R5, R5, UR9, R39, 0x2, P5 ;  /* 0x0000000905057c11 */ /* 0x000fca000a8f1427 */
[----:B------:R2:W0:Y:S01]  /*ce60*/  @P2 LDG.E.LTC128B R44, desc[UR16][R4.64] ;  /* 0x00000010042c2981 */ /* 0x000422000c1e1920 */
[----:B------:R-:W-:Y:S01]  /*ce70*/  BSSY B1, `(.L_x_30) ;  /* 0x0000017000017945 */ /* 0x000fe20003800000 */
[C---:B--2---:R-:W-:Y:S02]  /*ce80*/  LEA R4, P1, R32.reuse, R24, 0x2 ;  /* 0x0000001820047211 */ /* 0x044fe400078210ff */
[----:B------:R-:W-:-:S04]  /*ce90*/  SHF.L.U64.HI R5, R32, 0x2, R33 ;  /* 0x0000000220057819 */ /* 0x000fc80000010221 */
[----:B------:R-:W-:Y:S01]  /*cea0*/  IADD3.X R5, R5, R25, RZ, P1, !PT ;  /* 0x0000001905057210 */ /* 0x000fe20000ffe4ff */
[----:B0-----:R-:W-:-:S04]  /*ceb0*/  FMUL R38, R44, UR22 ;  /* 0x000000162c267c20 */ /* 0x001fc80008400000 */
[----:B------:R-:W-:-:S05]  /*cec0*/  FFMA R38, R6, UR21, R38 ;  /* 0x0000001506267c23 */ /* 0x000fca0008000026 */
[----:B------:R0:W-:Y:S02]  /*ced0*/  @P2 STG.E desc[UR16][R4.64], R38 ;  /* 0x0000002604002986 */ /* 0x0001e4000c101910 */
[----:B0-----:R-:W-:-:S04]  /*cee0*/  IMAD.WIDE.U32 R38, R3, R30, R34 ;  /* 0x0000001e03267225 */ /* 0x001fc800078e0022 */
[----:B------:R-:W-:Y:S02]  /*cef0*/  IMAD.IADD R39, R0, 0x1, R39 ;  /* 0x0000000100277824 */ /* 0x000fe400078e0227 */
[----:B------:R-:W-:-:S05]  /*cf00*/  IMAD.WIDE.U32 R38, R2, UR14, R38 ;  /* 0x0000000e02267c25 */ /* 0x000fca000f8e0026 */
[----:B------:R-:W-:Y:S02]  /*cf10*/  IADD3 R6, R39, UR6, RZ ;  /* 0x0000000627067c10 */ /* 0x000fe4000fffe0ff */
[----:B------:R-:W-:-:S04]  /*cf20*/  LEA R40, P1, R38, UR8, 0x2 ;  /* 0x0000000826287c11 */ /* 0x000fc8000f8210ff */
[----:B------:R-:W-:Y:S02]  /*cf30*/  LEA.HI.X R41, R38, UR9, R6, 0x2, P1 ;  /* 0x0000000926297c11 */ /* 0x000fe400088f1406 */
[----:B------:R-:W-:-:S05]  /*cf40*/  IADD3 R42, P1, R34, R36, RZ ;  /* 0x00000024222a7210 */ /* 0x000fca0007f3e0ff */
[----:B------:R-:W-:Y:S01]  /*cf50*/  IMAD.X R43, R35, 0x1, R45, P1 ;  /* 0x00000001232b7824 */ /* 0x000fe200008e062d */
[----:B------:R-:W-:Y:S01]  /*cf60*/  ISETP.GT.AND P1, PT, R51, 0x8, PT ;  /* 0x000000083300780c */ /* 0x000fe20003f24270 */
[----:B------:R-:W-:-:S03]  /*cf70*/  IMAD.WIDE.U32 R42, R2, UR14, R42 ;  /* 0x0000000e022a7c25 */ /* 0x000fc6000f8e002a */
[----:B------:R-:W-:Y:S02]  /*cf80*/  ISETP.GT.AND P6, PT, R50, RZ, P1 ;  /* 0x000000ff3200720c */ /* 0x000fe40000fc4270 */
[----:B------:R-:W-:Y:S02]  /*cf90*/  IADD3 R6, R43, UR6, RZ ;  /* 0x000000062b067c10 */ /* 0x000fe4000fffe0ff */
[----:B------:R-:W-:-:S04]  /*cfa0*/  LEA R38, P2, R42, UR8, 0x2 ;  /* 0x000000082a267c11 */ /* 0x000fc8000f8410ff */
[----:B------:R-:W-:-:S05]  /*cfb0*/  LEA.HI.X R39, R42, UR9, R6, 0x2, P2 ;  /* 0x000000092a277c11 */ /* 0x000fca00090f1406 */
[----:B------:R-:W-:Y:S05]  /*cfc0*/  @!P6 BRA `(.L_x_31) ;  /* 0x000000000004e947 */ /* 0x000fea0003800000 */
[----:B------:R0:W5:Y:S02]  /*cfd0*/  LDG.E.LTC128B R44, desc[UR16][R40.64+0x20] ;  /* 0x00002010282c7981 */ /* 0x000164000c1e1920 */
.L_x_31:
[----:B------:R-:W-:Y:S05]  /*cfe0*/  BSYNC B1 ;  /* 0x0000000000017941 */ /* 0x000fea0003800000 */
.L_x_30:
[----:B-----5:R-:W-:Y:S01]  /*cff0*/  FMUL R37, R44, UR22 ;  /* 0x000000162c257c20 */ /* 0x020fe20008400000 */
[----:B------:R-:W-:Y:S01]  /*d000*/  ISETP.GT.AND P5, PT, R50, 0x1, P1 ;  /* 0x000000013200780c */ /* 0x000fe20000fa4270 */
[----:B------:R-:W-:Y:S01]  /*d010*/  BSSY B1, `(.L_x_32) ;  /* 0x0000007000017945 */ /* 0x000fe20003800000 */
[----:B------:R-:W-:Y:S02]  /*d020*/  IMAD.MOV.U32 R6, RZ, RZ, R36 ;  /* 0x000000ffff067224 */ /* 0x000fe400078e0024 */
[----:B------:R-:W-:Y:S01]  /*d030*/  FFMA R37, R7, UR21, R37 ;  /* 0x0000001507257c23 */ /* 0x000fe20008000025 */
[----:B------:R-:W-:-:S04]  /*d040*/  MOV R7, R45 ;  /* 0x0000002d00077202 */ /* 0x000fc80000000f00 */
[----:B------:R2:W-:Y:S04]  /*d050*/  @P6 STG.E desc[UR16][R24.64+0x20], R37 ;  /* 0x0000202518006986 */ /* 0x0005e8000c101910 */
[----:B------:R-:W-:Y:S05]  /*d060*/  @!P5 BRA `(.L_x_33) ;  /* 0x000000000004d947 */ /* 0x000fea0003800000 */
[----:B------:R3:W5:Y:S02]  /*d070*/  LDG.E.LTC128B R44, desc[UR16][R38.64+0x20] ;  /* 0x00002010262c7981 */ /* 0x000764000c1e1920 */
.L_x_33:
[----:B------:R-:W-:Y:S05]  /*d080*/  BSYNC B1 ;  /* 0x0000000000017941 */ /* 0x000fea0003800000 */
.L_x_32:
[----:B------:R-:W-:-:S04]  /*d090*/  IMAD.WIDE.U32 R6, R30, 0x7, R6 ;  /* 0x000000071e067825 */ /* 0x000fc800078e0006 */
[----:B-----5:R-:W-:Y:S01]  /*d0a0*/  FMUL R36, R44, UR22 ;  /* 0x000000162c247c20 */ /* 0x020fe20008400000 */
[----:B------:R-:W-:Y:S01]  /*d0b0*/  ISETP.GT.AND P2, PT, R50, 0x8, P3 ;  /* 0x000000083200780c */ /* 0x000fe20001f44270 */
[----:B------:R-:W-:Y:S01]  /*d0c0*/  IMAD R52, R31, 0x7, RZ ;  /* 0x000000071f347824 */ /* 0x000fe200078e02ff */
[----:B--2---:R-:W-:Y:S01]  /*d0d0*/  IADD3 R37, P6, R28, R6, RZ ;  /* 0x000000061c257210 */ /* 0x004fe20007fde0ff */
[----:B------:R-:W-:Y:S01]  /*d0e0*/  FFMA R8, R8, UR21, R36 ;  /* 0x0000001508087c23 */ /* 0x000fe20008000024 */
[----:B------:R-:W-:Y:S02]  /*d0f0*/  IMAD.MOV.U32 R54, RZ, RZ, R44 ;  /* 0x000000ffff367224 */ /* 0x000fe400078e002c */
[----:B------:R-:W-:Y:S02]  /*d100*/  IMAD.IADD R7, R7, 0x1, R52 ;  /* 0x0000000107077824 */ /* 0x000fe400078e0234 */
[----:B------:R2:W-:Y:S03]  /*d110*/  @P5 STG.E desc[UR16][R4.64+0x20], R8 ;  /* 0x0000200804005986 */ /* 0x0005e6000c101910 */
[----:B------:R-:W-:-:S02]  /*d120*/  IADD3.X R42, R7, R27, RZ, P6, !PT ;  /* 0x0000001b072a7210 */ /* 0x000fc400037fe4ff */
[----:B------:R-:W-:-:S04]  /*d130*/  LEA R36, P6, R37, UR8, 0x2 ;  /* 0x0000000825247c11 */ /* 0x000fc8000f8c10ff */
[----:B------:R-:W-:-:S05]  /*d140*/  LEA.HI.X R37, R37, UR9, R42, 0x2, P6 ;  /* 0x0000000925257c11 */ /* 0x000fca000b0f142a */
[----:B------:R4:W3:Y:S01]  /*d150*/  @P2 LDG.E.LTC128B R54, desc[UR16][R36.64] ;  /* 0x0000001024362981 */ /* 0x0008e2000c1e1920 */
[----:B------:R-:W-:Y:S01]  /*d160*/  IADD3 R6, P5, R6, R30, RZ ;  /* 0x0000001e06067210 */ /* 0x000fe20007fbe0ff */
[----:B------:R-:W-:-:S03]  /*d170*/  IMAD.WIDE.U32 R42, R32, 0x1c, R4 ;  /* 0x0000001c202a7825 */ /* 0x000fc600078e0004 */
[----:B------:R-:W-:Y:S01]  /*d180*/  IADD3.X R7, R7, R31, RZ, P5, !PT ;  /* 0x0000001f07077210 */ /* 0x000fe20002ffe4ff */
[----:B------:R-:W-:Y:S01]  /*d190*/  IMAD R53, R33, 0x1c, RZ ;  /* 0x0000001c21357824 */ /* 0x000fe200078e02ff */
[----:B--2---:R-:W-:-:S05]  /*d1a0*/  IADD3 R8, P5, R6, R28, RZ ;  /* 0x0000001c06087210 */ /* 0x004fca0007fbe0ff */
[----:B----4-:R-:W-:Y:S01]  /*d1b0*/  IMAD.X R37, R7, 0x1, R27, P5 ;  /* 0x0000000107257824 */ /* 0x010fe200028e061b */
[----:B------:R-:W-:-:S04]  /*d1c0*/  LEA R36, P5, R8, UR8, 0x2 ;  /* 0x0000000808247c11 */ /* 0x000fc8000f8a10ff */
[----:B------:R-:W-:Y:S01]  /*d1d0*/  LEA.HI.X R37, R8, UR9, R37, 0x2, P5 ;  /* 0x0000000908257c11 */ /* 0x000fe2000a8f1425 */
[----:B------:R-:W-:Y:S01]  /*d1e0*/  IMAD.MOV.U32 R8, RZ, RZ, R42 ;  /* 0x000000ffff087224 */ /* 0x000fe200078e002a */
[----:B------:R-:W-:Y:S01]  /*d1f0*/  ISETP.GT.AND P5, PT, R50, 0x9, P3 ;  /* 0x000000093200780c */ /* 0x000fe20001fa4270 */
[----:B---3--:R-:W-:-:S04]  /*d200*/  FMUL R44, R54, UR22 ;  /* 0x00000016362c7c20 */ /* 0x008fc80008400000 */
[----:B------:R-:W-:Y:S01]  /*d210*/  FFMA R44, R9, UR21, R44 ;  /* 0x00000015092c7c23 */ /* 0x000fe2000800002c */
[----:B------:R-:W-:-:S05]  /*d220*/  IADD3 R9, R43, R53, RZ ;  /* 0x000000352b097210 */ /* 0x000fca0007ffe0ff */
[----:B------:R2:W-:Y:S04]  /*d230*/  @P2 STG.E desc[UR16][R8.64], R44 ;  /* 0x0000002c08002986 */ /* 0x0005e8000c101910 */
[----:B------:R-:W3:Y:S01]  /*d240*/  @P5 LDG.E.LTC128B R54, desc[UR16][R36.64] ;  /* 0x0000001024365981 */ /* 0x000ee2000c1e1920 */
[----:B------:R-:W-:Y:S01]  /*d250*/  IMAD.WIDE.U32 R42, R30, 0x7, R46 ;  /* 0x000000071e2a7825 */ /* 0x000fe200078e002e */
[C---:B------:R-:W-:Y:S01]  /*d260*/  SHF.L.U32 R55, R32.reuse, 0x5, RZ ;  /* 0x0000000520377819 */ /* 0x040fe200000006ff */
[----:B------:R-:W-:Y:S01]  /*d270*/  BSSY B1, `(.L_x_34) ;  /* 0x0000013000017945 */ /* 0x000fe20003800000 */
[----:B------:R-:W-:Y:S02]  /*d280*/  SHF.L.U64.HI R33, R32, 0x5, R33 ;  /* 0x0000000520217819 */ /* 0x000fe40000010221 */
[----:B------:R-:W-:Y:S01]  /*d290*/  IADD3 R45, R52, R43, RZ ;  /* 0x0000002b342d7210 */ /* 0x000fe20007ffe0ff */
[----:B--2---:R-:W-:-:S04]  /*d2a0*/  IMAD.MOV.U32 R44, RZ, RZ, R42 ;  /* 0x000000ffff2c7224 */ /* 0x004fc800078e002a */
[----:B------:R-:W-:-:S04]  /*d2b0*/  IMAD.WIDE.U32 R46, R3, R30, R44 ;  /* 0x0000001e032e7225 */ /* 0x000fc800078e002c */
[----:B---3--:R-:W-:-:S04]  /*d2c0*/  FMUL R36, R54, UR22 ;  /* 0x0000001636247c20 */ /* 0x008fc80008400000 */
[----:B------:R-:W-:Y:S01]  /*d2d0*/  FFMA R10, R10, UR21, R36 ;  /* 0x000000150a0a7c23 */ /* 0x000fe20008000024 */
[----:B------:R-:W-:-:S05]  /*d2e0*/  IADD3 R36, P2, R55, R4, RZ ;  /* 0x0000000437247210 */ /* 0x000fca0007f5e0ff */
[----:B------:R-:W-:Y:S01]  /*d2f0*/  IMAD.X R37, R33, 0x1, R5, P2 ;  /* 0x0000000121257824 */ /* 0x000fe200010e0605 */
[----:B------:R-:W-:-:S04]  /*d300*/  IADD3 R48, P2, R34, R46, RZ ;  /* 0x0000002e22307210 */ /* 0x000fc80007f5e0ff */
[----:B------:R-:W-:Y:S01]  /*d310*/  IADD3.X R49, R35, R0, R47, P2, !PT ;  /* 0x0000000023317210 */ /* 0x000fe200017fe42f */
[----:B------:R2:W-:Y:S02]  /*d320*/  @P5 STG.E desc[UR16][R36.64], R10 ;  /* 0x0000000a24005986 */ /* 0x0005e4000c101910 */
[----:B------:R-:W-:-:S03]  /*d330*/  IMAD.WIDE.U32 R48, R2, UR14, R48 ;  /* 0x0000000e02307c25 */ /* 0x000fc6000f8e0030 */
[----:B------:R-:W-:Y:S02]  /*d340*/  LEA R46, P2, R48, UR8, 0x2 ;  /* 0x00000008302e7c11 */ /* 0x000fe4000f8410ff */
[----:B--2---:R-:W-:-:S04]  /*d350*/  IADD3 R10, R49, UR6, RZ ;  /* 0x00000006310a7c10 */ /* 0x004fc8000fffe0ff */
[----:B------:R-:W-:Y:S02]  /*d360*/  LEA.HI.X R47, R48, UR9, R10, 0x2, P2 ;  /* 0x00000009302f7c11 */ /* 0x000fe400090f140a */
[----:B------:R-:W-:-:S13]  /*d370*/  ISETP.GT.AND P2, PT, R50, 0x8, P1 ;  /* 0x000000083200780c */ /* 0x000fda0000f44270 */
[----:B------:R-:W-:Y:S05]  /*d380*/  @!P2 BRA `(.L_x_35) ;  /* 0x000000000004a947 */ /* 0x000fea0003800000 */
[----:B------:R2:W5:Y:S02]  /*d390*/  LDG.E.LTC128B R54, desc[UR16][R46.64+0x20] ;  /* 0x000020102e367981 */ /* 0x000564000c1e1920 */
.L_x_35:
[----:B------:R-:W-:Y:S05]  /*d3a0*/  BSYNC B1 ;  /* 0x0000000000017941 */ /* 0x000fea0003800000 */
.L_x_34:
[----:B-----5:R-:W-:Y:S01]  /*d3b0*/  FMUL R10, R54, UR22 ;  /* 0x00000016360a7c20 */ /* 0x020fe20008400000 */
[----:B------:R-:W-:Y:S01]  /*d3c0*/  ISETP.GT.AND P5, PT, R50, 0x9, P1 ;  /* 0x000000093200780c */ /* 0x000fe20000fa4270 */
[----:B------:R-:W-:Y:S01]  /*d3d0*/  BSSY B1, `(.L_x_36) ;  /* 0x000000f000017945 */ /* 0x000fe20003800000 */
[----:B------:R-:W-:-:S04]  /*d3e0*/  IMAD.WIDE.U32 R6, R30, 0x7, R6 ;  /* 0x000000071e067825 */ /* 0x000fc800078e0006 */
[----:B------:R-:W-:-:S05]  /*d3f0*/  FFMA R10, R11, UR21, R10 ;  /* 0x000000150b0a7c23 */ /* 0x000fca000800000a */
[----:B------:R3:W-:Y:S01]  /*d400*/  @P2 STG.E desc[UR16][R8.64+0x20], R10 ;  /* 0x0000200a08002986 */ /* 0x0007e2000c101910 */
[----:B------:R-:W-:-:S05]  /*d410*/  IADD3 R42, P2, R42, R30, RZ ;  /* 0x0000001e2a2a7210 */ /* 0x000fca0007f5e0ff */
[----:B------:R-:W-:Y:S02]  /*d420*/  IMAD.X R43, R45, 0x1, R31, P2 ;  /* 0x000000012d2b7824 */ /* 0x000fe400010e061f */
[----:B---3--:R-:W-:-:S03]  /*d430*/  IMAD.WIDE.U32 R8, R3, R30, R42 ;  /* 0x0000001e03087225 */ /* 0x008fc600078e002a */
[----:B------:R-:W-:-:S04]  /*d440*/  IADD3 R10, P2, R34, R8, RZ ;  /* 0x00000008220a7210 */ /* 0x000fc80007f5e0ff */
[----:B------:R-:W-:-:S03]  /*d450*/  IADD3.X R11, R35, R0, R9, P2, !PT ;  /* 0x00000000230b7210 */ /* 0x000fc600017fe409 */
[----:B------:R-:W-:-:S05]  /*d460*/  IMAD.WIDE.U32 R10, R2, UR14, R10 ;  /* 0x0000000e020a7c25 */ /* 0x000fca000f8e000a */
[----:B------:R-:W-:Y:S02]  /*d470*/  IADD3 R9, R11, UR6, RZ ;  /* 0x000000060b097c10 */ /* 0x000fe4000fffe0ff */
[----:B------:R-:W-:-:S04]  /*d480*/  LEA R8, P2, R10, UR8, 0x2 ;  /* 0x000000080a087c11 */ /* 0x000fc8000f8410ff */
[----:B------:R-:W-:Y:S01]  /*d490*/  LEA.HI.X R9, R10, UR9, R9, 0x2, P2 ;  /* 0x000000090a097c11 */ /* 0x000fe200090f1409 */
[----:B------:R-:W-:Y:S08]  /*d4a0*/  @!P5 BRA `(.L_x_37) ;  /* 0x000000000004d947 */ /* 0x000ff00003800000 */
[----:B------:R3:W5:Y:S02]  /*d4b0*/  LDG.E.LTC128B R54, desc[UR16][R8.64+0x20] ;  /* 0x0000201008367981 */ /* 0x000764000c1e1920 */
.L_x_37:
[----:B------:R-:W-:Y:S05]  /*d4c0*/  BSYNC B1 ;  /* 0x0000000000017941 */ /* 0x000fea0003800000 */
.L_x_36:
[----:B------:R-:W-:Y:S02]  /*d4d0*/  IMAD.IADD R7, R52, 0x1, R7 ;  /* 0x0000000134077824 */ /* 0x000fe400078e0207 */
[----:B-----5:R-:W-:Y:S01]  /*d4e0*/  FMUL R10, R54, UR22 ;  /* 0x00000016360a7c20 */ /* 0x020fe20008400000 */
[----:B------:R-:W-:Y:S02]  /*d4f0*/  IADD3 R11, P6, R28, R6, RZ ;  /* 0x000000061c0b7210 */ /* 0x000fe40007fde0ff */
[----:B------:R-:W-:Y:S01]  /*d500*/  ISETP.GT.AND P2, PT, R50, 0x10, P3 ;  /* 0x000000103200780c */ /* 0x000fe20001f44270 */
[----:B------:R-:W-:Y:S01]  /*d510*/  FFMA R12, R12, UR21, R10 ;  /* 0x000000150c0c7c23 */ /* 0x000fe2000800000a */
[----:B------:R-:W-:Y:S02]  /*d520*/  IADD3.X R48, R7, R27, RZ, P6, !PT ;  /* 0x0000001b07307210 */ /* 0x000fe400037fe4ff */
[C---:B------:R-:W-:Y:S02]  /*d530*/  LEA R10, P6, R11.reuse, UR8, 0x2 ;  /* 0x000000080b0a7c11 */ /* 0x040fe4000f8c10ff */
[----:B------:R4:W-:Y:S02]  /*d540*/  @P5 STG.E desc[UR16][R36.64+0x20], R12 ;  /* 0x0000200c24005986 */ /* 0x0009e4000c101910 */
[----:B------:R-:W-:-:S05]  /*d550*/  LEA.HI.X R11, R11, UR9, R48, 0x2, P6 ;  /* 0x000000090b0b7c11 */ /* 0x000fca000b0f1430 */
[----:B------:R0:W4:Y:S01]  /*d560*/  @P2 LDG.E.LTC128B R54, desc[UR16][R10.64] ;  /* 0x000000100a362981 */ /* 0x000122000c1e1920 */
[----:B------:R-:W-:Y:S01]  /*d570*/  IADD3 R6, P5, R6, R30, RZ ;  /* 0x0000001e06067210 */ /* 0x000fe20007fbe0ff */
[----:B------:R-:W-:Y:S03]  /*d580*/  BSSY B1, `(.L_x_38) ;  /* 0x000000e000017945 */ /* 0x000fe60003800000 */
[----:B------:R-:W-:Y:S01]  /*d590*/  IADD3.X R7, R7, R31, RZ, P5, !PT ;  /* 0x0000001f07077210 */ /* 0x000fe20002ffe4ff */
[----:B0-----:R-:W-:-:S04]  /*d5a0*/  IMAD.WIDE.U32 R10, R32, 0x1c, R36 ;  /* 0x0000001c200a7825 */ /* 0x001fc800078e0024 */
[----:B------:R-:W-:Y:S02]  /*d5b0*/  IMAD.IADD R11, R53, 0x1, R11 ;  /* 0x00000001350b7824 */ /* 0x000fe400078e020b */
[----:B----4-:R-:W-:-:S04]  /*d5c0*/  FMUL R12, R54, UR22 ;  /* 0x00000016360c7c20 */ /* 0x010fc80008400000 */
[----:B------:R-:W-:-:S05]  /*d5d0*/  FFMA R13, R13, UR21, R12 ;  /* 0x000000150d0d7c23 */ /* 0x000fca000800000c */
[----:B------:R0:W-:Y:S01]  /*d5e0*/  @P2 STG.E desc[UR16][R10.64], R13 ;  /* 0x0000000d0a002986 */ /* 0x0001e2000c101910 */
[----:B------:R-:W-:Y:S02]  /*d5f0*/  ISETP.GT.AND P2, PT, R50, 0x11, P3 ;  /* 0x000000113200780c */ /* 0x000fe40001f44270 */
[----:B0-----:R-:W-:-:S05]  /*d600*/  IADD3 R13, P5, R6, R28, RZ ;  /* 0x0000001c060d7210 */ /* 0x001fca0007fbe0ff */
[----:B------:R-:W-:Y:S01]  /*d610*/  IMAD.X R48, R7, 0x1, R27, P5 ;  /* 0x0000000107307824 */ /* 0x000fe200028e061b */
[----:B------:R-:W-:-:S04]  /*d620*/  LEA R12, P5, R13, UR8, 0x2 ;  /* 0x000000080d0c7c11 */ /* 0x000fc8000f8a10ff */
[----:B------:R-:W-:Y:S01]  /*d630*/  LEA.HI.X R13, R13, UR9, R48, 0x2, P5 ;  /* 0x000000090d0d7c11 */ /* 0x000fe2000a8f1430 */
[----:B------:R-:W-:Y:S08]  /*d640*/  @!P2 BRA `(.L_x_39) ;  /* 0x000000000004a947 */ /* 0x000ff00003800000 */
[----:B------:R0:W5:Y:S02]  /*d650*/  LDG.E.LTC128B R54, desc[UR16][R12.64] ;  /* 0x000000100c367981 */ /* 0x000164000c1e1920 */
.L_x_39:
[----:B------:R-:W-:Y:S05]  /*d660*/  BSYNC B1 ;  /* 0x0000000000017941 */ /* 0x000fea0003800000 */
.L_x_38:
[----:B0----5:R-:W-:Y:S01]  /*d670*/  FMUL R13, R54, UR22 ;  /* 0x00000016360d7c20 */ /* 0x021fe20008400000 */
[----:B------:R-:W-:Y:S01]  /*d680*/  IADD3 R12, P5, R36, R55, RZ ;  /* 0x00000037240c7210 */ /* 0x000fe20007fbe0ff */
[----:B------:R-:W-:Y:S01]  /*d690*/  IMAD.WIDE.U32 R44, R30, 0x7, R44 ;  /* 0x000000071e2c7825 */ /* 0x000fe200078e002c */
[----:B------:R-:W-:Y:S03]  /*d6a0*/  BSSY B1, `(.L_x_40) ;  /* 0x0000010000017945 */ /* 0x000fe60003800000 */
[----:B------:R-:W-:Y:S01]  /*d6b0*/  FFMA R14, R14, UR21, R13 ;  /* 0x000000150e0e7c23 */ /* 0x000fe2000800000d */
[----:B------:R-:W-:-:S05]  /*d6c0*/  IADD3.X R13, R37, R33, RZ, P5, !PT ;  /* 0x00000021250d7210 */ /* 0x000fca0002ffe4ff */
[----:B------:R0:W-:Y:S01]  /*d6d0*/  @P2 STG.E desc[UR16][R12.64], R14 ;  /* 0x0000000e0c002986 */ /* 0x0001e2000c101910 */
[----:B------:R-:W-:-:S04]  /*d6e0*/  IADD3 R36, P2, R44, R30, RZ ;  /* 0x0000001e2c247210 */ /* 0x000fc80007f5e0ff */
[----:B------:R-:W-:-:S03]  /*d6f0*/  IADD3.X R37, R31, R52, R45, P2, !PT ;  /* 0x000000341f257210 */ /* 0x000fc600017fe42d */
[----:B------:R-:W-:-:S03]  /*d700*/  IMAD.WIDE.U32 R44, R3, R30, R36 ;  /* 0x0000001e032c7225 */ /* 0x000fc600078e0024 */
[----:B------:R-:W-:-:S04]  /*d710*/  IADD3 R48, P2, R34, R44, RZ ;  /* 0x0000002c22307210 */ /* 0x000fc80007f5e0ff */
[----:B------:R-:W-:-:S03]  /*d720*/  IADD3.X R49, R35, R0, R45, P2, !PT ;  /* 0x0000000023317210 */ /* 0x000fc600017fe42d */
[----:B------:R-:W-:-:S04]  /*d730*/  IMAD.WIDE.U32 R48, R2, UR14, R48 ;  /* 0x0000000e02307c25 */ /* 0x000fc8000f8e0030 */
[----:B0-----:R-:W-:Y:S01]  /*d740*/  VIADD R14, R49, UR6 ;  /* 0x00000006310e7c36 */ /* 0x001fe20008000000 */
[----:B------:R-:W-:-:S04]  /*d750*/  LEA R44, P2, R48, UR8, 0x2 ;  /* 0x00000008302c7c11 */ /* 0x000fc8000f8410ff */
[----:B------:R-:W-:Y:S02]  /*d760*/  LEA.HI.X R45, R48, UR9, R14, 0x2, P2 ;  /* 0x00000009302d7c11 */ /* 0x000fe400090f140e */
[----:B------:R-:W-:-:S13]  /*d770*/  ISETP.GT.AND P2, PT, R50, 0x10, P1 ;  /* 0x000000103200780c */ /* 0x000fda0000f44270 */
[----:B------:R-:W-:Y:S05]  /*d780*/  @!P2 BRA `(.L_x_41) ;  /* 0x000000000004a947 */ /* 0x000fea0003800000 */
[----:B------:R0:W5:Y:S02]  /*d790*/  LDG.E.LTC128B R54, desc[UR16][R44.64+0x20] ;  /* 0x000020102c367981 */ /* 0x000164000c1e1920 */
.L_x_41:
[----:B------:R-:W-:Y:S05]  /*d7a0*/  BSYNC B1 ;  /* 0x0000000000017941 */ /* 0x000fea0003800000 */
.L_x_40:
[----:B-----5:R-:W-:Y:S01]  /*d7b0*/  FMUL R14, R54, UR22 ;  /* 0x00000016360e7c20 */ /* 0x020fe20008400000 */
[----:B------:R-:W-:Y:S01]  /*d7c0*/  IMAD.WIDE.U32 R42, R30, 0x7, R42 ;  /* 0x000000071e2a7825 */ /* 0x000fe200078e002a */
[----:B------:R-:W-:Y:S01]  /*d7d0*/  ISETP.GT.AND P5, PT, R50, 0x11, P1 ;  /* 0x000000113200780c */ /* 0x000fe20000fa4270 */
[----:B------:R-:W-:Y:S02]  /*d7e0*/  BSSY B1, `(.L_x_42) ;  /* 0x000000f000017945 */ /* 0x000fe40003800000 */
[----:B------:R-:W-:Y:S01]  /*d7f0*/  FFMA R14, R15, UR21, R14 ;  /* 0x000000150f0e7c23 */ /* 0x000fe2000800000e */
[----:B------:R-:W-:-:S04]  /*d800*/  IMAD.WIDE.U32 R6, R30, 0x7, R6 ;  /* 0x000000071e067825 */ /* 0x000fc800078e0006 */
[----:B------:R4:W-:Y:S02]  /*d810*/  @P2 STG.E desc[UR16][R10.64+0x20], R14 ;  /* 0x0000200e0a002986 */ /* 0x0009e4000c101910 */
[----:B----4-:R-:W-:-:S04]  /*d820*/  IADD3 R10, P2, R42, R30, RZ ;  /* 0x0000001e2a0a7210 */ /* 0x010fc80007f5e0ff */
[----:B------:R-:W-:-:S03]  /*d830*/  IADD3.X R11, R31, R52, R43, P2, !PT ;  /* 0x000000341f0b7210 */ /* 0x000fc600017fe42b */
[----:B------:R-:W-:-:S03]  /*d840*/  IMAD.WIDE.U32 R14, R3, R30, R10 ;  /* 0x0000001e030e7225 */ /* 0x000fc600078e000a */
        /* <DEDUP_REMOVED lines=8> */
.L_x_43:
[----:B------:R-:W-:Y:S05]  /*d8d0*/  BSYNC B1 ;  /* 0x0000000000017941 */ /* 0x000fea0003800000 */
.L_x_42:
        /* <DEDUP_REMOVED lines=9> */
[----:B------:R1:W2:Y:S01]  /*d970*/  @P2 LDG.E.LTC128B R54, desc[UR16][R42.64] ;  /* 0x000000102a362981 */ /* 0x0002a2000c1e1920 */
[----:B------:R-:W-:Y:S01]  /*d980*/  IADD3 R6, P5, R6, R30, RZ ;  /* 0x0000001e06067210 */ /* 0x000fe20007fbe0ff */
[----:B------:R-:W-:Y:S04]  /*d990*/  BSSY B1, `(.L_x_44) ;  /* 0x000000f000017945 */ /* 0x000fe80003800000 */
[----:B------:R-:W-:Y:S02]  /*d9a0*/  IMAD.X R7, R7, 0x1, R31, P5 ;  /* 0x0000000107077824 */ /* 0x000fe400028e061f */
[----:B-1----:R-:W-:-:S03]  /*d9b0*/  IMAD.WIDE.U32 R42, R32, 0x1c, R12 ;  /* 0x0000001c202a7825 */ /* 0x002fc600078e000c */
[----:B0-----:R-:W-:Y:S01]  /*d9c0*/  MOV R16, R42 ;  /* 0x0000002a00107202 */ /* 0x001fe20000000f00 */
[----:B--2---:R-:W-:-:S04]  /*d9d0*/  FMUL R48, R54, UR22 ;  /* 0x0000001636307c20 */ /* 0x004fc80008400000 */
[----:B------:R-:W-:Y:S01]  /*d9e0*/  FFMA R48, R17, UR21, R48 ;  /* 0x0000001511307c23 */ /* 0x000fe20008000030 */
[----:B------:R-:W-:Y:S01]  /*d9f0*/  IMAD.IADD R17, R53, 0x1, R43 ;  /* 0x0000000135117824 */ /* 0x000fe200078e022b */
[----:B------:R-:W-:-:S04]  /*da00*/  IADD3 R43, P5, R6, R28, RZ ;  /* 0x0000001c062b7210 */ /* 0x000fc80007fbe0ff */
[----:B------:R0:W-:Y:S01]  /*da10*/  @P2 STG.E desc[UR16][R16.64], R48 ;  /* 0x0000003010002986 */ /* 0x0001e2000c101910 */
[----:B------:R-:W-:Y:S02]  /*da20*/  ISETP.GT.AND P2, PT, R50, 0x19, P3 ;  /* 0x000000193200780c */ /* 0x000fe40001f44270 */
[----:B0-----:R-:W-:Y:S02]  /*da30*/  IADD3.X R48, R7, R27, RZ, P5, !PT ;  /* 0x0000001b07307210 */ /* 0x001fe40002ffe4ff */
[----:B------:R-:W-:-:S04]  /*da40*/  LEA R42, P5, R43, UR8, 0x2 ;  /* 0x000000082b2a7c11 */ /* 0x000fc8000f8a10ff */
[----:B------:R-:W-:-:S05]  /*da50*/  LEA.HI.X R43, R43, UR9, R48, 0x2, P5 ;  /* 0x000000092b2b7c11 */ /* 0x000fca000a8f1430 */
[----:B------:R-:W-:Y:S05]  /*da60*/  @!P2 BRA `(.L_x_45) ;  /* 0x000000000004a947 */ /* 0x000fea0003800000 */
[----:B------:R0:W5:Y:S02]  /*da70*/  LDG.E.LTC128B R54, desc[UR16][R42.64] ;  /* 0x000000102a367981 */ /* 0x000164000c1e1920 */
.L_x_45:
[----:B------:R-:W-:Y:S05]  /*da80*/  BSYNC B1 ;  /* 0x0000000000017941 */ /* 0x000fea0003800000 */
.L_x_44:
[----:B------:R-:W-:Y:S01]  /*da90*/  IADD3 R12, P5, R12, R55, RZ ;  /* 0x000000370c0c7210 */ /* 0x000fe20007fbe0ff */
[----:B0----5:R-:W-:Y:S01]  /*daa0*/  FMUL R42, R54, UR22 ;  /* 0x00000016362a7c20 */ /* 0x021fe20008400000 */
[----:B------:R-:W-:Y:S01]  /*dab0*/  IMAD.WIDE.U32 R36, R30, 0x7, R36 ;  /* 0x000000071e247825 */ /* 0x000fe200078e0024 */
[----:B------:R-:W-:Y:S03]  /*dac0*/  BSSY B1, `(.L_x_46) ;  /* 0x0000010000017945 */ /* 0x000fe60003800000 */
[----:B------:R-:W-:Y:S01]  /*dad0*/  FFMA R42, R18, UR21, R42 ;  /* 0x00000015122a7c23 */ /* 0x000fe2000800002a */
[----:B------:R-:W-:-:S05]  /*dae0*/  IMAD.X R13, R13, 0x1, R33, P5 ;  /* 0x000000010d0d7824 */ /* 0x000fca00028e0621 */
[----:B------:R0:W-:Y:S01]  /*daf0*/  @P2 STG.E desc[UR16][R12.64], R42 ;  /* 0x0000002a0c002986 */ /* 0x0001e2000c101910 */
[----:B------:R-:W-:-:S04]  /*db00*/  IADD3 R36, P2, R36, R30, RZ ;  /* 0x0000001e24247210 */ /* 0x000fc80007f5e0ff */
[----:B------:R-:W-:-:S03]  /*db10*/  IADD3.X R37, R31, R52, R37, P2, !PT ;  /* 0x000000341f257210 */ /* 0x000fc600017fe425 */
[----:B0-----:R-:W-:-:S03]  /*db20*/  IMAD.WIDE.U32 R42, R3, R30, R36 ;  /* 0x0000001e032a7225 */ /* 0x001fc600078e0024 */
[----:B------:R-:W-:-:S04]  /*db30*/  IADD3 R48, P2, R34, R42, RZ ;  /* 0x0000002a22307210 */ /* 0x000fc80007f5e0ff */
[----:B------:R-:W-:-:S03]  /*db40*/  IADD3.X R49, R35, R0, R43, P2, !PT ;  /* 0x0000000023317210 */ /* 0x000fc600017fe42b */
[----:B------:R-:W-:-:S05]  /*db50*/  IMAD.WIDE.U32 R48, R2, UR14, R48 ;  /* 0x0000000e02307c25 */ /* 0x000fca000f8e0030 */
[----:B------:R-:W-:Y:S02]  /*db60*/  IADD3 R18, R49, UR6, RZ ;  /* 0x0000000631127c10 */ /* 0x000fe4000fffe0ff */
[----:B------:R-:W-:-:S04]  /*db70*/  LEA R42, P2, R48, UR8, 0x2 ;  /* 0x00000008302a7c11 */ /* 0x000fc8000f8410ff */
[----:B------:R-:W-:Y:S02]  /*db80*/  LEA.HI.X R43, R48, UR9, R18, 0x2, P2 ;  /* 0x00000009302b7c11 */ /* 0x000fe400090f1412 */
[----:B------:R-:W-:-:S13]  /*db90*/  ISETP.GT.AND P2, PT, R50, 0x18, P1 ;  /* 0x000000183200780c */ /* 0x000fda0000f44270 */
[----:B------:R-:W-:Y:S05]  /*dba0*/  @!P2 BRA `(.L_x_47) ;  /* 0x000000000004a947 */ /* 0x000fea0003800000 */
[----:B------:R0:W5:Y:S02]  /*dbb0*/  LDG.E.LTC128B R54, desc[UR16][R42.64+0x20] ;  /* 0x000020102a367981 */ /* 0x000164000c1e1920 */
.L_x_47:
[----:B------:R-:W-:Y:S05]  /*dbc0*/  BSYNC B1 ;  /* 0x0000000000017941 */ /* 0x000fea0003800000 */
.L_x_46:
[----:B-----5:R-:W-:Y:S01]  /*dbd0*/  FMUL R18, R54, UR22 ;  /* 0x0000001636127c20 */ /* 0x020fe20008400000 */
[----:B------:R-:W-:Y:S01]  /*dbe0*/  IMAD.WIDE.U32 R10, R30, 0x7, R10 ;  /* 0x000000071e0a7825 */ /* 0x000fe200078e000a */
[----:B------:R-:W-:Y:S01]  /*dbf0*/  ISETP.GT.AND P5, PT, R50, 0x19, P1 ;  /* 0x000000193200780c */ /* 0x000fe20000fa4270 */
[----:B------:R-:W-:Y:S02]  /*dc00*/  BSSY B1, `(.L_x_48) ;  /* 0x000000f000017945 */ /* 0x000fe40003800000 */
[----:B------:R-:W-:Y:S01]  /*dc10*/  FFMA R18, R19, UR21, R18 ;  /* 0x0000001513127c23 */ /* 0x000fe20008000012 */
[----:B------:R-:W-:-:S04]  /*dc20*/  IMAD.WIDE.U32 R6, R30, 0x7, R6 ;  /* 0x000000071e067825 */ /* 0x000fc800078e0006 */
[----:B------:R1:W-:Y:S01]  /*dc30*/  @P2 STG.E desc[UR16][R16.64+0x20], R18 ;  /* 0x0000201210002986 */ /* 0x0003e2000c101910 */
[----:B------:R-:W-:-:S04]  /*dc40*/  IADD3 R10, P2, R10, R30, RZ ;  /* 0x0000001e0a0a7210 */ /* 0x000fc80007f5e0ff */
[----:B------:R-:W-:-:S03]  /*dc50*/  IADD3.X R11, R31, R52, R11, P2, !PT ;  /* 0x000000341f0b7210 */ /* 0x000fc600017fe40b */
[----:B-1----:R-:W-:-:S03]  /*dc60*/  IMAD.WIDE.U32 R16, R3, R30, R10 ;  /* 0x0000001e03107225 */ /* 0x002fc600078e000a */
[----:B------:R-:W-:-:S04]  /*dc70*/  IADD3 R18, P2, R34, R16, RZ ;  /* 0x0000001022127210 */ /* 0x000fc80007f5e0ff */
[----:B------:R-:W-:-:S03]  /*dc80*/  IADD3.X R19, R35, R0, R17, P2, !PT ;  /* 0x0000000023137210 */ /* 0x000fc600017fe411 */
[----:B------:R-:W-:-:S04]  /*dc90*/  IMAD.WIDE.U32 R18, R2, UR14, R18 ;  /* 0x0000000e02127c25 */ /* 0x000fc8000f8e0012 */
[----:B------:R-:W-:Y:S01]  /*dca0*/  VIADD R17, R19, UR6 ;  /* 0x0000000613117c36 */ /* 0x000fe20008000000 */
[----:B------:R-:W-:-:S04]  /*dcb0*/  LEA R16, P2, R18, UR8, 0x2 ;  /* 0x0000000812107c11 */ /* 0x000fc8000f8410ff */
[----:B------:R-:W-:Y:S01]  /*dcc0*/  LEA.HI.X R17, R18, UR9, R17, 0x2, P2 ;  /* 0x0000000912117c11 */ /* 0x000fe200090f1411 */
[----:B------:R-:W-:Y:S08]  /*dcd0*/  @!P5 BRA `(.L_x_49) ;  /* 0x000000000004d947 */ /* 0x000ff00003800000 */
[----:B------:R1:W5:Y:S02]  /*dce0*/  LDG.E.LTC128B R54, desc[UR16][R16.64+0x20] ;  /* 0x0000201010367981 */ /* 0x000364000c1e1920 */
.L_x_49:
[----:B------:R-:W-:Y:S05]  /*dcf0*/  BSYNC B1 ;  /* 0x0000000000017941 */ /* 0x000fea0003800000 */
.L_x_48:
[----:B------:R-:W-:Y:S01]  /*dd00*/  IADD3 R7, R52, R7, RZ ;  /* 0x0000000734077210 */ /* 0x000fe20007ffe0ff */
[----:B-----5:R-:W-:Y:S01]  /*dd10*/  FMUL R18, R54, UR22 ;  /* 0x0000001636127c20 */ /* 0x020fe20008400000 */
[----:B------:R-:W-:Y:S02]  /*dd20*/  IADD3 R19, P6, R28, R6, RZ ;  /* 0x000000061c137210 */ /* 0x000fe40007fde0ff */
[----:B------:R-:W-:Y:S01]  /*dd30*/  ISETP.GT.AND P2, PT, R50, 0x20, P3 ;  /* 0x000000203200780c */ /* 0x000fe20001f44270 */
[----:B------:R-:W-:Y:S02]  /*dd40*/  FFMA R20, R20, UR21, R18 ;  /* 0x0000001514147c23 */ /* 0x000fe40008000012 */
[----:B------:R-:W-:Y:S01]  /*dd50*/  IMAD.X R48, R7, 0x1, R27, P6 ;  /* 0x0000000107307824 */ /* 0x000fe200030e061b */
[C---:B------:R-:W-:Y:S02]  /*dd60*/  LEA R18, P6, R19.reuse, UR8, 0x2 ;  /* 0x0000000813127c11 */ /* 0x040fe4000f8c10ff */
[----:B------:R2:W-:Y:S02]  /*dd70*/  @P5 STG.E desc[UR16][R12.64+0x20], R20 ;  /* 0x000020140c005986 */ /* 0x0005e4000c101910 */
[----:B------:R-:W-:-:S05]  /*dd80*/  LEA.HI.X R19, R19, UR9, R48, 0x2, P6 ;  /* 0x0000000913137c11 */ /* 0x000fca000b0f1430 */
[----:B------:R0:W2:Y:S01]  /*dd90*/  @P2 LDG.E.LTC128B R54, desc[UR16][R18.64] ;  /* 0x0000001012362981 */ /* 0x0000a2000c1e1920 */
[----:B------:R-:W-:Y:S01]  /*dda0*/  IADD3 R6, P5, R6, R30, RZ ;  /* 0x0000001e06067210 */ /* 0x000fe20007fbe0ff */
[----:B------:R-:W-:Y:S04]  /*ddb0*/  BSSY B1, `(.L_x_50) ;  /* 0x000000e000017945 */ /* 0x000fe80003800000 */
[----:B------:R-:W-:Y:S02]  /*ddc0*/  IMAD.X R7, R7, 0x1, R31, P5 ;  /* 0x0000000107077824 */ /* 0x000fe400028e061f */
[----:B0-----:R-:W-:-:S05]  /*ddd0*/  IMAD.WIDE.U32 R18, R32, 0x1c, R12 ;  /* 0x0000001c20127825 */ /* 0x001fca00078e000c */
[----:B------:R-:W-:Y:S01]  /*dde0*/  IADD3 R19, R53, R19, RZ ;  /* 0x0000001335137210 */ /* 0x000fe20007ffe0ff */
[----:B--2---:R-:W-:-:S04]  /*ddf0*/  FMUL R20, R54, UR22 ;  /* 0x0000001636147c20 */ /* 0x004fc80008400000 */
[----:B------:R-:W-:-:S05]  /*de00*/  FFMA R21, R21, UR21, R20 ;  /* 0x0000001515157c23 */ /* 0x000fca0008000014 */
[----:B------:R0:W-:Y:S01]  /*de10*/  @P2 STG.E desc[UR16][R18.64], R21 ;  /* 0x0000001512002986 */ /* 0x0001e2000c101910 */
[----:B------:R-:W-:Y:S02]  /*de20*/  ISETP.GT.AND P2, PT, R50, 0x21, P3 ;  /* 0x000000213200780c */ /* 0x000fe40001f44270 */
[----:B0-----:R-:W-:-:S04]  /*de30*/  IADD3 R21, P5, R6, R28, RZ ;  /* 0x0000001c06157210 */ /* 0x001fc80007fbe0ff */
[----:B------:R-:W-:Y:S02]  /*de40*/  IADD3.X R48, R7, R27, RZ, P5, !PT ;  /* 0x0000001b07307210 */ /* 0x000fe40002ffe4ff */
[----:B------:R-:W-:-:S04]  /*de50*/  LEA R20, P5, R21, UR8, 0x2 ;  /* 0x0000000815147c11 */ /* 0x000fc8000f8a10ff */
[----:B------:R-:W-:Y:S01]  /*de60*/  LEA.HI.X R21, R21, UR9, R48, 0x2, P5 ;  /* 0x0000000915157c11 */ /* 0x000fe2000a8f1430 */
[----:B------:R-:W-:Y:S08]  /*de70*/  @!P2 BRA `(.L_x_51) ;  /* 0x000000000004a947 */ /* 0x000ff00003800000 */
[----:B------:R0:W5:Y:S02]  /*de80*/  LDG.E.LTC128B R54, desc[UR16][R20.64] ;  /* 0x0000001014367981 */ /* 0x000164000c1e1920 */
.L_x_51:
[----:B------:R-:W-:Y:S05]  /*de90*/  BSYNC B1 ;  /* 0x0000000000017941 */ /* 0x000fea0003800000 */
.L_x_50:
[----:B------:R-:W-:Y:S01]  /*dea0*/  IADD3 R12, P5, R12, R55, RZ ;  /* 0x000000370c0c7210 */ /* 0x000fe20007fbe0ff */
[----:B0----5:R-:W-:Y:S01]  /*deb0*/  FMUL R20, R54, UR22 ;  /* 0x0000001636147c20 */ /* 0x021fe20008400000 */
[----:B------:R-:W-:Y:S01]  /*dec0*/  IMAD.WIDE.U32 R36, R30, 0x7, R36 ;  /* 0x000000071e247825 */ /* 0x000fe200078e0024 */
[----:B------:R-:W-:Y:S03]  /*ded0*/  BSSY B1, `(.L_x_52) ;  /* 0x0000010000017945 */ /* 0x000fe60003800000 */
[----:B------:R-:W-:Y:S01]  /*dee0*/  FFMA R20, R22, UR21, R20 ;  /* 0x0000001516147c23 */ /* 0x000fe20008000014 */
[----:B------:R-:W-:-:S05]  /*def0*/  IMAD.X R13, R13, 0x1, R33, P5 ;  /* 0x000000010d0d7824 */ /* 0x000fca00028e0621 */
[----:B------:R0:W-:Y:S02]  /*df00*/  @P2 STG.E desc[UR16][R12.64], R20 ;  /* 0x000000140c002986 */ /* 0x0001e4000c101910 */
[----:B0-----:R-:W-:-:S04]  /*df10*/  IADD3 R20, P2, R36, R30, RZ ;  /* 0x0000001e24147210 */ /* 0x001fc80007f5e0ff */
[----:B------:R-:W-:-:S03]  /*df20*/  IADD3.X R21, R31, R52, R37, P2, !PT ;  /* 0x000000341f157210 */ /* 0x000fc600017fe425 */
[----:B------:R-:W-:-:S03]  /*df30*/  IMAD.WIDE.U32 R36, R3, R30, R20 ;  /* 0x0000001e03247225 */ /* 0x000fc600078e0014 */
        /* <DEDUP_REMOVED lines=9> */
.L_x_53:
[----:B------:R-:W-:Y:S05]  /*dfd0*/  BSYNC B1 ;  /* 0x0000000000017941 */ /* 0x000fea0003800000 */
.L_x_52:
        /* <DEDUP_REMOVED lines=9> */
[----:B--2---:R-:W-:-:S03]  /*e070*/  IMAD.WIDE.U32 R18, R3, R30, R10 ;  /* 0x0000001e03127225 */ /* 0x004fc600078e000a */
        /* <DEDUP_REMOVED lines=8> */
.L_x_55:
[----:B------:R-:W-:Y:S05]  /*e100*/  BSYNC B1 ;  /* 0x0000000000017941 */ /* 0x000fea0003800000 */
.L_x_54:
[----:B------:R-:W-:Y:S01]  /*e110*/  IADD3 R7, R52, R7, RZ ;  /* 0x0000000734077210 */ /* 0x000fe20007ffe0ff */
[----:B-----5:R-:W-:Y:S01]  /*e120*/  FMUL R22, R54, UR22 ;  /* 0x0000001636167c20 */ /* 0x020fe20008400000 */
[----:B------:R-:W-:Y:S02]  /*e130*/  IADD3 R23, P6, R28, R6, RZ ;  /* 0x000000061c177210 */ /* 0x000fe40007fde0ff */
[----:B------:R-:W-:Y:S01]  /*e140*/  ISETP.GT.AND P2, PT, R50, 0x28, P3 ;  /* 0x000000283200780c */ /* 0x000fe20001f44270 */
[----:B------:R-:W-:Y:S01]  /*e150*/  FFMA R152, R152, UR21, R22 ;  /* 0x0000001598987c23 */ /* 0x000fe20008000016 */
[----:B------:R-:W-:Y:S01]  /*e160*/  MOV R56, R54 ;  /* 0x0000003600387202 */ /* 0x000fe20000000f00 */
[----:B------:R-:W-:Y:S01]  /*e170*/  IMAD.X R48, R7, 0x1, R27, P6 ;  /* 0x0000000107307824 */ /* 0x000fe200030e061b */
[C---:B------:R-:W-:Y:S02]  /*e180*/  LEA R22, P6, R23.reuse, UR8, 0x2 ;  /* 0x0000000817167c11 */ /* 0x040fe4000f8c10ff */
[----:B------:R0:W-:Y:S02]  /*e190*/  @P5 STG.E desc[UR16][R12.64+0x20], R152 ;  /* 0x000020980c005986 */ /* 0x0001e4000c101910 */
[----:B------:R-:W-:-:S05]  /*e1a0*/  LEA.HI.X R23, R23, UR9, R48, 0x2, P6 ;  /* 0x0000000917177c11 */ /* 0x000fca000b0f1430 */
[----:B------:R1:W3:Y:S01]  /*e1b0*/  @P2 LDG.E.LTC128B R56, desc[UR16][R22.64] ;  /* 0x0000001016382981 */ /* 0x0002e2000c1e1920 */
[----:B------:R-:W-:Y:S01]  /*e1c0*/  IADD3 R6, P5, R6, R30, RZ ;  /* 0x0000001e06067210 */ /* 0x000fe20007fbe0ff */
[----:B------:R-:W-:Y:S03]  /*e1d0*/  BSSY B1, `(.L_x_56) ;  /* 0x000000e000017945 */ /* 0x000fe60003800000 */
[----:B------:R-:W-:Y:S02]  /*e1e0*/  IADD3.X R7, R7, R31, RZ, P5, !PT ;  /* 0x0000001f07077210 */ /* 0x000fe40002ffe4ff */
[----:B------:R-:W-:Y:S01]  /*e1f0*/  IADD3 R49, P5, R6, R28, RZ ;  /* 0x0000001c06317210 */ /* 0x000fe20007fbe0ff */
[----:B-1----:R-:W-:-:S04]  /*e200*/  IMAD.WIDE.U32 R22, R32, 0x1c, R12 ;  /* 0x0000001c20167825 */ /* 0x002fc800078e000c */
[----:B------:R-:W-:Y:S02]  /*e210*/  IMAD.IADD R23, R53, 0x1, R23 ;  /* 0x0000000135177824 */ /* 0x000fe400078e0217 */
[----:B------:R-:W-:Y:S02]  /*e220*/  IMAD.X R54, R7, 0x1, R27, P5 ;  /* 0x0000000107367824 */ /* 0x000fe400028e061b */
[----:B---3--:R-:W-:-:S04]  /*e230*/  FMUL R48, R56, UR22 ;  /* 0x0000001638307c20 */ /* 0x008fc80008400000 */
[----:B------:R-:W-:Y:S01]  /*e240*/  FFMA R153, R153, UR21, R48 ;  /* 0x0000001599997c23 */ /* 0x000fe20008000030 */
[----:B------:R-:W-:-:S04]  /*e250*/  LEA R48, P5, R49, UR8, 0x2 ;  /* 0x0000000831307c11 */ /* 0x000fc8000f8a10ff */
[----:B------:R0:W-:Y:S01]  /*e260*/  @P2 STG.E desc[UR16][R22.64], R153 ;  /* 0x0000009916002986 */ /* 0x0001e2000c101910 */
[----:B------:R-:W-:Y:S02]  /*e270*/  ISETP.GT.AND P2, PT, R50, 0x29, P3 ;  /* 0x000000293200780c */ /* 0x000fe40001f44270 */
[----:B------:R-:W-:-:S11]  /*e280*/  LEA.HI.X R49, R49, UR9, R54, 0x2, P5 ;  /* 0x0000000931317c11 */ /* 0x000fd6000a8f1436 */
[----:B0-----:R-:W-:Y:S05]  /*e290*/  @!P2 BRA `(.L_x_57) ;  /* 0x000000000004a947 */ /* 0x001fea0003800000 */
[----:B------:R0:W5:Y:S02]  /*e2a0*/  LDG.E.LTC128B R56, desc[UR16][R48.64] ;  /* 0x0000001030387981 */ /* 0x000164000c1e1920 */
.L_x_57:
[----:B------:R-:W-:Y:S05]  /*e2b0*/  BSYNC B1 ;  /* 0x0000000000017941 */ /* 0x000fea0003800000 */
.L_x_56:
[----:B------:R-:W-:Y:S01]  /*e2c0*/  IADD3 R12, P5, R12, R55, RZ ;  /* 0x000000370c0c7210 */ /* 0x000fe20007fbe0ff */
[----:B0----5:R-:W-:Y:S01]  /*e2d0*/  FMUL R48, R56, UR22 ;  /* 0x0000001638307c20 */ /* 0x021fe20008400000 */
[----:B------:R-:W-:Y:S01]  /*e2e0*/  IMAD.WIDE.U32 R20, R30, 0x7, R20 ;  /* 0x000000071e147825 */ /* 0x000fe200078e0014 */
[----:B------:R-:W-:Y:S01]  /*e2f0*/  BSSY B1, `(.L_x_58) ;  /* 0x0000010000017945 */ /* 0x000fe20003800000 */
[----:B------:R-:W-:Y:S02]  /*e300*/  IADD3.X R13, R13, R33, RZ, P5, !PT ;  /* 0x000000210d0d7210 */ /* 0x000fe40002ffe4ff */
[----:B------:R-:W-:-:S05]  /*e310*/  FFMA R48, R154, UR21, R48 ;  /* 0x000000159a307c23 */ /* 0x000fca0008000030 */
[----:B------:R0:W-:Y:S01]  /*e320*/  @P2 STG.E desc[UR16][R12.64], R48 ;  /* 0x000000300c002986 */ /* 0x0001e2000c101910 */
[----:B------:R-:W-:-:S04]  /*e330*/  IADD3 R20, P2, R20, R30, RZ ;  /* 0x0000001e14147210 */ /* 0x000fc80007f5e0ff */
[----:B------:R-:W-:-:S03]  /*e340*/  IADD3.X R21, R31, R52, R21, P2, !PT ;  /* 0x000000341f157210 */ /* 0x000fc600017fe415 */
[----:B0-----:R-:W-:-:S03]  /*e350*/  IMAD.WIDE.U32 R48, R3, R30, R20 ;  /* 0x0000001e03307225 */ /* 0x001fc600078e0014 */
[----:B------:R-:W-:-:S04]  /*e360*/  IADD3 R54, P2, R34, R48, RZ ;  /* 0x0000003022367210 */ /* 0x000fc80007f5e0ff */
[----:B------:R-:W-:-:S03]  /*e370*/  IADD3.X R55, R35, R0, R49, P2, !PT ;  /* 0x0000000023377210 */ /* 0x000fc600017fe431 */
[----:B------:R-:W-:-:S04]  /*e380*/  IMAD.WIDE.U32 R54, R2, UR14, R54 ;  /* 0x0000000e02367c25 */ /* 0x000fc8000f8e0036 */
[----:B------:R-:W-:Y:S01]  /*e390*/  VIADD R49, R55, UR6 ;  /* 0x0000000637317c36 */ /* 0x000fe20008000000 */
[----:B------:R-:W-:-:S04]  /*e3a0*/  LEA R48, P2, R54, UR8, 0x2 ;  /* 0x0000000836307c11 */ /* 0x000fc8000f8410ff */
[----:B------:R-:W-:Y:S02]  /*e3b0*/  LEA.HI.X R49, R54, UR9, R49, 0x2, P2 ;  /* 0x0000000936317c11 */ /* 0x000fe400090f1431 */
[----:B------:R-:W-:-:S13]  /*e3c0*/  ISETP.GT.AND P2, PT, R50, 0x28, P1 ;  /* 0x000000283200780c */ /* 0x000fda0000f44270 */
[----:B------:R-:W-:Y:S05]  /*e3d0*/  @!P2 BRA `(.L_x_59) ;  /* 0x000000000004a947 */ /* 0x000fea0003800000 */
[----:B------:R0:W5:Y:S02]  /*e3e0*/  LDG.E.LTC128B R56, desc[UR16][R48.64+0x20] ;  /* 0x0000201030387981 */ /* 0x000164000c1e1920 */
.L_x_59:
[----:B------:R-:W-:Y:S05]  /*e3f0*/  BSYNC B1 ;  /* 0x0000000000017941 */ /* 0x000fea0003800000 */
.L_x_58:
        /* <DEDUP_REMOVED lines=18> */
.L_x_61:
[----:B------:R-:W-:Y:S05]  /*e520*/  BSYNC B1 ;  /* 0x0000000000017941 */ /* 0x000fea0003800000 */
.L_x_60:
[----:B------:R-:W-:Y:S02]  /*e530*/  IMAD.IADD R7, R52, 0x1, R7 ;  /* 0x0000000134077824 */ /* 0x000fe400078e0207 */
[----:B-----5:R-:W-:Y:S01]  /*e540*/  FMUL R54, R56, UR22 ;  /* 0x0000001638367c20 */ /* 0x020fe20008400000 */
[----:B------:R-:W-:Y:S01]  /*e550*/  IADD3 R55, P6, R28, R6, RZ ;  /* 0x000000061c377210 */ /* 0x000fe20007fde0ff */
[----:B------:R-:W-:Y:S01]  /*e560*/  IMAD.MOV.U32 R60, RZ, RZ, R56 ;  /* 0x000000ffff3c7224 */ /* 0x000fe200078e0038 */
        /* <DEDUP_REMOVED lines=9> */
[----:B------:R-:W-:Y:S01]  /*e600*/  IMAD.X R7, R7, 0x1, R31, P5 ;  /* 0x0000000107077824 */ /* 0x000fe200028e061f */
[----:B------:R-:W-:Y:S01]  /*e610*/  IADD3 R57, P5, R6, R28, RZ ;  /* 0x0000001c06397210 */ /* 0x000fe20007fbe0ff */
[----:B0-----:R-:W-:-:S03]  /*e620*/  IMAD.WIDE.U32 R54, R32, 0x1c, R12 ;  /* 0x0000001c20367825 */ /* 0x001fc600078e000c */
[----:B------:R-:W-:Y:S02]  /*e630*/  IADD3.X R58, R7, R27, RZ, P5, !PT ;  /* 0x0000001b073a7210 */ /* 0x000fe40002ffe4ff */
[----:B------:R-:W-:Y:S01]  /*e640*/  IADD3 R55, R53, R55, RZ ;  /* 0x0000003735377210 */ /* 0x000fe20007ffe0ff */
[----:B--2---:R-:W-:-:S04]  /*e650*/  FMUL R56, R60, UR22 ;  /* 0x000000163c387c20 */ /* 0x004fc80008400000 */
[----:B------:R-:W-:Y:S01]  /*e660*/  FFMA R157, R157, UR21, R56 ;  /* 0x000000159d9d7c23 */ /* 0x000fe20008000038 */
[----:B------:R-:W-:-:S04]  /*e670*/  LEA R56, P5, R57, UR8, 0x2 ;  /* 0x0000000839387c11 */ /* 0x000fc8000f8a10ff */
[----:B------:R3:W-:Y:S01]  /*e680*/  @P2 STG.E desc[UR16][R54.64], R157 ;  /* 0x0000009d36002986 */ /* 0x0007e2000c101910 */
[----:B------:R-:W-:Y:S02]  /*e690*/  ISETP.GT.AND P2, PT, R50, 0x31, P3 ;  /* 0x000000313200780c */ /* 0x000fe40001f44270 */
[----:B------:R-:W-:-:S11]  /*e6a0*/  LEA.HI.X R57, R57, UR9, R58, 0x2, P5 ;  /* 0x0000000939397c11 */ /* 0x000fd6000a8f143a */
[----:B---3--:R-:W-:Y:S05]  /*e6b0*/  @!P2 BRA `(.L_x_63) ;  /* 0x000000000004a947 */ /* 0x008fea0003800000 */
[----:B------:R0:W5:Y:S02]  /*e6c0*/  LDG.E.LTC128B R60, desc[UR16][R56.64] ;  /* 0x00000010383c7981 */ /* 0x000164000c1e1920 */
.L_x_63:
[----:B------:R-:W-:Y:S05]  /*e6d0*/  BSYNC B1 ;  /* 0x0000000000017941 */ /* 0x000fea0003800000 */
.L_x_62:
[----:B------:R-:W-:Y:S02]  /*e6e0*/  IMAD.SHL.U32 R157, R32, 0x20, RZ ;  /* 0x00000020209d7824 */ /* 0x000fe400078e00ff */
[----:B0----5:R-:W-:Y:S01]  /*e6f0*/  FMUL R56, R60, UR22 ;  /* 0x000000163c387c20 */ /* 0x021fe20008400000 */
[----:B------:R-:W-:Y:S01]  /*e700*/  IMAD.WIDE.U32 R20, R30, 0x7, R20 ;  /* 0x000000071e147825 */ /* 0x000fe200078e0014 */
[----:B------:R-:W-:Y:S01]  /*e710*/  BSSY B1, `(.L_x_64) ;  /* 0x0000011000017945 */ /* 0x000fe20003800000 */
[----:B------:R-:W-:Y:S02]  /*e720*/  IADD3 R12, P5, R12, R157, RZ ;  /* 0x0000009d0c0c7210 */ /* 0x000fe40007fbe0ff */
[----:B------:R-:W-:Y:S02]  /*e730*/  FFMA R56, R158, UR21, R56 ;  /* 0x000000159e387c23 */ /* 0x000fe40008000038 */
[----:B------:R-:W-:-:S05]  /*e740*/  IADD3.X R13, R13, R33, RZ, P5, !PT ;  /* 0x000000210d0d7210 */ /* 0x000fca0002ffe4ff */
        /* <DEDUP_REMOVED lines=13> */
.L_x_65:
[----:B------:R-:W-:Y:S05]  /*e820*/  BSYNC B1 ;  /* 0x0000000000017941 */ /* 0x000fea0003800000 */
.L_x_64:
        /* <DEDUP_REMOVED lines=18> */
.L_x_67:
[----:B------:R-:W-:Y:S05]  /*e950*/  BSYNC B1 ;  /* 0x0000000000017941 */ /* 0x000fea0003800000 */
.L_x_66:
        /* <DEDUP_REMOVED lines=12> */
[----:B------:R-:W-:Y:S04]  /*ea20*/  BSSY B1, `(.L_x_68) ;  /* 0x000000e000017945 */ /* 0x000fe80003800000 */
[----:B------:R-:W-:Y:S01]  /*ea30*/  IMAD.X R7, R7, 0x1, R31, P5 ;  /* 0x0000000107077824 */ /* 0x000fe200028e061f */
[----:B------:R-:W-:Y:S01]  /*ea40*/  IADD3 R61, P5, R6, R28, RZ ;  /* 0x0000001c063d7210 */ /* 0x000fe20007fbe0ff */
[----:B0-----:R-:W-:-:S03]  /*ea50*/  IMAD.WIDE.U32 R58, R32, 0x1c, R12 ;  /* 0x0000001c203a7825 */ /* 0x001fc600078e000c */
[----:B------:R-:W-:Y:S02]  /*ea60*/  IADD3.X R62, R7, R27, RZ, P5, !PT ;  /* 0x0000001b073e7210 */ /* 0x000fe40002ffe4ff */
[----:B------:R-:W-:Y:S01]  /*ea70*/  IADD3 R59, R53, R59, RZ ;  /* 0x0000003b353b7210 */ /* 0x000fe20007ffe0ff */
[----:B----4-:R-:W-:-:S04]  /*ea80*/  FMUL R60, R64, UR22 ;  /* 0x00000016403c7c20 */ /* 0x010fc80008400000 */
[----:B------:R-:W-:Y:S01]  /*ea90*/  FFMA R161, R161, UR21, R60 ;  /* 0x00000015a1a17c23 */ /* 0x000fe2000800003c */
[----:B------:R-:W-:-:S04]  /*eaa0*/  LEA R60, P5, R61, UR8, 0x2 ;  /* 0x000000083d3c7c11 */ /* 0x000fc8000f8a10ff */
[----:B------:R3:W-:Y:S01]  /*eab0*/  @P2 STG.E desc[UR16][R58.64], R161 ;  /* 0x000000a13a002986 */ /* 0x0007e2000c101910 */
[----:B------:R-:W-:Y:S02]  /*eac0*/  ISETP.GT.AND P2, PT, R50, 0x39, P3 ;  /* 0x000000393200780c */ /* 0x000fe40001f44270 */
[----:B------:R-:W-:-:S11]  /*ead0*/  LEA.HI.X R61, R61, UR9, R62, 0x2, P5 ;  /* 0x000000093d3d7c11 */ /* 0x000fd6000a8f143e */
[----:B---3--:R-:W-:Y:S05]  /*eae0*/  @!P2 BRA `(.L_x_69) ;  /* 0x000000000004a947 */ /* 0x008fea0003800000 */
[----:B------:R0:W5:Y:S02]  /*eaf0*/  LDG.E.LTC128B R64, desc[UR16][R60.64] ;  /* 0x000000103c407981 */ /* 0x000164000c1e1920 */
.L_x_69:
[----:B------:R-:W-:Y:S05]  /*eb00*/  BSYNC B1 ;  /* 0x0000000000017941 */ /* 0x000fea0003800000 */
.L_x_68:
        /* <DEDUP_REMOVED lines=19> */
.L_x_71:
[----:B------:R-:W-:Y:S05]  /*ec40*/  BSYNC B1 ;  /* 0x0000000000017941 */ /* 0x000fea0003800000 */
.L_x_70:
        /* <DEDUP_REMOVED lines=9> */
[----:B---3--:R-:W-:-:S03]  /*ece0*/  IMAD.WIDE.U32 R58, R3, R30, R10 ;  /* 0x0000001e033a7225 */ /* 0x008fc600078e000a */
        /* <DEDUP_REMOVED lines=8> */
.L_x_73:
[----:B------:R-:W-:Y:S05]  /*ed70*/  BSYNC B1 ;  /* 0x0000000000017941 */ /* 0x000fea0003800000 */
.L_x_72:
        /* <DEDUP_REMOVED lines=10> */
[----:B------:R0:W2:Y:S01]  /*ee20*/  @P2 LDG.E.LTC128B R68, desc[UR16][R62.64] ;  /* 0x000000103e442981 */ /* 0x0000a2000c1e1920 */
[----:B------:R-:W-:Y:S01]  /*ee30*/  IADD3 R6, P5, R6, R30, RZ ;  /* 0x0000001e06067210 */ /* 0x000fe20007fbe0ff */
[----:B------:R-:W-:Y:S03]  /*ee40*/  BSSY B1, `(.L_x_74) ;  /* 0x000000e000017945 */ /* 0x000fe60003800000 */
[----:B------:R-:W-:Y:S02]  /*ee50*/  IADD3.X R7, R7, R31, RZ, P5, !PT ;  /* 0x0000001f07077210 */ /* 0x000fe40002ffe4ff */
[----:B------:R-:W-:Y:S01]  /*ee60*/  IADD3 R65, P5, R6, R28, RZ ;  /* 0x0000001c06417210 */ /* 0x000fe20007fbe0ff */
[----:B0-----:R-:W-:-:S04]  /*ee70*/  IMAD.WIDE.U32 R62, R32, 0x1c, R12 ;  /* 0x0000001c203e7825 */ /* 0x001fc800078e000c */
[----:B------:R-:W-:Y:S02]  /*ee80*/  IMAD.IADD R63, R53, 0x1, R63 ;  /* 0x00000001353f7824 */ /* 0x000fe400078e023f */
[----:B------:R-:W-:Y:S02]  /*ee90*/  IMAD.X R66, R7, 0x1, R27, P5 ;  /* 0x0000000107427824 */ /* 0x000fe400028e061b */
[----:B--2---:R-:W-:-:S04]  /*eea0*/  FMUL R64, R68, UR22 ;  /* 0x0000001644407c20 */ /* 0x004fc80008400000 */
[----:B------:R-:W-:Y:S01]  /*eeb0*/  FFMA R165, R165, UR21, R64 ;  /* 0x00000015a5a57c23 */ /* 0x000fe20008000040 */
[----:B------:R-:W-:-:S04]  /*eec0*/  LEA R64, P5, R65, UR8, 0x2 ;  /* 0x0000000841407c11 */ /* 0x000fc8000f8a10ff */
[----:B------:R4:W-:Y:S01]  /*eed0*/  @P2 STG.E desc[UR16][R62.64], R165 ;  /* 0x000000a53e002986 */ /* 0x0009e2000c101910 */
[----:B------:R-:W-:Y:S02]  /*eee0*/  ISETP.GT.AND P2, PT, R50, 0x41, P3 ;  /* 0x000000413200780c */ /* 0x000fe40001f44270 */
[----:B------:R-:W-:-:S11]  /*eef0*/  LEA.HI.X R65, R65, UR9, R66, 0x2, P5 ;  /* 0x0000000941417c11 */ /* 0x000fd6000a8f1442 */
[----:B----4-:R-:W-:Y:S05]  /*ef00*/  @!P2 BRA `(.L_x_75) ;  /* 0x000000000004a947 */ /* 0x010fea0003800000 */
[----:B------:R0:W5:Y:S02]  /*ef10*/  LDG.E.LTC128B R68, desc[UR16][R64.64] ;  /* 0x0000001040447981 */ /* 0x000164000c1e1920 */
.L_x_75:
[----:B------:R-:W-:Y:S05]  /*ef20*/  BSYNC B1 ;  /* 0x0000000000017941 */ /* 0x000fea0003800000 */
.L_x_74:
        /* <DEDUP_REMOVED lines=19> */
.L_x_77:
[----:B------:R-:W-:Y:S05]  /*f060*/  BSYNC B1 ;  /* 0x0000000000017941 */ /* 0x000fea0003800000 */
.L_x_76:
        /* <DEDUP_REMOVED lines=18> */
.L_x_79:
[----:B------:R-:W-:Y:S05]  /*f190*/  BSYNC B1 ;  /* 0x0000000000017941 */ /* 0x000fea0003800000 */
.L_x_78:
        /* <DEDUP_REMOVED lines=10> */
[----:B------:R0:W3:Y:S01]  /*f240*/  @P2 LDG.E.LTC128B R72, desc[UR16][R66.64] ;  /* 0x0000001042482981 */ /* 0x0000e2000c1e1920 */
[----:B------:R-:W-:Y:S01]  /*f250*/  IADD3 R6, P5, R6, R30, RZ ;  /* 0x0000001e06067210 */ /* 0x000fe20007fbe0ff */
[----:B------:R-:W-:Y:S04]  /*f260*/  BSSY B1, `(.L_x_80) ;  /* 0x000000e000017945 */ /* 0x000fe80003800000 */
[----:B------:R-:W-:Y:S01]  /*f270*/  IMAD.X R7, R7, 0x1, R31, P5 ;  /* 0x0000000107077824 */ /* 0x000fe200028e061f */
[----:B------:R-:W-:Y:S01]  /*f280*/  IADD3 R69, P5, R6, R28, RZ ;  /* 0x0000001c06457210 */ /* 0x000fe20007fbe0ff */
[----:B0-----:R-:W-:-:S03]  /*f290*/  IMAD.WIDE.U32 R66, R32, 0x1c, R12 ;  /* 0x0000001c20427825 */ /* 0x001fc600078e000c */
[----:B------:R-:W-:Y:S02]  /*f2a0*/  IADD3.X R70, R7, R27, RZ, P5, !PT ;  /* 0x0000001b07467210 */ /* 0x000fe40002ffe4ff */
[----:B------:R-:W-:Y:S01]  /*f2b0*/  IADD3 R67, R53, R67, RZ ;  /* 0x0000004335437210 */ /* 0x000fe20007ffe0ff */
[----:B---3--:R-:W-:-:S04]  /*f2c0*/  FMUL R68, R72, UR22 ;  /* 0x0000001648447c20 */ /* 0x008fc80008400000 */
[----:B------:R-:W-:Y:S01]  /*f2d0*/  FFMA R169, R169, UR21, R68 ;  /* 0x00000015a9a97c23 */ /* 0x000fe20008000044 */
[----:B------:R-:W-:-:S04]  /*f2e0*/  LEA R68, P5, R69, UR8, 0x2 ;  /* 0x0000000845447c11 */ /* 0x000fc8000f8a10ff */
[----:B------:R4:W-:Y:S01]  /*f2f0*/  @P2 STG.E desc[UR16][R66.64], R169 ;  /* 0x000000a942002986 */ /* 0x0009e2000c101910 */
[----:B------:R-:W-:Y:S02]  /*f300*/  ISETP.GT.AND P2, PT, R50, 0x49, P3 ;  /* 0x000000493200780c */ /* 0x000fe40001f44270 */
[----:B------:R-:W-:-:S11]  /*f310*/  LEA.HI.X R69, R69, UR9, R70, 0x2, P5 ;  /* 0x0000000945457c11 */ /* 0x000fd6000a8f1446 */
[----:B----4-:R-:W-:Y:S05]  /*f320*/  @!P2 BRA `(.L_x_81) ;  /* 0x000000000004a947 */ /* 0x010fea0003800000 */
[----:B------:R0:W5:Y:S02]  /*f330*/  LDG.E.LTC128B R72, desc[UR16][R68.64] ;  /* 0x0000001044487981 */ /* 0x000164000c1e1920 */
.L_x_81:
[----:B------:R-:W-:Y:S05]  /*f340*/  BSYNC B1 ;  /* 0x0000000000017941 */ /* 0x000fea0003800000 */
.L_x_80:
        /* <DEDUP_REMOVED lines=19> */
.L_x_83:
[----:B------:R-:W-:Y:S05]  /*f480*/  BSYNC B1 ;  /* 0x0000000000017941 */ /* 0x000fea0003800000 */
.L_x_82:
        /* <DEDUP_REMOVED lines=18> */
.L_x_85:
[----:B------:R-:W-:Y:S05]  /*f5b0*/  BSYNC B1 ;  /* 0x0000000000017941 */ /* 0x000fea0003800000 */
.L_x_84:
        /* <DEDUP_REMOVED lines=26> */
.L_x_87:
[----:B------:R-:W-:Y:S05]  /*f760*/  BSYNC B1 ;  /* 0x0000000000017941 */ /* 0x000fea0003800000 */
.L_x_86:
        /* <DEDUP_REMOVED lines=19> */
.L_x_89:
[----:B------:R-:W-:Y:S05]  /*f8a0*/  BSYNC B1 ;  /* 0x0000000000017941 */ /* 0x000fea0003800000 */
.L_x_88:
        /* <DEDUP_REMOVED lines=18> */
.L_x_91:
[----:B------:R-:W-:Y:S05]  /*f9d0*/  BSYNC B1 ;  /* 0x0000000000017941 */ /* 0x000fea0003800000 */
.L_x_90:
        /* <DEDUP_REMOVED lines=26> */
.L_x_93:
[----:B------:R-:W-:Y:S05]  /*fb80*/  BSYNC B1 ;  /* 0x0000000000017941 */ /* 0x000fea0003800000 */
.L_x_92:
        /* <DEDUP_REMOVED lines=19> */
.L_x_95:
[----:B------:R-:W-:Y:S05]  /*fcc0*/  BSYNC B1 ;  /* 0x0000000000017941 */ /* 0x000fea0003800000 */
.L_x_94:
        /* <DEDUP_REMOVED lines=18> */
.L_x_97:
[----:B------:R-:W-:Y:S05]  /*fdf0*/  BSYNC B1 ;  /* 0x0000000000017941 */ /* 0x000fea0003800000 */
.L_x_96:
        /* <DEDUP_REMOVED lines=26> */
.L_x_99:
[----:B------:R-:W-:Y:S05]  /*ffa0*/  BSYNC B1 ;  /* 0x0000000000017941 */ /* 0x000fea0003800000 */
.L_x_98:
        /* <DEDUP_REMOVED lines=19> */
.L_x_101:
[----:B------:R-:W-:Y:S05]  /*100e0*/  BSYNC B1 ;  /* 0x0000000000017941 */ /* 0x000fea0003800000 */
.L_x_100:
        /* <DEDUP_REMOVED lines=18> */
.L_x_103:
[----:B------:R-:W-:Y:S05]  /*10210*/  BSYNC B1 ;  /* 0x0000000000017941 */ /* 0x000fea0003800000 */
.L_x_102:
        /* <DEDUP_REMOVED lines=26> */
.L_x_105:
[----:B------:R-:W-:Y:S05]  /*103c0*/  BSYNC B1 ;  /* 0x0000000000017941 */ /* 0x000fea0003800000 */
.L_x_104:
        /* <DEDUP_REMOVED lines=19> */
.L_x_107:
[----:B------:R-:W-:Y:S05]  /*10500*/  BSYNC B1 ;  /* 0x0000000000017941 */ /* 0x000fea0003800000 */
.L_x_106:
        /* <DEDUP_REMOVED lines=18> */
.L_x_109:
[----:B------:R-:W-:Y:S05]  /*10630*/  BSYNC B1 ;  /* 0x0000000000017941 */ /* 0x000fea0003800000 */
.L_x_108:
        /* <DEDUP_REMOVED lines=26> */
.L_x_111:
[----:B------:R-:W-:Y:S05]  /*107e0*/  BSYNC B1 ;  /* 0x0000000000017941 */ /* 0x000fea0003800000 */
.L_x_110:
        /* <DEDUP_REMOVED lines=19> */
.L_x_113:
[----:B------:R-:W-:Y:S05]  /*10920*/  BSYNC B1 ;  /* 0x0000000000017941 */ /* 0x000fea0003800000 */
.L_x_112:
        /* <DEDUP_REMOVED lines=18> */
.L_x_115:
[----:B------:R-:W-:Y:S05]  /*10a50*/  BSYNC B1 ;  /* 0x0000000000017941 */ /* 0x000fea0003800000 */
.L_x_114:
        /* <DEDUP_REMOVED lines=26> */
.L_x_117:
[----:B------:R-:W-:Y:S05]  /*10c00*/  BSYNC B1 ;  /* 0x0000000000017941 */ /* 0x000fea0003800000 */
.L_x_116:
        /* <DEDUP_REMOVED lines=19> */
.L_x_119:
[----:B------:R-:W-:Y:S05]  /*10d40*/  BSYNC B1 ;  /* 0x0000000000017941 */ /* 0x000fea0003800000 */
.L_x_118:
        /* <DEDUP_REMOVED lines=18> */
.L_x_121:
[----:B------:R-:W-:Y:S05]  /*10e70*/  BSYNC B1 ;  /* 0x0000000000017941 */ /* 0x000fea0003800000 */
.L_x_120:
        /* <DEDUP_REMOVED lines=26> */
.L_x_123:
[----:B------:R-:W-:Y:S05]  /*11020*/  BSYNC B1 ;  /* 0x0000000000017941 */ /* 0x000fea0003800000 */
.L_x_122:
        /* <DEDUP_REMOVED lines=19> */
.L_x_125:
[----:B------:R-:W-:Y:S05]  /*11160*/  BSYNC B1 ;  /* 0x0000000000017941 */ /* 0x000fea0003800000 */
.L_x_124:
        /* <DEDUP_REMOVED lines=18> */
.L_x_127:
[----:B------:R-:W-:Y:S05]  /*11290*/  BSYNC B1 ;  /* 0x0000000000017941 */ /* 0x000fea0003800000 */
.L_x_126:
        /* <DEDUP_REMOVED lines=26> */
.L_x_129:
[----:B------:R-:W-:Y:S05]  /*11440*/  BSYNC B1 ;  /* 0x0000000000017941 */ /* 0x000fea0003800000 */
.L_x_128:
        /* <DEDUP_REMOVED lines=19> */
.L_x_131:
[----:B------:R-:W-:Y:S05]  /*11580*/  BSYNC B1 ;  /* 0x0000000000017941 */ /* 0x000fea0003800000 */
.L_x_130:
        /* <DEDUP_REMOVED lines=18> */
.L_x_133:
[----:B------:R-:W-:Y:S05]  /*116b0*/  BSYNC B1 ;  /* 0x0000000000017941 */ /* 0x000fea0003800000 */
.L_x_132:
        /* <DEDUP_REMOVED lines=26> */
.L_x_135:
[----:B------:R-:W-:Y:S05]  /*11860*/  BSYNC B1 ;  /* 0x0000000000017941 */ /* 0x000fea0003800000 */
.L_x_134:
        /* <DEDUP_REMOVED lines=19> */
.L_x_137:
[----:B------:R-:W-:Y:S05]  /*119a0*/  BSYNC B1 ;  /* 0x0000000000017941 */ /* 0x000fea0003800000 */
.L_x_136:
        /* <DEDUP_REMOVED lines=18> */
.L_x_139:
[----:B------:R-:W-:Y:S05]  /*11ad0*/  BSYNC B1 ;  /* 0x0000000000017941 */ /* 0x000fea0003800000 */
.L_x_138:
        /* <DEDUP_REMOVED lines=26> */
.L_x_141:
[----:B------:R-:W-:Y:S05]  /*11c80*/  BSYNC B1 ;  /* 0x0000000000017941 */ /* 0x000fea0003800000 */
.L_x_140:
        /* <DEDUP_REMOVED lines=19> */
.L_x_143:
[----:B------:R-:W-:Y:S05]  /*11dc0*/  BSYNC B1 ;  /* 0x0000000000017941 */ /* 0x000fea0003800000 */
.L_x_142:
        /* <DEDUP_REMOVED lines=18> */
.L_x_145:
[----:B------:R-:W-:Y:S05]  /*11ef0*/  BSYNC B1 ;  /* 0x0000000000017941 */ /* 0x000fea0003800000 */
.L_x_144:
        /* <DEDUP_REMOVED lines=26> */
.L_x_147:
[----:B------:R-:W-:Y:S05]  /*120a0*/  BSYNC B1 ;  /* 0x0000000000017941 */ /* 0x000fea0003800000 */
.L_x_146:
        /* <DEDUP_REMOVED lines=19> */
.L_x_149:
[----:B------:R-:W-:Y:S05]  /*121e0*/  BSYNC B1 ;  /* 0x0000000000017941 */ /* 0x000fea0003800000 */
.L_x_148:
        /* <DEDUP_REMOVED lines=18> */
.L_x_151:
[----:B------:R-:W-:Y:S05]  /*12310*/  BSYNC B1 ;  /* 0x0000000000017941 */ /* 0x000fea0003800000 */
.L_x_150:
        /* <DEDUP_REMOVED lines=26> */
.L_x_153:
[----:B------:R-:W-:Y:S05]  /*124c0*/  BSYNC B1 ;  /* 0x0000000000017941 */ /* 0x000fea0003800000 */
.L_x_152:
        /* <DEDUP_REMOVED lines=19> */
.L_x_155:
[----:B------:R-:W-:Y:S05]  /*12600*/  BSYNC B1 ;  /* 0x0000000000017941 */ /* 0x000fea0003800000 */
.L_x_154:
        /* <DEDUP_REMOVED lines=18> */
.L_x_157:
[----:B------:R-:W-:Y:S05]  /*12730*/  BSYNC B1 ;  /* 0x0000000000017941 */ /* 0x000fea0003800000 */
.L_x_156:
        /* <DEDUP_REMOVED lines=26> */
.L_x_159:
[----:B------:R-:W-:Y:S05]  /*128e0*/  BSYNC B1 ;  /* 0x0000000000017941 */ /* 0x000fea0003800000 */
.L_x_158:
        /* <DEDUP_REMOVED lines=19> */
.L_x_161:
[----:B------:R-:W-:Y:S05]  /*12a20*/  BSYNC B1 ;  /* 0x0000000000017941 */ /* 0x000fea0003800000 */
.L_x_160:
        /* <DEDUP_REMOVED lines=18> */
.L_x_163:
[----:B------:R-:W-:Y:S05]  /*12b50*/  BSYNC B1 ;  /* 0x0000000000017941 */ /* 0x000fea0003800000 */
.L_x_162:
        /* <DEDUP_REMOVED lines=26> */
.L_x_165:
[----:B------:R-:W-:Y:S05]  /*12d00*/  BSYNC B1 ;  /* 0x0000000000017941 */ /* 0x000fea0003800000 */
.L_x_164:
        /* <DEDUP_REMOVED lines=19> */
.L_x_167:
[----:B------:R-:W-:Y:S05]  /*12e40*/  BSYNC B1 ;  /* 0x0000000000017941 */ /* 0x000fea0003800000 */
.L_x_166:
        /* <DEDUP_REMOVED lines=18> */
.L_x_169:
[----:B------:R-:W-:Y:S05]  /*12f70*/  BSYNC B1 ;  /* 0x0000000000017941 */ /* 0x000fea0003800000 */
.L_x_168:
        /* <DEDUP_REMOVED lines=26> */
.L_x_171:
[----:B------:R-:W-:Y:S05]  /*13120*/  BSYNC B1 ;  /* 0x0000000000017941 */ /* 0x000fea0003800000 */
.L_x_170:
        /* <DEDUP_REMOVED lines=19> */
.L_x_173:
[----:B------:R-:W-:Y:S05]  /*13260*/  BSYNC B1 ;  /* 0x0000000000017941 */ /* 0x000fea0003800000 */
.L_x_172:
        /* <DEDUP_REMOVED lines=18> */
.L_x_175:
[----:B------:R-:W-:Y:S05]  /*13390*/  BSYNC B1 ;  /* 0x0000000000017941 */ /* 0x000fea0003800000 */
.L_x_174:
        /* <DEDUP_REMOVED lines=26> */
.L_x_177:
[----:B------:R-:W-:Y:S05]  /*13540*/  BSYNC B1 ;  /* 0x0000000000017941 */ /* 0x000fea0003800000 */
.L_x_176:
        /* <DEDUP_REMOVED lines=19> */
.L_x_179:
[----:B------:R-:W-:Y:S05]  /*13680*/  BSYNC B1 ;  /* 0x0000000000017941 */ /* 0x000fea0003800000 */
.L_x_178:
        /* <DEDUP_REMOVED lines=18> */
.L_x_181:
[----:B------:R-:W-:Y:S05]  /*137b0*/  BSYNC B1 ;  /* 0x0000000000017941 */ /* 0x000fea0003800000 */
.L_x_180:
        /* <DEDUP_REMOVED lines=26> */
.L_x_183:
[----:B------:R-:W-:Y:S05]  /*13960*/  BSYNC B1 ;  /* 0x0000000000017941 */ /* 0x000fea0003800000 */
.L_x_182:
[----:B0-----:R-:W2:Y:S01]  /*13970*/  LDL.LU R137, [R1+0x200] ;  /* 0x0002000001897983 */ /* 0x001ea20000300800 */
[----:B------:R-:W-:Y:S01]  /*13980*/  IADD3 R12, P5, R12, R157, RZ ;  /* 0x0000009d0c0c7210 */ /* 0x000fe20007fbe0ff */
[----:B-----5:R-:W-:Y:S01]  /*13990*/  FMUL R136, R140, UR22 ;  /* 0x000000168c887c20 */ /* 0x020fe20008400000 */
[----:B------:R-:W-:Y:S01]  /*139a0*/  IMAD.WIDE.U32 R20, R30, 0x7, R20 ;  /* 0x000000071e147825 */ /* 0x000fe200078e0014 */
[----:B------:R-:W-:Y:S01]  /*139b0*/  BSSY B1, `(.L_x_184) ;  /* 0x0000010000017945 */ /* 0x000fe20003800000 */
[----:B------:R-:W-:Y:S02]  /*139c0*/  IADD3.X R13, R13, R33, RZ, P5, !PT ;  /* 0x000000210d0d7210 */ /* 0x000fe40002ffe4ff */
[----:B--2---:R-:W-:-:S05]  /*139d0*/  FFMA R136, R137, UR21, R136 ;  /* 0x0000001589887c23 */ /* 0x004fca0008000088 */
        /* <DEDUP_REMOVED lines=13> */
.L_x_185:
[----:B------:R-:W-:Y:S05]  /*13ab0*/  BSYNC B1 ;  /* 0x0000000000017941 */ /* 0x000fea0003800000 */
.L_x_184:
[----:B------:R-:W2:Y:S01]  /*13ac0*/  LDL.LU R139, [R1+0x204] ;  /* 0x00020400018b7983 */ /* 0x000ea20000300800 */
[----:B-----5:R-:W-:Y:S01]  /*13ad0*/  FMUL R138, R140, UR22 ;  /* 0x000000168c8a7c20 */ /* 0x020fe20008400000 */
[----:B------:R-:W-:Y:S01]  /*13ae0*/  IMAD.WIDE.U32 R10, R30, 0x7, R10 ;  /* 0x000000071e0a7825 */ /* 0x000fe200078e000a */
[----:B------:R-:W-:Y:S01]  /*13af0*/  ISETP.GT.AND P5, PT, R50, 0xd1, P1 ;  /* 0x000000d13200780c */ /* 0x000fe20000fa4270 */
[----:B------:R-:W-:Y:S02]  /*13b00*/  BSSY B1, `(.L_x_186) ;  /* 0x0000010000017945 */ /* 0x000fe40003800000 */
[----:B------:R-:W-:-:S04]  /*13b10*/  IMAD.WIDE.U32 R6, R30, 0x7, R6 ;  /* 0x000000071e067825 */ /* 0x000fc800078e0006 */
[----:B------:R-:W-:Y:S02]  /*13b20*/  IMAD.MOV.U32 R144, RZ, RZ, R140 ;  /* 0x000000ffff907224 */ /* 0x000fe400078e008c */
[----:B--2---:R-:W-:-:S05]  /*13b30*/  FFMA R138, R139, UR21, R138 ;  /* 0x000000158b8a7c23 */ /* 0x004fca000800008a */
        /* <DEDUP_REMOVED lines=12> */
.L_x_187:
[----:B------:R-:W-:Y:S05]  /*13c00*/  BSYNC B1 ;  /* 0x0000000000017941 */ /* 0x000fea0003800000 */
.L_x_186:
[----:B------:R-:W4:Y:S01]  /*13c10*/  LDL.LU R138, [R1+0x208] ;  /* 0x00020800018a7983 */ /* 0x000f220000300800 */
[----:B------:R-:W-:Y:S01]  /*13c20*/  IADD3 R7, R52, R7, RZ ;  /* 0x0000000734077210 */ /* 0x000fe20007ffe0ff */
[----:B-----5:R-:W-:Y:S01]  /*13c30*/  FMUL R140, R144, UR22 ;  /* 0x00000016908c7c20 */ /* 0x020fe20008400000 */
[----:B------:R-:W-:Y:S01]  /*13c40*/  IADD3 R139, P6, R28, R6, RZ ;  /* 0x000000061c8b7210 */ /* 0x000fe20007fde0ff */
[----:B------:R-:W3:Y:S01]  /*13c50*/  LDL.LU R142, [R1+0x20c] ;  /* 0x00020c00018e7983 */ /* 0x000ee20000300800 */
[----:B------:R-:W-:-:S03]  /*13c60*/  ISETP.GT.AND P2, PT, R50, 0xd8, P3 ;  /* 0x000000d83200780c */ /* 0x000fc60001f44270 */
[----:B------:R-:W-:Y:S02]  /*13c70*/  IMAD.X R141, R7, 0x1, R27, P6 ;  /* 0x00000001078d7824 */ /* 0x000fe400030e061b */
[----:B----4-:R-:W-:Y:S01]  /*13c80*/  FFMA R140, R138, UR21, R140 ;  /* 0x000000158a8c7c23 */ /* 0x010fe2000800008c */
[----:B------:R-:W-:-:S04]  /*13c90*/  LEA R138, P6, R139, UR8, 0x2 ;  /* 0x000000088b8a7c11 */ /* 0x000fc8000f8c10ff */
[----:B------:R-:W-:Y:S01]  /*13ca0*/  LEA.HI.X R139, R139, UR9, R141, 0x2, P6 ;  /* 0x000000098b8b7c11 */ /* 0x000fe2000b0f148d */
[----:B------:R4:W-:Y:S04]  /*13cb0*/  @P5 STG.E desc[UR16][R12.64+0x20], R140 ;  /* 0x0000208c0c005986 */ /* 0x0009e8000c101910 */
[----:B------:R0:W4:Y:S01]  /*13cc0*/  @P2 LDG.E.LTC128B R144, desc[UR16][R138.64] ;  /* 0x000000108a902981 */ /* 0x000122000c1e1920 */
[----:B------:R-:W-:Y:S01]  /*13cd0*/  IADD3 R6, P5, R6, R30, RZ ;  /* 0x0000001e06067210 */ /* 0x000fe20007fbe0ff */
[----:B------:R-:W-:Y:S04]  /*13ce0*/  BSSY B1, `(.L_x_188) ;  /* 0x000000e000017945 */ /* 0x000fe80003800000 */
[----:B------:R-:W-:Y:S01]  /*13cf0*/  IMAD.X R7, R7, 0x1, R31, P5 ;  /* 0x0000000107077824 */ /* 0x000fe200028e061f */
[----:B------:R-:W-:Y:S01]  /*13d00*/  IADD3 R141, P5, R6, R28, RZ ;  /* 0x0000001c068d7210 */ /* 0x000fe20007fbe0ff */
[----:B0-----:R-:W-:-:S05]  /*13d10*/  IMAD.WIDE.U32 R138, R32, 0x1c, R12 ;  /* 0x0000001c208a7825 */ /* 0x001fca00078e000c */
[----:B------:R-:W-:Y:S01]  /*13d20*/  IADD3 R139, R53, R139, RZ ;  /* 0x0000008b358b7210 */ /* 0x000fe20007ffe0ff */
[----:B----4-:R-:W-:-:S04]  /*13d30*/  FMUL R140, R144, UR22 ;  /* 0x00000016908c7c20 */ /* 0x010fc80008400000 */
[----:B---3--:R-:W-:Y:S01]  /*13d40*/  FFMA R140, R142, UR21, R140 ;  /* 0x000000158e8c7c23 */ /* 0x008fe2000800008c */
[----:B------:R-:W-:-:S04]  /*13d50*/  IADD3.X R142, R7, R27, RZ, P5, !PT ;  /* 0x0000001b078e7210 */ /* 0x000fc80002ffe4ff */
[----:B------:R0:W-:Y:S01]  /*13d60*/  @P2 STG.E desc[UR16][R138.64], R140 ;  /* 0x0000008c8a002986 */ /* 0x0001e2000c101910 */
[----:B------:R-:W-:Y:S02]  /*13d70*/  ISETP.GT.AND P2, PT, R50, 0xd9, P3 ;  /* 0x000000d93200780c */ /* 0x000fe40001f44270 */
[----:B0-----:R-:W-:-:S04]  /*13d80*/  LEA R140, P5, R141, UR8, 0x2 ;  /* 0x000000088d8c7c11 */ /* 0x001fc8000f8a10ff */
[----:B------:R-:W-:-:S07]  /*13d90*/  LEA.HI.X R141, R141, UR9, R142, 0x2, P5 ;  /* 0x000000098d8d7c11 */ /* 0x000fce000a8f148e */
[----:B------:R-:W-:Y:S05]  /*13da0*/  @!P2 BRA `(.L_x_189) ;  /* 0x000000000004a947 */ /* 0x000fea0003800000 */
[----:B------:R0:W5:Y:S02]  /*13db0*/  LDG.E.LTC128B R144, desc[UR16][R140.64] ;  /* 0x000000108c907981 */ /* 0x000164000c1e1920 */
.L_x_189:
[----:B------:R-:W-:Y:S05]  /*13dc0*/  BSYNC B1 ;  /* 0x0000000000017941 */ /* 0x000fea0003800000 */
.L_x_188:
[----:B0-----:R-:W3:Y:S01]  /*13dd0*/  LDL.LU R141, [R1+0x210] ;  /* 0x00021000018d7983 */ /* 0x001ee20000300800 */
[----:B------:R-:W-:Y:S01]  /*13de0*/  IADD3 R12, P5, R12, R157, RZ ;  /* 0x0000009d0c0c7210 */ /* 0x000fe20007fbe0ff */
[----:B-----5:R-:W-:Y:S01]  /*13df0*/  FMUL R140, R144, UR22 ;  /* 0x00000016908c7c20 */ /* 0x020fe20008400000 */
[----:B------:R-:W-:Y:S01]  /*13e00*/  IMAD.WIDE.U32 R20, R30, 0x7, R20 ;  /* 0x000000071e147825 */ /* 0x000fe200078e0014 */
[----:B------:R-:W-:Y:S03]  /*13e10*/  BSSY B1, `(.L_x_190) ;  /* 0x0000010000017945 */ /* 0x000fe60003800000 */
[----:B------:R-:W-:Y:S02]  /*13e20*/  IMAD.X R13, R13, 0x1, R33, P5 ;  /* 0x000000010d0d7824 */ /* 0x000fe400028e0621 */
[----:B---3--:R-:W-:-:S05]  /*13e30*/  FFMA R140, R141, UR21, R140 ;  /* 0x000000158d8c7c23 */ /* 0x008fca000800008c */
        /* <DEDUP_REMOVED lines=13> */
.L_x_191:
[----:B------:R-:W-:Y:S05]  /*13f10*/  BSYNC B1 ;  /* 0x0000000000017941 */ /* 0x000fea0003800000 */
.L_x_190:
[----:B------:R-:W3:Y:S01]  /*13f20*/  LDL.LU R143, [R1+0x214] ;  /* 0x00021400018f7983 */ /* 0x000ee20000300800 */
[----:B-----5:R-:W-:Y:S01]  /*13f30*/  FMUL R142, R144, UR22 ;  /* 0x00000016908e7c20 */ /* 0x020fe20008400000 */
[----:B------:R-:W-:Y:S01]  /*13f40*/  IMAD.WIDE.U32 R10, R30, 0x7, R10 ;  /* 0x000000071e0a7825 */ /* 0x000fe200078e000a */
[----:B------:R-:W-:Y:S01]  /*13f50*/  ISETP.GT.AND P5, PT, R50, 0xd9, P1 ;  /* 0x000000d93200780c */ /* 0x000fe20000fa4270 */
[----:B------:R-:W-:Y:S01]  /*13f60*/  BSSY B1, `(.L_x_192) ;  /* 0x0000010000017945 */ /* 0x000fe20003800000 */
[----:B------:R-:W-:Y:S01]  /*13f70*/  MOV R148, R144 ;  /* 0x0000009000947202 */ /* 0x000fe20000000f00 */
[----:B------:R-:W-:-:S04]  /*13f80*/  IMAD.WIDE.U32 R6, R30, 0x7, R6 ;  /* 0x000000071e067825 */ /* 0x000fc800078e0006 */
[----:B---3--:R-:W-:-:S05]  /*13f90*/  FFMA R142, R143, UR21, R142 ;  /* 0x000000158f8e7c23 */ /* 0x008fca000800008e */
        /* <DEDUP_REMOVED lines=12> */
.L_x_193:
[----:B------:R-:W-:Y:S05]  /*14060*/  BSYNC B1 ;  /* 0x0000000000017941 */ /* 0x000fea0003800000 */
.L_x_192:
[----:B------:R-:W4:Y:S01]  /*14070*/  LDL.LU R142, [R1+0x218] ;  /* 0x00021800018e7983 */ /* 0x000f220000300800 */
[----:B------:R-:W-:Y:S02]  /*14080*/  IMAD.IADD R7, R52, 0x1, R7 ;  /* 0x0000000134077824 */ /* 0x000fe400078e0207 */
[----:B-----5:R-:W-:Y:S01]  /*14090*/  FMUL R144, R148, UR22 ;  /* 0x0000001694907c20 */ /* 0x020fe20008400000 */
[----:B------:R-:W-:Y:S01]  /*140a0*/  IADD3 R143, P6, R28, R6, RZ ;  /* 0x000000061c8f7210 */ /* 0x000fe20007fde0ff */
[----:B------:R-:W2:Y:S01]  /*140b0*/  LDL.LU R146, [R1+0x21c] ;  /* 0x00021c0001927983 */ /* 0x000ea20000300800 */
[----:B------:R-:W-:Y:S02]  /*140c0*/  ISETP.GT.AND P2, PT, R50, 0xe0, P3 ;  /* 0x000000e03200780c */ /* 0x000fe40001f44270 */
[----:B------:R-:W-:Y:S01]  /*140d0*/  IADD3.X R145, R7, R27, RZ, P6, !PT ;  /* 0x0000001b07917210 */ /* 0x000fe200037fe4ff */
[----:B----4-:R-:W-:Y:S01]  /*140e0*/  FFMA R144, R142, UR21, R144 ;  /* 0x000000158e907c23 */ /* 0x010fe20008000090 */
[----:B------:R-:W-:-:S04]  /*140f0*/  LEA R142, P6, R143, UR8, 0x2 ;  /* 0x000000088f8e7c11 */ /* 0x000fc8000f8c10ff */
[----:B------:R-:W-:Y:S01]  /*14100*/  LEA.HI.X R143, R143, UR9, R145, 0x2, P6 ;  /* 0x000000098f8f7c11 */ /* 0x000fe2000b0f1491 */
[----:B------:R4:W-:Y:S04]  /*14110*/  @P5 STG.E desc[UR16][R12.64+0x20], R144 ;  /* 0x000020900c005986 */ /* 0x0009e8000c101910 */
[----:B------:R0:W4:Y:S01]  /*14120*/  @P2 LDG.E.LTC128B R148, desc[UR16][R142.64] ;  /* 0x000000108e942981 */ /* 0x000122000c1e1920 */
[----:B------:R-:W-:Y:S01]  /*14130*/  IADD3 R6, P5, R6, R30, RZ ;  /* 0x0000001e06067210 */ /* 0x000fe20007fbe0ff */
[----:B------:R-:W-:Y:S03]  /*14140*/  BSSY B1, `(.L_x_194) ;  /* 0x000000e000017945 */ /* 0x000fe60003800000 */
[----:B------:R-:W-:-:S02]  /*14150*/  IADD3.X R7, R7, R31, RZ, P5, !PT ;  /* 0x0000001f07077210 */ /* 0x000fc40002ffe4ff */
[----:B------:R-:W-:Y:S01]  /*14160*/  IADD3 R145, P5, R6, R28, RZ ;  /* 0x0000001c06917210 */ /* 0x000fe20007fbe0ff */
[----:B0-----:R-:W-:-:S04]  /*14170*/  IMAD.WIDE.U32 R142, R32, 0x1c, R12 ;  /* 0x0000001c208e7825 */ /* 0x001fc800078e000c */
[----:B------:R-:W-:Y:S02]  /*14180*/  IMAD.IADD R143, R53, 0x1, R143 ;  /* 0x00000001358f7824 */ /* 0x000fe400078e028f */
[----:B----4-:R-:W-:-:S04]  /*14190*/  FMUL R144, R148, UR22 ;  /* 0x0000001694907c20 */ /* 0x010fc80008400000 */
[----:B--2---:R-:W-:Y:S01]  /*141a0*/  FFMA R144, R146, UR21, R144 ;  /* 0x0000001592907c23 */ /* 0x004fe20008000090 */
[----:B------:R-:W-:-:S04]  /*141b0*/  IMAD.X R146, R7, 0x1, R27, P5 ;  /* 0x0000000107927824 */ /* 0x000fc800028e061b */
[----:B------:R0:W-:Y:S01]  /*141c0*/  @P2 STG.E desc[UR16][R142.64], R144 ;  /* 0x000000908e002986 */ /* 0x0001e2000c101910 */
[----:B------:R-:W-:Y:S02]  /*141d0*/  ISETP.GT.AND P2, PT, R50, 0xe1, P3 ;  /* 0x000000e13200780c */ /* 0x000fe40001f44270 */
[----:B0-----:R-:W-:-:S04]  /*141e0*/  LEA R144, P5, R145, UR8, 0x2 ;  /* 0x0000000891907c11 */ /* 0x001fc8000f8a10ff */
[----:B------:R-:W-:-:S07]  /*141f0*/  LEA.HI.X R145, R145, UR9, R146, 0x2, P5 ;  /* 0x0000000991917c11 */ /* 0x000fce000a8f1492 */
[----:B------:R-:W-:Y:S05]  /*14200*/  @!P2 BRA `(.L_x_195) ;  /* 0x000000000004a947 */ /* 0x000fea0003800000 */
[----:B------:R0:W5:Y:S02]  /*14210*/  LDG.E.LTC128B R148, desc[UR16][R144.64] ;  /* 0x0000001090947981 */ /* 0x000164000c1e1920 */
.L_x_195:
[----:B------:R-:W-:Y:S05]  /*14220*/  BSYNC B1 ;  /* 0x0000000000017941 */ /* 0x000fea0003800000 */
.L_x_194:
        /* <DEDUP_REMOVED lines=20> */
.L_x_197:
[----:B------:R-:W-:Y:S05]  /*14370*/  BSYNC B1 ;  /* 0x0000000000017941 */ /* 0x000fea0003800000 */
.L_x_196:
        /* <DEDUP_REMOVED lines=20> */
.L_x_199:
[----:B------:R-:W-:Y:S05]  /*144c0*/  BSYNC B1 ;  /* 0x0000000000017941 */ /* 0x000fea0003800000 */
.L_x_198:
        /* <DEDUP_REMOVED lines=27> */
.L_x_201:
[----:B------:R-:W-:Y:S05]  /*14680*/  BSYNC B1 ;  /* 0x0000000000017941 */ /* 0x000fea0003800000 */
.L_x_200:
        /* <DEDUP_REMOVED lines=20> */
.L_x_203:
[----:B------:R-:W-:Y:S05]  /*147d0*/  BSYNC B1 ;  /* 0x0000000000017941 */ /* 0x000fea0003800000 */
.L_x_202:
        /* <DEDUP_REMOVED lines=20> */
.L_x_205:
[----:B------:R-:W-:Y:S05]  /*14920*/  BSYNC B1 ;  /* 0x0000000000017941 */ /* 0x000fea0003800000 */
.L_x_204:
        /* <DEDUP_REMOVED lines=27> */
.L_x_207:
[----:B------:R-:W-:Y:S05]  /*14ae0*/  BSYNC B1 ;  /* 0x0000000000017941 */ /* 0x000fea0003800000 */
.L_x_206:
        /* <DEDUP_REMOVED lines=20> */
.L_x_209:
[----:B------:R-:W-:Y:S05]  /*14c30*/  BSYNC B1 ;  /* 0x0000000000017941 */ /* 0x000fea0003800000 */
.L_x_208:
[----:B------:R-:W2:Y:S01]  /*14c40*/  LDL.LU R155, [R1+0x244] ;  /* 0x00024400019b7983 */ /* 0x000ea20000300800 */
[----:B-----5:R-:W-:Y:S01]  /*14c50*/  FMUL R154, R156, UR22 ;  /* 0x000000169c9a7c20 */ /* 0x020fe20008400000 */
[----:B------:R-:W-:Y:S01]  /*14c60*/  IMAD.WIDE.U32 R10, R30, 0x7, R10 ;  /* 0x000000071e0a7825 */ /* 0x000fe200078e000a */
[----:B------:R-:W-:Y:S01]  /*14c70*/  ISETP.GT.AND P5, PT, R50, 0xf1, P1 ;  /* 0x000000f13200780c */ /* 0x000fe20000fa4270 */
[----:B------:R-:W-:Y:S02]  /*14c80*/  BSSY B1, `(.L_x_210) ;  /* 0x000000f000017945 */ /* 0x000fe40003800000 */
[----:B------:R-:W-:-:S04]  /*14c90*/  IMAD.WIDE.U32 R6, R30, 0x7, R6 ;  /* 0x000000071e067825 */ /* 0x000fc800078e0006 */
        /* <DEDUP_REMOVED lines=13> */
.L_x_211:
[----:B------:R-:W-:Y:S05]  /*14d70*/  BSYNC B1 ;  /* 0x0000000000017941 */ /* 0x000fea0003800000 */
.L_x_210:
[----:B------:R-:W4:Y:S01]  /*14d80*/  LDL.LU R154, [R1+0x248] ;  /* 0x00024800019a7983 */ /* 0x000f220000300800 */
[----:B------:R-:W-:Y:S02]  /*14d90*/  IMAD.IADD R7, R52, 0x1, R7 ;  /* 0x0000000134077824 */ /* 0x000fe400078e0207 */
[----:B-----5:R-:W-:Y:S01]  /*14da0*/  FMUL R26, R156, UR22 ;  /* 0x000000169c1a7c20 */ /* 0x020fe20008400000 */
[----:B------:R-:W-:Y:S01]  /*14db0*/  IADD3 R29, P6, R28, R6, RZ ;  /* 0x000000061c1d7210 */ /* 0x000fe20007fde0ff */
[----:B------:R-:W3:Y:S01]  /*14dc0*/  LDL.LU R158, [R1+0x24c] ;  /* 0x00024c00019e7983 */ /* 0x000ee20000300800 */
[----:B------:R-:W-:Y:S02]  /*14dd0*/  ISETP.GT.AND P2, PT, R50, 0xf8, P3 ;  /* 0x000000f83200780c */ /* 0x000fe40001f44270 */
[----:B------:R-:W-:Y:S01]  /*14de0*/  IADD3.X R155, R7, R27, RZ, P6, !PT ;  /* 0x0000001b079b7210 */ /* 0x000fe200037fe4ff */
[----:B------:R-:W-:-:S04]  /*14df0*/  IMAD.WIDE.U32 R20, R30, 0x7, R20 ;  /* 0x000000071e147825 */ /* 0x000fc800078e0014 */
[----:B------:R-:W-:-:S04]  /*14e00*/  IMAD.WIDE.U32 R10, R30, 0x7, R10 ;  /* 0x000000071e0a7825 */ /* 0x000fc800078e000a */
[----:B----4-:R-:W-:Y:S01]  /*14e10*/  FFMA R26, R154, UR21, R26 ;  /* 0x000000159a1a7c23 */ /* 0x010fe2000800001a */
[----:B------:R-:W-:-:S04]  /*14e20*/  LEA R154, P6, R29, UR8, 0x2 ;  /* 0x000000081d9a7c11 */ /* 0x000fc8000f8c10ff */
[----:B------:R-:W-:Y:S01]  /*14e30*/  LEA.HI.X R155, R29, UR9, R155, 0x2, P6 ;  /* 0x000000091d9b7c11 */ /* 0x000fe2000b0f149b */
[----:B------:R-:W-:Y:S01]  /*14e40*/  IMAD.MOV.U32 R29, RZ, RZ, R156 ;  /* 0x000000ffff1d7224 */ /* 0x000fe200078e009c */
[----:B------:R4:W-:Y:S05]  /*14e50*/  @P5 STG.E desc[UR16][R12.64+0x20], R26 ;  /* 0x0000201a0c005986 */ /* 0x0009ea000c101910 */
[----:B------:R-:W2:Y:S01]  /*14e60*/  @P2 LDG.E.LTC128B R29, desc[UR16][R154.64] ;  /* 0x000000109a1d2981 */ /* 0x000ea2000c1e1920 */
[----:B------:R-:W-:Y:S01]  /*14e70*/  IADD3 R20, P5, R20, R30, RZ ;  /* 0x0000001e14147210 */ /* 0x000fe20007fbe0ff */
[----:B------:R-:W-:Y:S01]  /*14e80*/  BSSY B1, `(.L_x_212) ;  /* 0x0000017000017945 */ /* 0x000fe20003800000 */
[----:B------:R-:W-:-:S02]  /*14e90*/  ISETP.GT.AND P3, PT, R50, 0xf9, P3 ;  /* 0x000000f93200780c */ /* 0x000fc40001f64270 */
[----:B------:R-:W-:Y:S02]  /*14ea0*/  IADD3.X R21, R31, R52, R21, P5, !PT ;  /* 0x000000341f157210 */ /* 0x000fe40002ffe415 */
[-C--:B------:R-:W-:Y:S01]  /*14eb0*/  IADD3 R10, P5, R10, R30.reuse, RZ ;  /* 0x0000001e0a0a7210 */ /* 0x080fe20007fbe0ff */
[----:B------:R-:W-:-:S03]  /*14ec0*/  IMAD.WIDE.U32 R20, R3, R30, R20 ;  /* 0x0000001e03147225 */ /* 0x000fc600078e0014 */
[----:B------:R-:W-:Y:S02]  /*14ed0*/  IADD3.X R11, R31, R52, R11, P5, !PT ;  /* 0x000000341f0b7210 */ /* 0x000fe40002ffe40b */
[----:B------:R-:W-:Y:S01]  /*14ee0*/  IADD3 R20, P5, R34, R20, RZ ;  /* 0x0000001422147210 */ /* 0x000fe20007fbe0ff */
[----:B------:R-:W-:-:S03]  /*14ef0*/  IMAD.WIDE.U32 R10, R3, R30, R10 ;  /* 0x0000001e030a7225 */ /* 0x000fc600078e000a */
[----:B------:R-:W-:Y:S02]  /*14f00*/  IADD3.X R21, R35, R0, R21, P5, !PT ;  /* 0x0000000023157210 */ /* 0x000fe40002ffe415 */
[----:B------:R-:W-:Y:S01]  /*14f10*/  IADD3 R10, P6, R34, R10, RZ ;  /* 0x0000000a220a7210 */ /* 0x000fe20007fde0ff */
[----:B------:R-:W-:-:S03]  /*14f20*/  IMAD.WIDE.U32 R20, R2, UR14, R20 ;  /* 0x0000000e02147c25 */ /* 0x000fc6000f8e0014 */
[----:B------:R-:W-:Y:S02]  /*14f30*/  IADD3.X R11, R35, R0, R11, P6, !PT ;  /* 0x00000000230b7210 */ /* 0x000fe400037fe40b */
[----:B------:R-:W-:-:S04]  /*14f40*/  IADD3 R28, P5, P6, R28, R30, R6 ;  /* 0x0000001e1c1c7210 */ /* 0x000fc80007ebe006 */
[----:B------:R-:W-:Y:S01]  /*14f50*/  IADD3.X R27, R27, R31, R7, P5, P6 ;  /* 0x0000001f1b1b7210 */ /* 0x000fe20002fec407 */
[----:B------:R-:W-:Y:S01]  /*14f60*/  IMAD.WIDE.U32 R6, R32, 0x1c, R12 ;  /* 0x0000001c20067825 */ /* 0x000fe200078e000c */
[----:B----4-:R-:W-:-:S04]  /*14f70*/  LEA R26, P5, R28, UR8, 0x2 ;  /* 0x000000081c1a7c11 */ /* 0x010fc8000f8a10ff */
[----:B------:R-:W-:Y:S02]  /*14f80*/  IADD3 R7, R53, R7, RZ ;  /* 0x0000000735077210 */ /* 0x000fe40007ffe0ff */
[----:B------:R-:W-:Y:S01]  /*14f90*/  LEA.HI.X R27, R28, UR9, R27, 0x2, P5 ;  /* 0x000000091c1b7c11 */ /* 0x000fe2000a8f141b */
[----:B--2---:R-:W-:-:S04]  /*14fa0*/  FMUL R0, R29, UR22 ;  /* 0x000000161d007c20 */ /* 0x004fc80008400000 */
[----:B---3--:R-:W-:-:S05]  /*14fb0*/  FFMA R0, R158, UR21, R0 ;  /* 0x000000159e007c23 */ /* 0x008fca0008000000 */
[----:B------:R2:W-:Y:S01]  /*14fc0*/  @P2 STG.E desc[UR16][R6.64], R0 ;  /* 0x0000000006002986 */ /* 0x0005e2000c101910 */
[----:B------:R-:W-:Y:S05]  /*14fd0*/  @!P3 BRA `(.L_x_213) ;  /* 0x000000000004b947 */ /* 0x000fea0003800000 */
[----:B------:R3:W5:Y:S02]  /*14fe0*/  LDG.E.LTC128B R29, desc[UR16][R26.64] ;  /* 0x000000101a1d7981 */ /* 0x000764000c1e1920 */
.L_x_213:
[----:B------:R-:W-:Y:S05]  /*14ff0*/  BSYNC B1 ;  /* 0x0000000000017941 */ /* 0x000fea0003800000 */
.L_x_212:
[----:B------:R-:W4:Y:S01]  /*15000*/  LDL.LU R28, [R1+0x250] ;  /* 0x00025000011c7983 */ /* 0x000f220000300800 */
[----:B------:R-:W-:Y:S01]  /*15010*/  IADD3 R12, P2, R12, R157, RZ ;  /* 0x0000009d0c0c7210 */ /* 0x000fe20007f5e0ff */
[----:B-----5:R-:W-:Y:S01]  /*15020*/  FMUL R3, R29, UR22 ;  /* 0x000000161d037c20 */ /* 0x020fe20008400000 */
[----:B------:R-:W-:Y:S01]  /*15030*/  ISETP.GT.AND P5, PT, R50, 0xf8, P1 ;  /* 0x000000f83200780c */ /* 0x000fe20000fa4270 */
[----:B--2---:R-:W-:Y:S01]  /*15040*/  VIADD R0, R21, UR6 ;  /* 0x0000000615007c36 */ /* 0x004fe20008000000 */
[----:B------:R-:W-:Y:S01]  /*15050*/  IADD3.X R13, R13, R33, RZ, P2, !PT ;  /* 0x000000210d0d7210 */ /* 0x000fe200017fe4ff */
[----:B------:R-:W-:Y:S01]  /*15060*/  BSSY B1, `(.L_x_214) ;  /* 0x0000008000017945 */ /* 0x000fe20003800000 */
[----:B---3--:R-:W-:Y:S01]  /*15070*/  LEA R26, P6, R20, UR8, 0x2 ;  /* 0x00000008141a7c11 */ /* 0x008fe2000f8c10ff */
[----:B------:R-:W-:-:S03]  /*15080*/  IMAD.WIDE.U32 R10, R2, UR14, R10 ;  /* 0x0000000e020a7c25 */ /* 0x000fc6000f8e000a */
[----:B------:R-:W-:Y:S01]  /*15090*/  LEA.HI.X R27, R20, UR9, R0, 0x2, P6 ;  /* 0x00000009141b7c11 */ /* 0x000fe2000b0f1400 */
[----:B----4-:R-:W-:-:S05]  /*150a0*/  FFMA R3, R28, UR21, R3 ;  /* 0x000000151c037c23 */ /* 0x010fca0008000003 */
[----:B------:R2:W-:Y:S01]  /*150b0*/  @P3 STG.E desc[UR16][R12.64], R3 ;  /* 0x000000030c003986 */ /* 0x0005e2000c101910 */
[----:B------:R-:W-:Y:S05]  /*150c0*/  @!P5 BRA `(.L_x_215) ;  /* 0x000000000004d947 */ /* 0x000fea0003800000 */
[----:B------:R3:W5:Y:S02]  /*150d0*/  LDG.E.LTC128B R29, desc[UR16][R26.64+0x20] ;  /* 0x000020101a1d7981 */ /* 0x000764000c1e1920 */
.L_x_215:
[----:B------:R-:W-:Y:S05]  /*150e0*/  BSYNC B1 ;  /* 0x0000000000017941 */ /* 0x000fea0003800000 */
.L_x_214:
[----:B------:R-:W4:Y:S01]  /*150f0*/  LDL.LU R20, [R1+0x254] ;  /* 0x0002540001147983 */ /* 0x000f220000300800 */
[----:B-----5:R-:W-:Y:S01]  /*15100*/  FMUL R0, R29, UR22 ;  /* 0x000000161d007c20 */ /* 0x020fe20008400000 */
[----:B------:R-:W-:Y:S01]  /*15110*/  ISETP.GT.AND P1, PT, R50, 0xf9, P1 ;  /* 0x000000f93200780c */ /* 0x000fe20000f24270 */
[----:B--2---:R-:W-:Y:S01]  /*15120*/  VIADD R3, R11, UR6 ;  /* 0x000000060b037c36 */ /* 0x004fe20008000000 */
[C---:B------:R-:W-:Y:S01]  /*15130*/  LEA R2, P3, R10.reuse, UR8, 0x2 ;  /* 0x000000080a027c11 */ /* 0x040fe2000f8610ff */
[----:B------:R-:W-:Y:S01]  /*15140*/  BSSY B1, `(.L_x_216) ;  /* 0x0000007000017945 */ /* 0x000fe20003800000 */
[----:B------:R-:W-:Y:S02]  /*15150*/  ISETP.GT.AND P2, PT, R51, 0x80, PT ;  /* 0x000000803300780c */ /* 0x000fe40003f44270 */
[----:B------:R-:W-:Y:S01]  /*15160*/  LEA.HI.X R3, R10, UR9, R3, 0x2, P3 ;  /* 0x000000090a037c11 */ /* 0x000fe200098f1403 */
[----:B----4-:R-:W-:-:S05]  /*15170*/  FFMA R0, R20, UR21, R0 ;  /* 0x0000001514007c23 */ /* 0x010fca0008000000 */
[----:B------:R2:W-:Y:S01]  /*15180*/  @P5 STG.E desc[UR16][R6.64+0x20], R0 ;  /* 0x0000200006005986 */ /* 0x0005e2000c101910 */
[----:B------:R-:W-:Y:S05]  /*15190*/  @!P1 BRA `(.L_x_217) ;  /* 0x0000000000049947 */ /* 0x000fea0003800000 */
[----:B------:R4:W5:Y:S02]  /*151a0*/  LDG.E.LTC128B R29, desc[UR16][R2.64+0x20] ;  /* 0x00002010021d7981 */ /* 0x000964000c1e1920 */
.L_x_217:
[----:B------:R-:W-:Y:S05]  /*151b0*/  BSYNC B1 ;  /* 0x0000000000017941 */ /* 0x000fea0003800000 */
.L_x_216:
[----:B--2---:R-:W2:Y:S01]  /*151c0*/  LDL.LU R6, [R1+0x258] ;  /* 0x0002580001067983 */ /* 0x004ea20000300800 */
[----:B-----5:R-:W-:Y:S01]  /*151d0*/  FMUL R0, R29, UR22 ;  /* 0x000000161d007c20 */ /* 0x020fe20008400000 */
[----:B------:R-:W-:Y:S01]  /*151e0*/  ISETP.GT.AND P3, PT, R50, RZ, P2 ;  /* 0x000000ff3200720c */ /* 0x000fe20001764270 */
[----:B------:R-:W-:Y:S02]  /*151f0*/  BSSY B1, `(.L_x_218) ;  /* 0x0000005000017945 */ /* 0x000fe40003800000 */
[----:B--2---:R-:W-:-:S05]  /*15200*/  FFMA R0, R6, UR21, R0 ;  /* 0x0000001506007c23 */ /* 0x004fca0008000000 */
[----:B------:R2:W-:Y:S05]  /*15210*/  @P1 STG.E desc[UR16][R12.64+0x20], R0 ;  /* 0x000020000c001986 */ /* 0x0005ea000c101910 */
[----:B------:R-:W-:Y:S05]  /*15220*/  @!P3 BRA `(.L_x_219) ;  /* 0x000000000004b947 */ /* 0x000fea0003800000 */
[----:B------:R0:W5:Y:S02]  /*15230*/  LDG.E.LTC128B R29, desc[UR16][R40.64+0x200] ;  /* 0x00020010281d7981 */ /* 0x000164000c1e1920 */
.L_x_219:
[----:B------:R-:W-:Y:S05]  /*15240*/  BSYNC B1 ;  /* 0x0000000000017941 */ /* 0x000fea0003800000 */
.L_x_218:
[----:B------:R-:W3:Y:S01]  /*15250*/  LDL.LU R6, [R1+0x25c] ;  /* 0x00025c0001067983 */ /* 0x000ee20000300800 */
[----:B--2--5:R-:W-:Y:S01]  /*15260*/  FMUL R0, R29, UR22 ;  /* 0x000000161d007c20 */ /* 0x024fe20008400000 */
[----:B------:R-:W-:Y:S01]  /*15270*/  ISETP.GT.AND P5, PT, R50, 0x1, P2 ;  /* 0x000000013200780c */ /* 0x000fe200017a4270 */
[----:B------:R-:W-:Y:S01]  /*15280*/  BSSY B1, `(.L_x_220) ;  /* 0x0000006000017945 */ /* 0x000fe20003800000 */
[----:B------:R-:W-:Y:S01]  /*15290*/  ISETP.GT.AND P1, PT, R51, 0x88, PT ;  /* 0x000000883300780c */ /* 0x000fe20003f24270 */
[----:B---3--:R-:W-:-:S05]  /*152a0*/  FFMA R0, R6, UR21, R0 ;  /* 0x0000001506007c23 */ /* 0x008fca0008000000 */
[----:B------:R2:W-:Y:S05]  /*152b0*/  @P3 STG.E desc[UR16][R24.64+0x200], R0 ;  /* 0x0002000018003986 */ /* 0x0005ea000c101910 */
[----:B------:R-:W-:Y:S05]  /*152c0*/  @!P5 BRA `(.L_x_221) ;  /* 0x000000000004d947 */ /* 0x000fea0003800000 */
[----:B------:R3:W5:Y:S02]  /*152d0*/  LDG.E.LTC128B R29, desc[UR16][R38.64+0x200] ;  /* 0x00020010261d7981 */ /* 0x000764000c1e1920 */
.L_x_221:
[----:B------:R-:W-:Y:S05]  /*152e0*/  BSYNC B1 ;  /* 0x0000000000017941 */ /* 0x000fea0003800000 */
.L_x_220:
[----:B------:R-:W4:Y:S01]  /*152f0*/  LDL.LU R6, [R1+0x260] ;  /* 0x0002600001067983 */ /* 0x000f220000300800 */
[----:B--2--5:R-:W-:Y:S01]  /*15300*/  FMUL R0, R29, UR22 ;  /* 0x000000161d007c20 */ /* 0x024fe20008400000 */
[----:B------:R-:W-:Y:S01]  /*15310*/  ISETP.GT.AND P3, PT, R50, RZ, P1 ;  /* 0x000000ff3200720c */ /* 0x000fe20000f64270 */
[----:B------:R-:W-:Y:S02]  /*15320*/  BSSY B1, `(.L_x_222) ;  /* 0x0000005000017945 */ /* 0x000fe40003800000 */
[----:B----4-:R-:W-:-:S05]  /*15330*/  FFMA R0, R6, UR21, R0 ;  /* 0x0000001506007c23 */ /* 0x010fca0008000000 */
[----:B------:R2:W-:Y:S05]  /*15340*/  @P5 STG.E desc[UR16][R4.64+0x200], R0 ;  /* 0x0002000004005986 */ /* 0x0005ea000c101910 */
[----:B------:R-:W-:Y:S05]  /*15350*/  @!P3 BRA `(.L_x_223) ;  /* 0x000000000004b947 */ /* 0x000fea0003800000 */
[----:B------:R4:W5:Y:S02]  /*15360*/  LDG.E.LTC128B R29, desc[UR16][R40.64+0x220] ;  /* 0x00022010281d7981 */ /* 0x000964000c1e1920 */
.L_x_223:
[----:B------:R-:W-:Y:S05]  /*15370*/  BSYNC B1 ;  /* 0x0000000000017941 */ /* 0x000fea0003800000 */
.L_x_222:
[----:B------:R-:W3:Y:S01]  /*15380*/  LDL.LU R6, [R1+0x264] ;  /* 0x0002640001067983 */ /* 0x000ee20000300800 */
[C---:B------:R-:W-:Y:S01]  /*15390*/  ISETP.GT.AND P6, PT, R50.reuse, 0x1, P1 ;  /* 0x000000013200780c */ /* 0x040fe20000fc4270 */
[----:B--2--5:R-:W-:Y:S01]  /*153a0*/  FMUL R0, R29, UR22 ;  /* 0x000000161d007c20 */ /* 0x024fe20008400000 */
[----:B------:R-:W-:Y:S01]  /*153b0*/  BSSY B1, `(.L_x_224) ;  /* 0x0000007000017945 */ /* 0x000fe20003800000 */
[----:B------:R-:W-:Y:S02]  /*153c0*/  ISETP.GT.AND P5, PT, R50, 0x8, P2 ;  /* 0x000000083200780c */ /* 0x000fe400017a4270 */
[----:B---3--:R-:W-:-:S05]  /*153d0*/  FFMA R0, R6, UR21, R0 ;  /* 0x0000001506007c23 */ /* 0x008fca0008000000 */
[----:B------:R2:W-:Y:S02]  /*153e0*/  @P3 STG.E desc[UR16][R24.64+0x220], R0 ;  /* 0x0002200018003986 */ /* 0x0005e4000c101910 */
[----:B--2---:R-:W-:Y:S01]  /*153f0*/  MOV R0, R29 ;  /* 0x0000001d00007202 */ /* 0x004fe20000000f00 */
[----:B------:R-:W-:Y:S06]  /*15400*/  @!P6 BRA `(.L_x_225) ;  /* 0x000000000004e947 */ /* 0x000fec0003800000 */
[----:B------:R2:W5:Y:S02]  /*15410*/  LDG.E.LTC128B R0, desc[UR16][R38.64+0x220] ;  /* 0x0002201026007981 */ /* 0x000564000c1e1920 */
.L_x_225:
[----:B------:R-:W-:Y:S05]  /*15420*/  BSYNC B1 ;  /* 0x0000000000017941 */ /* 0x000fea0003800000 */
.L_x_224:
[----:B------:R-:W3:Y:S01]  /*15430*/  LDL.LU R7, [R1+0x268] ;  /* 0x0002680001077983 */ /* 0x000ee20000300800 */
[----:B-----5:R-:W-:Y:S01]  /*15440*/  FMUL R6, R0, UR22 ;  /* 0x0000001600067c20 */ /* 0x020fe20008400000 */
[----:B------:R-:W-:Y:S01]  /*15450*/  IMAD.MOV.U32 R10, RZ, RZ, R4 ;  /* 0x000000ffff0a7224 */ /* 0x000fe200078e0004 */
[----:B------:R-:W-:Y:S01]  /*15460*/  MOV R11, R5 ;  /* 0x00000005000b7202 */ /* 0x000fe20000000f00 */
[----:B------:R-:W4:Y:S01]  /*15470*/  LDL.LU R12, [R1+0x26c] ;  /* 0x00026c00010c7983 */ /* 0x000f220000300800 */
[----:B---3--:R-:W-:-:S05]  /*15480*/  FFMA R6, R7, UR21, R6 ;  /* 0x0000001507067c23 */ /* 0x008fca0008000006 */
[----:B------:R3:W-:Y:S04]  /*15490*/  @P6 STG.E desc[UR16][R10.64+0x220], R6 ;  /* 0x000220060a006986 */ /* 0x0007e8000c101910 */
[----:B------:R-:W2:Y:S01]  /*154a0*/  @P5 LDG.E.LTC128B R0, desc[UR16][R46.64+0x200] ;  /* 0x000200102e005981 */ /* 0x000ea2000c1e1920 */
[----:B------:R-:W-:Y:S01]  /*154b0*/  ISETP.GT.AND P3, PT, R50, 0x9, P2 ;  /* 0x000000093200780c */ /* 0x000fe20001764270 */
[----:B------:R-:W-:Y:S01]  /*154c0*/  BSSY B1, `(.L_x_226) ;  /* 0x0000009000017945 */ /* 0x000fe20003800000 */
[----:B---3--:R-:W-:Y:S01]  /*154d0*/  IMAD.WIDE.U32 R10, R32, 0x1c, R10 ;  /* 0x0000001c200a7825 */ /* 0x008fe200078e000a */
[----:B------:R-:W-:-:S03]  /*154e0*/  IADD3 R6, P6, R4, R157, RZ ;  /* 0x0000009d04067210 */ /* 0x000fc60007fde0ff */
[----:B------:R-:W-:Y:S02]  /*154f0*/  IMAD.IADD R11, R53, 0x1, R11 ;  /* 0x00000001350b7824 */ /* 0x000fe400078e020b */
[----:B--2---:R-:W-:-:S04]  /*15500*/  FMUL R7, R0, UR22 ;  /* 0x0000001600077c20 */ /* 0x004fc80008400000 */
[----:B----4-:R-:W-:-:S05]  /*15510*/  FFMA R12, R12, UR21, R7 ;  /* 0x000000150c0c7c23 */ /* 0x010fca0008000007 */
[----:B------:R2:W-:Y:S01]  /*15520*/  @P5 STG.E desc[UR16][R10.64+0x200], R12 ;  /* 0x0002000c0a005986 */ /* 0x0005e2000c101910 */
[----:B------:R-:W-:Y:S05]  /*15530*/  @!P3 BRA `(.L_x_227) ;  /* 0x000000000004b947 */ /* 0x000fea0003800000 */
[----:B------:R3:W5:Y:S02]  /*15540*/  LDG.E.LTC128B R0, desc[UR16][R8.64+0x200] ;  /* 0x0002001008007981 */ /* 0x000764000c1e1920 */
.L_x_227:
[----:B------:R-:W-:Y:S05]  /*15550*/  BSYNC B1 ;  /* 0x0000000000017941 */ /* 0x000fea0003800000 */
.L_x_226:
[----:B--2---:R-:W2:Y:S01]  /*15560*/  LDL.LU R12, [R1+0x270] ;  /* 0x00027000010c7983 */ /* 0x004ea20000300800 */
[----:B-----5:R-:W-:Y:S01]  /*15570*/  FMUL R4, R0, UR22 ;  /* 0x0000001600047c20 */ /* 0x020fe20008400000 */
[----:B------:R-:W-:Y:S01]  /*15580*/  IADD3.X R7, R5, R33, RZ, P6, !PT ;  /* 0x0000002105077210 */ /* 0x000fe200037fe4ff */
[----:B------:R-:W-:Y:S01]  /*15590*/  BSSY B1, `(.L_x_228) ;  /* 0x0000006000017945 */ /* 0x000fe20003800000 */
[----:B------:R-:W-:Y:S01]  /*155a0*/  ISETP.GT.AND P5, PT, R50, 0x8, P1 ;  /* 0x000000083200780c */ /* 0x000fe20000fa4270 */
[----:B--2---:R-:W-:-:S05]  /*155b0*/  FFMA R4, R12, UR21, R4 ;  /* 0x000000150c047c23 */ /* 0x004fca0008000004 */
[----:B------:R2:W-:Y:S07]  /*155c0*/  @P3 STG.E desc[UR16][R6.64+0x200], R4 ;  /* 0x0002000406003986 */ /* 0x0005ee000c101910 */
[----:B------:R-:W-:Y:S05]  /*155d0*/  @!P5 BRA `(.L_x_229) ;  /* 0x000000000004d947 */ /* 0x000fea0003800000 */
[----:B------:R4:W5:Y:S02]  /*155e0*/  LDG.E.LTC128B R0, desc[UR16][R46.64+0x220] ;  /* 0x000220102e007981 */ /* 0x000964000c1e1920 */
.L_x_229:
[----:B------:R-:W-:Y:S05]  /*155f0*/  BSYNC B1 ;  /* 0x0000000000017941 */ /* 0x000fea0003800000 */
.L_x_228:
[----:B------:R-:W3:Y:S01]  /*15600*/  LDL.LU R5, [R1+0x274] ;  /* 0x0002740001057983 */ /* 0x000ee20000300800 */
[----:B--2--5:R-:W-:Y:S01]  /*15610*/  FMUL R4, R0, UR22 ;  /* 0x0000001600047c20 */ /* 0x024fe20008400000 */
[C---:B------:R-:W-:Y:S01]  /*15620*/  ISETP.GT.AND P6, PT, R50.reuse, 0x9, P1 ;  /* 0x000000093200780c */ /* 0x040fe20000fc4270 */
[----:B------:R-:W-:Y:S01]  /*15630*/  BSSY B1, `(.L_x_230) ;  /* 0x0000006000017945 */ /* 0x000fe20003800000 */
[----:B------:R-:W-:Y:S01]  /*15640*/  ISETP.GT.AND P3, PT, R50, 0x10, P2 ;  /* 0x000000103200780c */ /* 0x000fe20001764270 */
[----:B---3--:R-:W-:-:S05]  /*15650*/  FFMA R4, R5, UR21, R4 ;  /* 0x0000001505047c23 */ /* 0x008fca0008000004 */
[----:B------:R2:W-:Y:S05]  /*15660*/  @P5 STG.E desc[UR16][R10.64+0x220], R4 ;  /* 0x000220040a005986 */ /* 0x0005ea000c101910 */
[----:B------:R-:W-:Y:S05]  /*15670*/  @!P6 BRA `(.L_x_231) ;  /* 0x000000000004e947 */ /* 0x000fea0003800000 */
[----:B------:R3:W5:Y:S02]  /*15680*/  LDG.E.LTC128B R0, desc[UR16][R8.64+0x220] ;  /* 0x0002201008007981 */ /* 0x000764000c1e1920 */
.L_x_231:
[----:B------:R-:W-:Y:S05]  /*15690*/  BSYNC B1 ;  /* 0x0000000000017941 */ /* 0x000fea0003800000 */
.L_x_230:
[----:B------:R-:W4:Y:S01]  /*156a0*/  LDL.LU R5, [R1+0x278] ;  /* 0x0002780001057983 */ /* 0x000f220000300800 */
[----:B--2--5:R-:W-:Y:S01]  /*156b0*/  FMUL R4, R0, UR22 ;  /* 0x0000001600047c20 */ /* 0x024fe20008400000 */
[----:B---3--:R-:W-:Y:S01]  /*156c0*/  IMAD.MOV.U32 R8, RZ, RZ, R6 ;  /* 0x000000ffff087224 */ /* 0x008fe200078e0006 */
[----:B------:R-:W-:Y:S01]  /*156d0*/  MOV R9, R7 ;  /* 0x0000000700097202 */ /* 0x000fe20000000f00 */
[----:B------:R-:W2:Y:S01]  /*156e0*/  LDL.LU R10, [R1+0x27c] ;  /* 0x00027c00010a7983 */ /* 0x000ea20000300800 */
[----:B----4-:R-:W-:-:S05]  /*156f0*/  FFMA R4, R5, UR21, R4 ;  /* 0x0000001505047c23 */ /* 0x010fca0008000004 */
[----:B------:R3:W-:Y:S04]  /*15700*/  @P6 STG.E desc[UR16][R8.64+0x220], R4 ;  /* 0x0002200408006986 */ /* 0x0007e8000c101910 */
[----:B------:R-:W4:Y:S01]  /*15710*/  @P3 LDG.E.LTC128B R0, desc[UR16][R44.64+0x200] ;  /* 0x000200102c003981 */ /* 0x000f22000c1e1920 */
[----:B------:R-:W-:Y:S01]  /*15720*/  ISETP.GT.AND P5, PT, R50, 0x11, P2 ;  /* 0x000000113200780c */ /* 0x000fe200017a4270 */
[----:B------:R-:W-:Y:S01]  /*15730*/  BSSY B1, `(.L_x_232) ;  /* 0x0000009000017945 */ /* 0x000fe20003800000 */
[----:B---3--:R-:W-:Y:S01]  /*15740*/  IMAD.WIDE.U32 R8, R32, 0x1c, R8 ;  /* 0x0000001c20087825 */ /* 0x008fe200078e0008 */
[----:B------:R-:W-:-:S03]  /*15750*/  IADD3 R4, P6, R6, R157, RZ ;  /* 0x0000009d06047210 */ /* 0x000fc60007fde0ff */
[----:B------:R-:W-:Y:S02]  /*15760*/  IMAD.IADD R9, R53, 0x1, R9 ;  /* 0x0000000135097824 */ /* 0x000fe400078e0209 */
[----:B----4-:R-:W-:-:S04]  /*15770*/  FMUL R5, R0, UR22 ;  /* 0x0000001600057c20 */ /* 0x010fc80008400000 */
[----:B--2---:R-:W-:-:S05]  /*15780*/  FFMA R10, R10, UR21, R5 ;  /* 0x000000150a0a7c23 */ /* 0x004fca0008000005 */
[----:B------:R2:W-:Y:S01]  /*15790*/  @P3 STG.E desc[UR16][R8.64+0x200], R10 ;  /* 0x0002000a08003986 */ /* 0x0005e2000c101910 */
[----:B------:R-:W-:Y:S05]  /*157a0*/  @!P5 BRA `(.L_x_233) ;  /* 0x000000000004d947 */ /* 0x000fea0003800000 */
[----:B------:R3:W5:Y:S02]  /*157b0*/  LDG.E.LTC128B R0, desc[UR16][R14.64+0x200] ;  /* 0x000200100e007981 */ /* 0x000764000c1e1920 */
.L_x_233:
[----:B------:R-:W-:Y:S05]  /*157c0*/  BSYNC B1 ;  /* 0x0000000000017941 */ /* 0x000fea0003800000 */
.L_x_232:
        /* <DEDUP_REMOVED lines=9> */
.L_x_235:
[----:B------:R-:W-:Y:S05]  /*15860*/  BSYNC B1 ;  /* 0x0000000000017941 */ /* 0x000fea0003800000 */
.L_x_234:
        /* <DEDUP_REMOVED lines=9> */
.L_x_237:
[----:B------:R-:W-:Y:S05]  /*15900*/  BSYNC B1 ;  /* 0x0000000000017941 */ /* 0x000fea0003800000 */
.L_x_236:
[----:B------:R-:W4:Y:S01]  /*15910*/  LDL.LU R7, [R1+0x288] ;  /* 0x0002880001077983 */ /* 0x000f220000300800 */
[----:B--2--5:R-:W-:Y:S01]  /*15920*/  FMUL R6, R0, UR22 ;  /* 0x0000001600067c20 */ /* 0x024fe20008400000 */
[----:B------:R-:W-:Y:S01]  /*15930*/  IMAD.MOV.U32 R8, RZ, RZ, R4 ;  /* 0x000000ffff087224 */ /* 0x000fe200078e0004 */
[----:B------:R-:W-:Y:S01]  /*15940*/  MOV R9, R5 ;  /* 0x0000000500097202 */ /* 0x000fe20000000f00 */
[----:B------:R-:W2:Y:S01]  /*15950*/  LDL.LU R10, [R1+0x28c] ;  /* 0x00028c00010a7983 */ /* 0x000ea20000300800 */
[----:B----4-:R-:W-:-:S05]  /*15960*/  FFMA R6, R7, UR21, R6 ;  /* 0x0000001507067c23 */ /* 0x010fca0008000006 */
[----:B------:R4:W-:Y:S04]  /*15970*/  @P6 STG.E desc[UR16][R8.64+0x220], R6 ;  /* 0x0002200608006986 */ /* 0x0009e8000c101910 */
[----:B------:R-:W3:Y:S01]  /*15980*/  @P5 LDG.E.LTC128B R0, desc[UR16][R42.64+0x200] ;  /* 0x000200102a005981 */ /* 0x000ee2000c1e1920 */
[----:B------:R-:W-:Y:S01]  /*15990*/  ISETP.GT.AND P3, PT, R50, 0x19, P2 ;  /* 0x000000193200780c */ /* 0x000fe20001764270 */
[----:B------:R-:W-:Y:S01]  /*159a0*/  BSSY B1, `(.L_x_238) ;  /* 0x0000009000017945 */ /* 0x000fe20003800000 */
[----:B----4-:R-:W-:Y:S01]  /*159b0*/  IMAD.WIDE.U32 R8, R32, 0x1c, R8 ;  /* 0x0000001c20087825 */ /* 0x010fe200078e0008 */
[----:B------:R-:W-:-:S03]  /*159c0*/  IADD3 R6, P6, R4, R157, RZ ;  /* 0x0000009d04067210 */ /* 0x000fc60007fde0ff */
[----:B------:R-:W-:Y:S02]  /*159d0*/  IMAD.IADD R9, R53, 0x1, R9 ;  /* 0x0000000135097824 */ /* 0x000fe400078e0209 */
[----:B---3--:R-:W-:-:S04]  /*159e0*/  FMUL R7, R0, UR22 ;  /* 0x0000001600077c20 */ /* 0x008fc80008400000 */
[----:B--2---:R-:W-:-:S05]  /*159f0*/  FFMA R10, R10, UR21, R7 ;  /* 0x000000150a0a7c23 */ /* 0x004fca0008000007 */
[----:B------:R2:W-:Y:S01]  /*15a00*/  @P5 STG.E desc[UR16][R8.64+0x200], R10 ;  /* 0x0002000a08005986 */ /* 0x0005e2000c101910 */
[----:B------:R-:W-:Y:S05]  /*15a10*/  @!P3 BRA `(.L_x_239) ;  /* 0x000000000004b947 */ /* 0x000fea0003800000 */
[----:B------:R3:W5:Y:S02]  /*15a20*/  LDG.E.LTC128B R0, desc[UR16][R16.64+0x200] ;  /* 0x0002001010007981 */ /* 0x000764000c1e1920 */
.L_x_239:
[----:B------:R-:W-:Y:S05]  /*15a30*/  BSYNC B1 ;  /* 0x0000000000017941 */ /* 0x000fea0003800000 */
.L_x_238:
        /* <DEDUP_REMOVED lines=9> */
.L_x_241:
[----:B------:R-:W-:Y:S05]  /*15ad0*/  BSYNC B1 ;  /* 0x0000000000017941 */ /* 0x000fea0003800000 */
.L_x_240:
        /* <DEDUP_REMOVED lines=9> */
.L_x_243:
[----:B------:R-:W-:Y:S05]  /*15b70*/  BSYNC B1 ;  /* 0x0000000000017941 */ /* 0x000fea0003800000 */
.L_x_242:
        /* <DEDUP_REMOVED lines=18> */
.L_x_245:
[----:B------:R-:W-:Y:S05]  /*15ca0*/  BSYNC B1 ;  /* 0x0000000000017941 */ /* 0x000fea0003800000 */
.L_x_244:
        /* <DEDUP_REMOVED lines=9> */
.L_x_247:
[----:B------:R-:W-:Y:S05]  /*15d40*/  BSYNC B1 ;  /* 0x0000000000017941 */ /* 0x000fea0003800000 */
.L_x_246:
        /* <DEDUP_REMOVED lines=9> */
.L_x_249:
[----:B------:R-:W-:Y:S05]  /*15de0*/  BSYNC B1 ;  /* 0x0000000000017941 */ /* 0x000fea0003800000 */
.L_x_248:
[----:B--2---:R-:W2:Y:S01]  /*15df0*/  LDL.LU R7, [R1+0x2a8] ;  /* 0x0002a80001077983 */ /* 0x004ea20000300800 */
[----:B-----5:R-:W-:Y:S01]  /*15e00*/  FMUL R6, R0, UR22 ;  /* 0x0000001600067c20 */ /* 0x020fe20008400000 */
[----:B------:R-:W-:Y:S01]  /*15e10*/  IMAD.MOV.U32 R8, RZ, RZ, R4 ;  /* 0x000000ffff087224 */ /* 0x000fe200078e0004 */
[----:B------:R-:W-:Y:S01]  /*15e20*/  MOV R9, R5 ;  /* 0x0000000500097202 */ /* 0x000fe20000000f00 */
[----:B------:R-:W4:Y:S01]  /*15e30*/  LDL.LU R10, [R1+0x2ac] ;  /* 0x0002ac00010a7983 */ /* 0x000f220000300800 */
[----:B--2---:R-:W-:-:S05]  /*15e40*/  FFMA R11, R7, UR21, R6 ;  /* 0x00000015070b7c23 */ /* 0x004fca0008000006 */
[----:B------:R2:W-:Y:S04]  /*15e50*/  @P6 STG.E desc[UR16][R8.64+0x220], R11 ;  /* 0x0002200b08006986 */ /* 0x0005e8000c101910 */
[----:B------:R-:W3:Y:S01]  /*15e60*/  @P5 LDG.E.LTC128B R0, desc[UR16][R48.64+0x200] ;  /* 0x0002001030005981 */ /* 0x000ee2000c1e1920 */
[----:B------:R-:W-:Y:S01]  /*15e70*/  ISETP.GT.AND P3, PT, R50, 0x29, P2 ;  /* 0x000000293200780c */ /* 0x000fe20001764270 */
[----:B------:R-:W-:Y:S01]  /*15e80*/  BSSY B1, `(.L_x_250) ;  /* 0x0000009000017945 */ /* 0x000fe20003800000 */
[----:B------:R-:W-:Y:S01]  /*15e90*/  IADD3 R6, P6, R4, R157, RZ ;  /* 0x0000009d04067210 */ /* 0x000fe20007fde0ff */
[----:B--2---:R-:W-:-:S04]  /*15ea0*/  IMAD.WIDE.U32 R8, R32, 0x1c, R8 ;  /* 0x0000001c20087825 */ /* 0x004fc800078e0008 */
[----:B------:R-:W-:Y:S02]  /*15eb0*/  IMAD.IADD R9, R53, 0x1, R9 ;  /* 0x0000000135097824 */ /* 0x000fe400078e0209 */
[----:B---3--:R-:W-:-:S04]  /*15ec0*/  FMUL R7, R0, UR22 ;  /* 0x0000001600077c20 */ /* 0x008fc80008400000 */
[----:B----4-:R-:W-:-:S05]  /*15ed0*/  FFMA R13, R10, UR21, R7 ;  /* 0x000000150a0d7c23 */ /* 0x010fca0008000007 */
[----:B------:R2:W-:Y:S01]  /*15ee0*/  @P5 STG.E desc[UR16][R8.64+0x200], R13 ;  /* 0x0002000d08005986 */ /* 0x0005e2000c101910 */
[----:B------:R-:W-:Y:S05]  /*15ef0*/  @!P3 BRA `(.L_x_251) ;  /* 0x000000000004b947 */ /* 0x000fea0003800000 */
[----:B------:R3:W5:Y:S02]  /*15f00*/  LDG.E.LTC128B R0, desc[UR16][R22.64+0x200] ;  /* 0x0002001016007981 */ /* 0x000764000c1e1920 */
.L_x_251:
[----:B------:R-:W-:Y:S05]  /*15f10*/  BSYNC B1 ;  /* 0x0000000000017941 */ /* 0x000fea0003800000 */
.L_x_250:
[----:B------:R-:W4:Y:S01]  /*15f20*/  LDL.LU R10, [R1+0x2b0] ;  /* 0x0002b000010a7983 */ /* 0x000f220000300800 */
[----:B-----5:R-:W-:Y:S01]  /*15f30*/  FMUL R4, R0, UR22 ;  /* 0x0000001600047c20 */ /* 0x020fe20008400000 */
[----:B------:R-:W-:Y:S01]  /*15f40*/  IADD3.X R7, R5, R33, RZ, P6, !PT ;  /* 0x0000002105077210 */ /* 0x000fe200037fe4ff */
[----:B------:R-:W-:Y:S01]  /*15f50*/  BSSY B1, `(.L_x_252) ;  /* 0x0000006000017945 */ /* 0x000fe20003800000 */
[----:B------:R-:W-:Y:S01]  /*15f60*/  ISETP.GT.AND P5, PT, R50, 0x28, P1 ;  /* 0x000000283200780c */ /* 0x000fe20000fa4270 */
[----:B----4-:R-:W-:-:S05]  /*15f70*/  FFMA R5, R10, UR21, R4 ;  /* 0x000000150a057c23 */ /* 0x010fca0008000004 */
[----:B------:R4:W-:Y:S07]  /*15f80*/  @P3 STG.E desc[UR16][R6.64+0x200], R5 ;  /* 0x0002000506003986 */ /* 0x0009ee000c101910 */
[----:B------:R-:W-:Y:S05]  /*15f90*/  @!P5 BRA `(.L_x_253) ;  /* 0x000000000004d947 */ /* 0x000fea0003800000 */
[----:B------:R0:W5:Y:S02]  /*15fa0*/  LDG.E.LTC128B R0, desc[UR16][R48.64+0x220] ;  /* 0x0002201030007981 */ /* 0x000164000c1e1920 */
.L_x_253:
[----:B------:R-:W-:Y:S05]  /*15fb0*/  BSYNC B1 ;  /* 0x0000000000017941 */ /* 0x000fea0003800000 */
.L_x_252:
[----:B----4-:R-:W4:Y:S01]  /*15fc0*/  LDL.LU R5, [R1+0x2b4] ;  /* 0x0002b40001057983 */ /* 0x010f220000300800 */
[----:B-----5:R-:W-:Y:S01]  /*15fd0*/  FMUL R4, R0, UR22 ;  /* 0x0000001600047c20 */ /* 0x020fe20008400000 */
[C---:B------:R-:W-:Y:S01]  /*15fe0*/  ISETP.GT.AND P6, PT, R50.reuse, 0x29, P1 ;  /* 0x000000293200780c */ /* 0x040fe20000fc4270 */
[----:B------:R-:W-:Y:S01]  /*15ff0*/  BSSY B1, `(.L_x_254) ;  /* 0x0000006000017945 */ /* 0x000fe20003800000 */
[----:B------:R-:W-:Y:S01]  /*16000*/  ISETP.GT.AND P3, PT, R50, 0x30, P2 ;  /* 0x000000303200780c */ /* 0x000fe20001764270 */
[----:B----4-:R-:W-:-:S05]  /*16010*/  FFMA R5, R5, UR21, R4 ;  /* 0x0000001505057c23 */ /* 0x010fca0008000004 */
[----:B------:R4:W-:Y:S05]  /*16020*/  @P5 STG.E desc[UR16][R8.64+0x220], R5 ;  /* 0x0002200508005986 */ /* 0x0009ea000c101910 */
[----:B------:R-:W-:Y:S05]  /*16030*/  @!P6 BRA `(.L_x_255) ;  /* 0x000000000004e947 */ /* 0x000fea0003800000 */
[----:B------:R0:W5:Y:S02]  /*16040*/  LDG.E.LTC128B R0, desc[UR16][R22.64+0x220] ;  /* 0x0002201016007981 */ /* 0x000164000c1e1920 */
.L_x_255:
[----:B------:R-:W-:Y:S05]  /*16050*/  BSYNC B1 ;  /* 0x0000000000017941 */ /* 0x000fea0003800000 */
.L_x_254:
[----:B--2-4-:R-:W2:Y:S01]  /*16060*/  LDL.LU R8, [R1+0x2b8] ;  /* 0x0002b80001087983 */ /* 0x014ea20000300800 */
[----:B-----5:R-:W-:Y:S01]  /*16070*/  FMUL R4, R0, UR22 ;  /* 0x0000001600047c20 */ /* 0x020fe20008400000 */
[----:B------:R-:W-:Y:S02]  /*16080*/  IMAD.MOV.U32 R10, RZ, RZ, R0 ;  /* 0x000000ffff0a7224 */ /* 0x000fe400078e0000 */
[----:B------:R-:W-:Y:S01]  /*16090*/  IMAD.MOV.U32 R9, RZ, RZ, R7 ;  /* 0x000000ffff097224 */ /* 0x000fe200078e0007 */
[----:B------:R-:W4:Y:S01]  /*160a0*/  LDL.LU R12, [R1+0x2bc] ;  /* 0x0002bc00010c7983 */ /* 0x000f220000300800 */
[----:B--2---:R-:W-:Y:S01]  /*160b0*/  FFMA R11, R8, UR21, R4 ;  /* 0x00000015080b7c23 */ /* 0x004fe20008000004 */
[----:B------:R-:W-:-:S05]  /*160c0*/  MOV R8, R6 ;  /* 0x0000000600087202 */ /* 0x000fca0000000f00 */
[----:B------:R2:W-:Y:S04]  /*160d0*/  @P6 STG.E desc[UR16][R8.64+0x220], R11 ;  /* 0x0002200b08006986 */ /* 0x0005e8000c101910 */
[----:B------:R-:W3:Y:S01]  /*160e0*/  @P3 LDG.E.LTC128B R10, desc[UR16][R56.64+0x200] ;  /* 0x00020010380a3981 */ /* 0x000ee2000c1e1920 */
[----:B------:R-:W-:Y:S01]  /*160f0*/  ISETP.GT.AND P5, PT, R50, 0x31, P2 ;  /* 0x000000313200780c */ /* 0x000fe200017a4270 */
[----:B------:R-:W-:Y:S01]  /*16100*/  BSSY B1, `(.L_x_256) ;  /* 0x0000009000017945 */ /* 0x000fe20003800000 */
[----:B------:R-:W-:Y:S01]  /*16110*/  IADD3 R4, P6, R6, R157, RZ ;  /* 0x0000009d06047210 */ /* 0x000fe20007fde0ff */
[----:B--2---:R-:W-:-:S05]  /*16120*/  IMAD.WIDE.U32 R8, R32, 0x1c, R8 ;  /* 0x0000001c20087825 */ /* 0x004fca00078e0008 */
[----:B------:R-:W-:Y:S01]  /*16130*/  IADD3 R9, R53, R9, RZ ;  /* 0x0000000935097210 */ /* 0x000fe20007ffe0ff */
[----:B---3--:R-:W-:-:S04]  /*16140*/  FMUL R0, R10, UR22 ;  /* 0x000000160a007c20 */ /* 0x008fc80008400000 */
[----:B----4-:R-:W-:-:S05]  /*16150*/  FFMA R13, R12, UR21, R0 ;  /* 0x000000150c0d7c23 */ /* 0x010fca0008000000 */
[----:B------:R2:W-:Y:S01]  /*16160*/  @P3 STG.E desc[UR16][R8.64+0x200], R13 ;  /* 0x0002000d08003986 */ /* 0x0005e2000c101910 */
[----:B------:R-:W-:Y:S05]  /*16170*/  @!P5 BRA `(.L_x_257) ;  /* 0x000000000004d947 */ /* 0x000fea0003800000 */
[----:B------:R3:W5:Y:S02]  /*16180*/  LDG.E.LTC128B R10, desc[UR16][R54.64+0x200] ;  /* 0x00020010360a7981 */ /* 0x000764000c1e1920 */
.L_x_257:
[----:B------:R-:W-:Y:S05]  /*16190*/  BSYNC B1 ;  /* 0x0000000000017941 */ /* 0x000fea0003800000 */
.L_x_256:
[----:B------:R-:W4:Y:S01]  /*161a0*/  LDL.LU R11, [R1+0x2c0] ;  /* 0x0002c000010b7983 */ /* 0x000f220000300800 */
[----:B-----5:R-:W-:Y:S01]  /*161b0*/  FMUL R0, R10, UR22 ;  /* 0x000000160a007c20 */ /* 0x020fe20008400000 */
[----:B------:R-:W-:Y:S01]  /*161c0*/  IMAD.X R5, R7, 0x1, R33, P6 ;  /* 0x0000000107057824 */ /* 0x000fe200030e0621 */
[----:B------:R-:W-:Y:S01]  /*161d0*/  ISETP.GT.AND P3, PT, R50, 0x30, P1 ;  /* 0x000000303200780c */ /* 0x000fe20000f64270 */
[----:B------:R-:W-:Y:S01]  /*161e0*/  BSSY B1, `(.L_x_258) ;  /* 0x0000005000017945 */ /* 0x000fe20003800000 */
[----:B----4-:R-:W-:-:S05]  /*161f0*/  FFMA R7, R11, UR21, R0 ;  /* 0x000000150b077c23 */ /* 0x010fca0008000000 */
[----:B------:R4:W-:Y:S06]  /*16200*/  @P5 STG.E desc[UR16][R4.64+0x200], R7 ;  /* 0x0002000704005986 */ /* 0x0009ec000c101910 */
[----:B------:R-:W-:Y:S05]  /*16210*/  @!P3 BRA `(.L_x_259) ;  /* 0x000000000004b947 */ /* 0x000fea0003800000 */
[----:B------:R0:W5:Y:S02]  /*16220*/  LDG.E.LTC128B R10, desc[UR16][R56.64+0x220] ;  /* 0x00022010380a7981 */ /* 0x000164000c1e1920 */
.L_x_259:
[----:B------:R-:W-:Y:S05]  /*16230*/  BSYNC B1 ;  /* 0x0000000000017941 */ /* 0x000fea0003800000 */
.L_x_258:
[----:B------:R-:W4:Y:S01]  /*16240*/  LDL.LU R6, [R1+0x2c4] ;  /* 0x0002c40001067983 */ /* 0x000f220000300800 */
        /* <DEDUP_REMOVED lines=8> */
.L_x_261:
[----:B------:R-:W-:Y:S05]  /*162d0*/  BSYNC B1 ;  /* 0x0000000000017941 */ /* 0x000fea0003800000 */
.L_x_260:
[----:B------:R-:W3:Y:S01]  /*162e0*/  LDL.LU R6, [R1+0x2c8] ;  /* 0x0002c80001067983 */ /* 0x000ee20000300800 */
[----:B-----5:R-:W-:Y:S01]  /*162f0*/  FMUL R0, R10, UR22 ;  /* 0x000000160a007c20 */ /* 0x020fe20008400000 */
[----:B--2-4-:R-:W-:Y:S01]  /*16300*/  MOV R8, R4 ;  /* 0x0000000400087202 */ /* 0x014fe20000000f00 */
[----:B------:R-:W-:Y:S01]  /*16310*/  IMAD.MOV.U32 R9, RZ, RZ, R5 ;  /* 0x000000ffff097224 */ /* 0x000fe200078e0005 */
[----:B------:R-:W2:Y:S01]  /*16320*/  LDL.LU R12, [R1+0x2cc] ;  /* 0x0002cc00010c7983 */ /* 0x000ea20000300800 */
[----:B---3--:R-:W-:-:S05]  /*16330*/  FFMA R11, R6, UR21, R0 ;  /* 0x00000015060b7c23 */ /* 0x008fca0008000000 */
[----:B------:R3:W-:Y:S04]  /*16340*/  @P6 STG.E desc[UR16][R8.64+0x220], R11 ;  /* 0x0002200b08006986 */ /* 0x0007e8000c101910 */
[----:B------:R-:W4:Y:S01]  /*16350*/  @P5 LDG.E.LTC128B R10, desc[UR16][R60.64+0x200] ;  /* 0x000200103c0a5981 */ /* 0x000f22000c1e1920 */
[----:B------:R-:W-:Y:S01]  /*16360*/  ISETP.GT.AND P3, PT, R50, 0x39, P2 ;  /* 0x000000393200780c */ /* 0x000fe20001764270 */
[----:B------:R-:W-:Y:S01]  /*16370*/  BSSY B1, `(.L_x_262) ;  /* 0x0000009000017945 */ /* 0x000fe20003800000 */
[----:B------:R-:W-:Y:S01]  /*16380*/  IADD3 R6, P6, R4, R157, RZ ;  /* 0x0000009d04067210 */ /* 0x000fe20007fde0ff */
[----:B---3--:R-:W-:-:S05]  /*16390*/  IMAD.WIDE.U32 R8, R32, 0x1c, R8 ;  /* 0x0000001c20087825 */ /* 0x008fca00078e0008 */
[----:B------:R-:W-:Y:S01]  /*163a0*/  IADD3 R9, R53, R9, RZ ;  /* 0x0000000935097210 */ /* 0x000fe20007ffe0ff */
[----:B----4-:R-:W-:-:S04]  /*163b0*/  FMUL R0, R10, UR22 ;  /* 0x000000160a007c20 */ /* 0x010fc80008400000 */
[----:B--2---:R-:W-:-:S05]  /*163c0*/  FFMA R13, R12, UR21, R0 ;  /* 0x000000150c0d7c23 */ /* 0x004fca0008000000 */
[----:B------:R2:W-:Y:S01]  /*163d0*/  @P5 STG.E desc[UR16][R8.64+0x200], R13 ;  /* 0x0002000d08005986 */ /* 0x0005e2000c101910 */
[----:B------:R-:W-:Y:S05]  /*163e0*/  @!P3 BRA `(.L_x_263) ;  /* 0x000000000004b947 */ /* 0x000fea0003800000 */
[----:B------:R3:W5:Y:S02]  /*163f0*/  LDG.E.LTC128B R10, desc[UR16][R58.64+0x200] ;  /* 0x000200103a0a7981 */ /* 0x000764000c1e1920 */
.L_x_263:
[----:B------:R-:W-:Y:S05]  /*16400*/  BSYNC B1 ;  /* 0x0000000000017941 */ /* 0x000fea0003800000 */
.L_x_262:
        /* <DEDUP_REMOVED lines=9> */
.L_x_265:
[----:B------:R-:W-:Y:S05]  /*164a0*/  BSYNC B1 ;  /* 0x0000000000017941 */ /* 0x000fea0003800000 */
.L_x_264:
        /* <DEDUP_REMOVED lines=9> */
.L_x_267:
[----:B------:R-:W-:Y:S05]  /*16540*/  BSYNC B1 ;  /* 0x0000000000017941 */ /* 0x000fea0003800000 */
.L_x_266:
        /* <DEDUP_REMOVED lines=18> */
.L_x_269:
[----:B------:R-:W-:Y:S05]  /*16670*/  BSYNC B1 ;  /* 0x0000000000017941 */ /* 0x000fea0003800000 */
.L_x_268:
        /* <DEDUP_REMOVED lines=9> */
.L_x_271:
[----:B------:R-:W-:Y:S05]  /*16710*/  BSYNC B1 ;  /* 0x0000000000017941 */ /* 0x000fea0003800000 */
.L_x_270:
        /* <DEDUP_REMOVED lines=9> */
.L_x_273:
[----:B------:R-:W-:Y:S05]  /*167b0*/  BSYNC B1 ;  /* 0x0000000000017941 */ /* 0x000fea0003800000 */
.L_x_272:
        /* <DEDUP_REMOVED lines=18> */
.L_x_275:
[----:B------:R-:W-:Y:S05]  /*168e0*/  BSYNC B1 ;  /* 0x0000000000017941 */ /* 0x000fea0003800000 */
.L_x_274:
        /* <DEDUP_REMOVED lines=9> */
.L_x_277:
[----:B------:R-:W-:Y:S05]  /*16980*/  BSYNC B1 ;  /* 0x0000000000017941 */ /* 0x000fea0003800000 */
.L_x_276:
        /* <DEDUP_REMOVED lines=9> */
.L_x_279:
[----:B------:R-:W-:Y:S05]  /*16a20*/  BSYNC B1 ;  /* 0x0000000000017941 */ /* 0x000fea0003800000 */
.L_x_278:
        /* <DEDUP_REMOVED lines=18> */
.L_x_281:
[----:B------:R-:W-:Y:S05]  /*16b50*/  BSYNC B1 ;  /* 0x0000000000017941 */ /* 0x000fea0003800000 */
.L_x_280:
        /* <DEDUP_REMOVED lines=9> */
.L_x_283:
[----:B------:R-:W-:Y:S05]  /*16bf0*/  BSYNC B1 ;  /* 0x0000000000017941 */ /* 0x000fea0003800000 */
.L_x_282:
        /* <DEDUP_REMOVED lines=9> */
.L_x_285:
[----:B------:R-:W-:Y:S05]  /*16c90*/  BSYNC B1 ;  /* 0x0000000000017941 */ /* 0x000fea0003800000 */
.L_x_284:
        /* <DEDUP_REMOVED lines=18> */
.L_x_287:
[----:B------:R-:W-:Y:S05]  /*16dc0*/  BSYNC B1 ;  /* 0x0000000000017941 */ /* 0x000fea0003800000 */
.L_x_286:
        /* <DEDUP_REMOVED lines=9> */
.L_x_289:
[----:B------:R-:W-:Y:S05]  /*16e60*/  BSYNC B1 ;  /* 0x0000000000017941 */ /* 0x000fea0003800000 */
.L_x_288:
        /* <DEDUP_REMOVED lines=9> */
.L_x_291:
[----:B------:R-:W-:Y:S05]  /*16f00*/  BSYNC B1 ;  /* 0x0000000000017941 */ /* 0x000fea0003800000 */
.L_x_290:
        /* <DEDUP_REMOVED lines=18> */
.L_x_293:
[----:B------:R-:W-:Y:S05]  /*17030*/  BSYNC B1 ;  /* 0x0000000000017941 */ /* 0x000fea0003800000 */
.L_x_292:
        /* <DEDUP_REMOVED lines=9> */
.L_x_295:
[----:B------:R-:W-:Y:S05]  /*170d0*/  BSYNC B1 ;  /* 0x0000000000017941 */ /* 0x000fea0003800000 */
.L_x_294:
        /* <DEDUP_REMOVED lines=9> */
.L_x_297:
[----:B------:R-:W-:Y:S05]  /*17170*/  BSYNC B1 ;  /* 0x0000000000017941 */ /* 0x000fea0003800000 */
.L_x_296:
        /* <DEDUP_REMOVED lines=18> */
.L_x_299:
[----:B------:R-:W-:Y:S05]  /*172a0*/  BSYNC B1 ;  /* 0x0000000000017941 */ /* 0x000fea0003800000 */
.L_x_298:
        /* <DEDUP_REMOVED lines=9> */
.L_x_301:
[----:B------:R-:W-:Y:S05]  /*17340*/  BSYNC B1 ;  /* 0x0000000000017941 */ /* 0x000fea0003800000 */
.L_x_300:
        /* <DEDUP_REMOVED lines=9> */
.L_x_303:
[----:B------:R-:W-:Y:S05]  /*173e0*/  BSYNC B1 ;  /* 0x0000000000017941 */ /* 0x000fea0003800000 */
.L_x_302:
        /* <DEDUP_REMOVED lines=18> */
.L_x_305:
[----:B------:R-:W-:Y:S05]  /*17510*/  BSYNC B1 ;  /* 0x0000000000017941 */ /* 0x000fea0003800000 */
.L_x_304:
        /* <DEDUP_REMOVED lines=9> */
.L_x_307:
[----:B------:R-:W-:Y:S05]  /*175b0*/  BSYNC B1 ;  /* 0x0000000000017941 */ /* 0x000fea0003800000 */
.L_x_306:
        /* <DEDUP_REMOVED lines=9> */
.L_x_309:
[----:B------:R-:W-:Y:S05]  /*17650*/  BSYNC B1 ;  /* 0x0000000000017941 */ /* 0x000fea0003800000 */
.L_x_308:
[----:B------:R-:W2:Y:S01]  /*17660*/  LDL.LU R6, [R1+0x348] ;  /* 0x0003480001067983 */ /* 0x000ea20000300800 */
[----:B-----5:R-:W-:-:S03]  /*17670*/  FMUL R0, R10, UR22 ;  /* 0x000000160a007c20 */ /* 0x020fc60008400000 */
[----:B------:R-:W3:Y:S01]  /*17680*/  LDL.LU R12, [R1+0x34c] ;  /* 0x00034c00010c7983 */ /* 0x000ee20000300800 */
[----:B--2---:R-:W-:-:S05]  /*17690*/  FFMA R11, R6, UR21, R0 ;  /* 0x00000015060b7c23 */ /* 0x004fca0008000000 */
[----:B------:R2:W-:Y:S04]  /*176a0*/  @P6 STG.E desc[UR16][R4.64+0x220], R11 ;  /* 0x0002200b04006986 */ /* 0x0005e8000c101910 */
[----:B------:R-:W3:Y:S01]  /*176b0*/  @P5 LDG.E.LTC128B R10, desc[UR16][R92.64+0x200] ;  /* 0x000200105c0a5981 */ /* 0x000ee2000c1e1920 */
[----:B----4-:R-:W-:Y:S01]  /*176c0*/  IMAD.WIDE.U32 R8, R32, 0x1c, R4 ;  /* 0x0000001c20087825 */ /* 0x010fe200078e0004 */
[----:B------:R-:W-:Y:S01]  /*176d0*/  ISETP.GT.AND P3, PT, R50, 0x79, P2 ;  /* 0x000000793200780c */ /* 0x000fe20001764270 */
[----:B------:R-:W-:Y:S01]  /*176e0*/  BSSY B1, `(.L_x_310) ;  /* 0x0000008000017945 */ /* 0x000fe20003800000 */
[----:B------:R-:W-:Y:S02]  /*176f0*/  IADD3 R6, P6, R4, R157, RZ ;  /* 0x0000009d04067210 */ /* 0x000fe40007fde0ff */
[----:B------:R-:W-:Y:S01]  /*17700*/  IADD3 R9, R53, R9, RZ ;  /* 0x0000000935097210 */ /* 0x000fe20007ffe0ff */
[----:B---3--:R-:W-:-:S04]  /*17710*/  FMUL R0, R10, UR22 ;  /* 0x000000160a007c20 */ /* 0x008fc80008400000 */
[----:B------:R-:W-:-:S05]  /*17720*/  FFMA R13, R12, UR21, R0 ;  /* 0x000000150c0d7c23 */ /* 0x000fca0008000000 */
[----:B------:R2:W-:Y:S01]  /*17730*/  @P5 STG.E desc[UR16][R8.64+0x200], R13 ;  /* 0x0002000d08005986 */ /* 0x0005e2000c101910 */
[----:B------:R-:W-:Y:S05]  /*17740*/  @!P3 BRA `(.L_x_311) ;  /* 0x000000000004b947 */ /* 0x000fea0003800000 */
[----:B------:R3:W5:Y:S02]  /*17750*/  LDG.E.LTC128B R10, desc[UR16][R90.64+0x200] ;  /* 0x000200105a0a7981 */ /* 0x000764000c1e1920 */
.L_x_311:
[----:B------:R-:W-:Y:S05]  /*17760*/  BSYNC B1 ;  /* 0x0000000000017941 */ /* 0x000fea0003800000 */
.L_x_310:
[----:B--2---:R-:W2:Y:S01]  /*17770*/  LDL.LU R11, [R1+0x350] ;  /* 0x00035000010b7983 */ /* 0x004ea20000300800 */
[----:B-----5:R-:W-:Y:S01]  /*17780*/  FMUL R0, R10, UR22 ;  /* 0x000000160a007c20 */ /* 0x020fe20008400000 */
[----:B------:R-:W-:Y:S01]  /*17790*/  IMAD.X R7, R5, 0x1, R33, P6 ;  /* 0x0000000105077824 */ /* 0x000fe200030e0621 */
[----:B------:R-:W-:Y:S01]  /*177a0*/  ISETP.GT.AND P5, PT, R50, 0x78, P1 ;  /* 0x000000783200780c */ /* 0x000fe20000fa4270 */
[----:B------:R-:W-:Y:S01]  /*177b0*/  BSSY B1, `(.L_x_312) ;  /* 0x0000005000017945 */ /* 0x000fe20003800000 */
[----:B--2---:R-:W-:-:S05]  /*177c0*/  FFMA R5, R11, UR21, R0 ;  /* 0x000000150b057c23 */ /* 0x004fca0008000000 */
[----:B------:R2:W-:Y:S06]  /*177d0*/  @P3 STG.E desc[UR16][R6.64+0x200], R5 ;  /* 0x0002000506003986 */ /* 0x0005ec000c101910 */
[----:B------:R-:W-:Y:S05]  /*177e0*/  @!P5 BRA `(.L_x_313) ;  /* 0x000000000004d947 */ /* 0x000fea0003800000 */
[----:B------:R4:W5:Y:S02]  /*177f0*/  LDG.E.LTC128B R10, desc[UR16][R92.64+0x220] ;  /* 0x000220105c0a7981 */ /* 0x000964000c1e1920 */
.L_x_313:
[----:B------:R-:W-:Y:S05]  /*17800*/  BSYNC B1 ;  /* 0x0000000000017941 */ /* 0x000fea0003800000 */
.L_x_312:
[----:B------:R-:W2:Y:S01]  /*17810*/  LDL.LU R4, [R1+0x354] ;  /* 0x0003540001047983 */ /* 0x000ea20000300800 */
[----:B-----5:R-:W-:Y:S01]  /*17820*/  FMUL R0, R10, UR22 ;  /* 0x000000160a007c20 */ /* 0x020fe20008400000 */
[C---:B------:R-:W-:Y:S01]  /*17830*/  ISETP.GT.AND P6, PT, R50.reuse, 0x79, P1 ;  /* 0x000000793200780c */ /* 0x040fe20000fc4270 */
[----:B------:R-:W-:Y:S01]  /*17840*/  BSSY B1, `(.L_x_314) ;  /* 0x0000006000017945 */ /* 0x000fe20003800000 */
[----:B------:R-:W-:Y:S01]  /*17850*/  ISETP.GT.AND P3, PT, R50, 0x80, P2 ;  /* 0x000000803200780c */ /* 0x000fe20001764270 */
[----:B--2---:R-:W-:-:S05]  /*17860*/  FFMA R5, R4, UR21, R0 ;  /* 0x0000001504057c23 */ /* 0x004fca0008000000 */
[----:B------:R2:W-:Y:S05]  /*17870*/  @P5 STG.E desc[UR16][R8.64+0x220], R5 ;  /* 0x0002200508005986 */ /* 0x0005ea000c101910 */
[----:B------:R-:W-:Y:S05]  /*17880*/  @!P6 BRA `(.L_x_315) ;  /* 0x000000000004e947 */ /* 0x000fea0003800000 */
[----:B------:R0:W5:Y:S02]  /*17890*/  LDG.E.LTC128B R10, desc[UR16][R90.64+0x220] ;  /* 0x000220105a0a7981 */ /* 0x000164000c1e1920 */
.L_x_315:
[----:B------:R-:W-:Y:S05]  /*178a0*/  BSYNC B1 ;  /* 0x0000000000017941 */ /* 0x000fea0003800000 */
.L_x_314:
[----:B------:R-:W3:Y:S01]  /*178b0*/  LDL.LU R4, [R1+0x358] ;  /* 0x0003580001047983 */ /* 0x000ee20000300800 */
[----:B-----5:R-:W-:-:S03]  /*178c0*/  FMUL R0, R10, UR22 ;  /* 0x000000160a007c20 */ /* 0x020fc60008400000 */
[----:B------:R-:W4:Y:S01]  /*178d0*/  LDL.LU R12, [R1+0x35c] ;  /* 0x00035c00010c7983 */ /* 0x000f220000300800 */
[----:B---3--:R-:W-:-:S05]  /*178e0*/  FFMA R11, R4, UR21, R0 ;  /* 0x00000015040b7c23 */ /* 0x008fca0008000000 */
[----:B------:R3:W-:Y:S04]  /*178f0*/  @P6 STG.E desc[UR16][R6.64+0x220], R11 ;  /* 0x0002200b06006986 */ /* 0x0007e8000c101910 */
[----:B------:R-:W4:Y:S01]  /*17900*/  @P3 LDG.E.LTC128B R10, desc[UR16][R96.64+0x200] ;  /* 0x00020010600a3981 */ /* 0x000f22000c1e1920 */
[----:B--2---:R-:W-:Y:S01]  /*17910*/  IMAD.WIDE.U32 R8, R32, 0x1c, R6 ;  /* 0x0000001c20087825 */ /* 0x004fe200078e0006 */
[----:B------:R-:W-:Y:S01]  /*17920*/  ISETP.GT.AND P6, PT, R50, 0x81, P2 ;  /* 0x000000813200780c */ /* 0x000fe200017c4270 */
[----:B------:R-:W-:Y:S01]  /*17930*/  BSSY B1, `(.L_x_316) ;  /* 0x0000008000017945 */ /* 0x000fe20003800000 */
[----:B------:R-:W-:Y:S02]  /*17940*/  IADD3 R4, P5, R6, R157, RZ ;  /* 0x0000009d06047210 */ /* 0x000fe40007fbe0ff */
[----:B------:R-:W-:Y:S01]  /*17950*/  IADD3 R9, R53, R9, RZ ;  /* 0x0000000935097210 */ /* 0x000fe20007ffe0ff */
[----:B----4-:R-:W-:-:S04]  /*17960*/  FMUL R0, R10, UR22 ;  /* 0x000000160a007c20 */ /* 0x010fc80008400000 */
[----:B------:R-:W-:-:S05]  /*17970*/  FFMA R13, R12, UR21, R0 ;  /* 0x000000150c0d7c23 */ /* 0x000fca0008000000 */
[----:B------:R3:W-:Y:S01]  /*17980*/  @P3 STG.E desc[UR16][R8.64+0x200], R13 ;  /* 0x0002000d08003986 */ /* 0x0007e2000c101910 */
[----:B------:R-:W-:Y:S05]  /*17990*/  @!P6 BRA `(.L_x_317) ;  /* 0x000000000004e947 */ /* 0x000fea0003800000 */
[----:B------:R2:W5:Y:S02]  /*179a0*/  LDG.E.LTC128B R10, desc[UR16][R94.64+0x200] ;  /* 0x000200105e0a7981 */ /* 0x000564000c1e1920 */
.L_x_317:
[----:B------:R-:W-:Y:S05]  /*179b0*/  BSYNC B1 ;  /* 0x0000000000017941 */ /* 0x000fea0003800000 */
.L_x_316:
[----:B---3--:R-:W3:Y:S01]  /*179c0*/  LDL.LU R11, [R1+0x360] ;  /* 0x00036000010b7983 */ /* 0x008ee20000300800 */
[----:B-----5:R-:W-:Y:S01]  /*179d0*/  FMUL R0, R10, UR22 ;  /* 0x000000160a007c20 */ /* 0x020fe20008400000 */
[----:B------:R-:W-:Y:S01]  /*179e0*/  IMAD.X R5, R7, 0x1, R33, P5 ;  /* 0x0000000107057824 */ /* 0x000fe200028e0621 */
[----:B------:R-:W-:Y:S01]  /*179f0*/  ISETP.GT.AND P3, PT, R50, 0x80, P1 ;  /* 0x000000803200780c */ /* 0x000fe20000f64270 */
[----:B------:R-:W-:Y:S01]  /*17a00*/  BSSY B1, `(.L_x_318) ;  /* 0x0000005000017945 */ /* 0x000fe20003800000 */
[----:B---3--:R-:W-:-:S05]  /*17a10*/  FFMA R7, R11, UR21, R0 ;  /* 0x000000150b077c23 */ /* 0x008fca0008000000 */
[----:B------:R3:W-:Y:S06]  /*17a20*/  @P6 STG.E desc[UR16][R4.64+0x200], R7 ;  /* 0x0002000704006986 */ /* 0x0007ec000c101910 */
[----:B------:R-:W-:Y:S05]  /*17a30*/  @!P3 BRA `(.L_x_319) ;  /* 0x000000000004b947 */ /* 0x000fea0003800000 */
[----:B------:R4:W5:Y:S02]  /*17a40*/  LDG.E.LTC128B R10, desc[UR16][R96.64+0x220] ;  /* 0x00022010600a7981 */ /* 0x000964000c1e1920 */
.L_x_319:
[----:B------:R-:W-:Y:S05]  /*17a50*/  BSYNC B1 ;  /* 0x0000000000017941 */ /* 0x000fea0003800000 */
.L_x_318:
[----:B------:R-:W3:Y:S01]  /*17a60*/  LDL.LU R6, [R1+0x364] ;  /* 0x0003640001067983 */ /* 0x000ee20000300800 */
[----:B-----5:R-:W-:Y:S01]  /*17a70*/  FMUL R0, R10, UR22 ;  /* 0x000000160a007c20 */ /* 0x020fe20008400000 */
[C---:B------:R-:W-:Y:S01]  /*17a80*/  ISETP.GT.AND P6, PT, R50.reuse, 0x81, P1 ;  /* 0x000000813200780c */ /* 0x040fe20000fc4270 */
[----:B------:R-:W-:Y:S01]  /*17a90*/  BSSY B1, `(.L_x_320) ;  /* 0x0000006000017945 */ /* 0x000fe20003800000 */
[----:B------:R-:W-:Y:S01]  /*17aa0*/  ISETP.GT.AND P5, PT, R50, 0x88, P2 ;  /* 0x000000883200780c */ /* 0x000fe200017a4270 */
[----:B---3--:R-:W-:-:S05]  /*17ab0*/  FFMA R7, R6, UR21, R0 ;  /* 0x0000001506077c23 */ /* 0x008fca0008000000 */
[----:B------:R3:W-:Y:S05]  /*17ac0*/  @P3 STG.E desc[UR16][R8.64+0x220], R7 ;  /* 0x0002200708003986 */ /* 0x0007ea000c101910 */
[----:B------:R-:W-:Y:S05]  /*17ad0*/  @!P6 BRA `(.L_x_321) ;  /* 0x000000000004e947 */ /* 0x000fea0003800000 */
[----:B------:R0:W5:Y:S02]  /*17ae0*/  LDG.E.LTC128B R10, desc[UR16][R94.64+0x220] ;  /* 0x000220105e0a7981 */ /* 0x000164000c1e1920 */
.L_x_321:
[----:B------:R-:W-:Y:S05]  /*17af0*/  BSYNC B1 ;  /* 0x0000000000017941 */ /* 0x000fea0003800000 */
.L_x_320:
[----:B------:R-:W2:Y:S01]  /*17b00*/  LDL.LU R6, [R1+0x368] ;  /* 0x0003680001067983 */ /* 0x000ea20000300800 */
[----:B-----5:R-:W-:-:S03]  /*17b10*/  FMUL R0, R10, UR22 ;  /* 0x000000160a007c20 */ /* 0x020fc60008400000 */
[----:B------:R-:W4:Y:S01]  /*17b20*/  LDL.LU R12, [R1+0x36c] ;  /* 0x00036c00010c7983 */ /* 0x000f220000300800 */
[----:B--2---:R-:W-:-:S05]  /*17b30*/  FFMA R11, R6, UR21, R0 ;  /* 0x00000015060b7c23 */ /* 0x004fca0008000000 */
[----:B------:R2:W-:Y:S04]  /*17b40*/  @P6 STG.E desc[UR16][R4.64+0x220], R11 ;  /* 0x0002200b04006986 */ /* 0x0005e8000c101910 */
[----:B------:R-:W4:Y:S01]  /*17b50*/  @P5 LDG.E.LTC128B R10, desc[UR16][R100.64+0x200] ;  /* 0x00020010640a5981 */ /* 0x000f22000c1e1920 */
[----:B---3--:R-:W-:Y:S01]  /*17b60*/  IMAD.WIDE.U32 R8, R32, 0x1c, R4 ;  /* 0x0000001c20087825 */ /* 0x008fe200078e0004 */
        /* <DEDUP_REMOVED lines=9> */
.L_x_323:
[----:B------:R-:W-:Y:S05]  /*17c00*/  BSYNC B1 ;  /* 0x0000000000017941 */ /* 0x000fea0003800000 */
.L_x_322:
        /* <DEDUP_REMOVED lines=9> */
.L_x_325:
[----:B------:R-:W-:Y:S05]  /*17ca0*/  BSYNC B1 ;  /* 0x0000000000017941 */ /* 0x000fea0003800000 */
.L_x_324:
        /* <DEDUP_REMOVED lines=9> */
.L_x_327:
[----:B------:R-:W-:Y:S05]  /*17d40*/  BSYNC B1 ;  /* 0x0000000000017941 */ /* 0x000fea0003800000 */
.L_x_326:
        /* <DEDUP_REMOVED lines=16> */
.L_x_329:
[----:B------:R-:W-:Y:S05]  /*17e50*/  BSYNC B1 ;  /* 0x0000000000017941 */ /* 0x000fea0003800000 */
.L_x_328:
        /* <DEDUP_REMOVED lines=9> */
.L_x_331:
[----:B------:R-:W-:Y:S05]  /*17ef0*/  BSYNC B1 ;  /* 0x0000000000017941 */ /* 0x000fea0003800000 */
.L_x_330:
        /* <DEDUP_REMOVED lines=9> */
.L_x_333:
[----:B------:R-:W-:Y:S05]  /*17f90*/  BSYNC B1 ;  /* 0x0000000000017941 */ /* 0x000fea0003800000 */
.L_x_332:
[----:B---3--:R-:W3:Y:S01]  /*17fa0*/  LDL.LU R4, [R1+0x388] ;  /* 0x0003880001047983 */ /* 0x008ee20000300800 */
[----:B-----5:R-:W-:-:S03]  /*17fb0*/  FMUL R0, R10, UR22 ;  /* 0x000000160a007c20 */ /* 0x020fc60008400000 */
[----:B------:R-:W2:Y:S01]  /*17fc0*/  LDL.LU R12, [R1+0x38c] ;  /* 0x00038c00010c7983 */ /* 0x000ea20000300800 */
[----:B---3--:R-:W-:-:S05]  /*17fd0*/  FFMA R11, R4, UR21, R0 ;  /* 0x00000015040b7c23 */ /* 0x008fca0008000000 */
[----:B------:R3:W-:Y:S04]  /*17fe0*/  @P6 STG.E desc[UR16][R8.64+0x220], R11 ;  /* 0x0002200b08006986 */ /* 0x0007e8000c101910 */
[----:B------:R-:W4:Y:S01]  /*17ff0*/  @P5 LDG.E.LTC128B R10, desc[UR16][R108.64+0x200] ;  /* 0x000200106c0a5981 */ /* 0x000f22000c1e1920 */
[----:B------:R-:W-:Y:S01]  /*18000*/  IMAD.WIDE.U32 R4, R32, 0x1c, R8 ;  /* 0x0000001c20047825 */ /* 0x000fe200078e0008 */
[----:B------:R-:W-:Y:S01]  /*18010*/  ISETP.GT.AND P6, PT, R50, 0x99, P2 ;  /* 0x000000993200780c */ /* 0x000fe200017c4270 */
[----:B------:R-:W-:Y:S01]  /*18020*/  BSSY B1, `(.L_x_334) ;  /* 0x0000008000017945 */ /* 0x000fe20003800000 */
[----:B------:R-:W-:Y:S02]  /*18030*/  IADD3 R6, P3, R8, R157, RZ ;  /* 0x0000009d08067210 */ /* 0x000fe40007f7e0ff */
[----:B------:R-:W-:Y:S01]  /*18040*/  IADD3 R5, R53, R5, RZ ;  /* 0x0000000535057210 */ /* 0x000fe20007ffe0ff */
[----:B----4-:R-:W-:-:S04]  /*18050*/  FMUL R0, R10, UR22 ;  /* 0x000000160a007c20 */ /* 0x010fc80008400000 */
[----:B--2---:R-:W-:-:S05]  /*18060*/  FFMA R13, R12, UR21, R0 ;  /* 0x000000150c0d7c23 */ /* 0x004fca0008000000 */
[----:B------:R3:W-:Y:S01]  /*18070*/  @P5 STG.E desc[UR16][R4.64+0x200], R13 ;  /* 0x0002000d04005986 */ /* 0x0007e2000c101910 */
[----:B------:R-:W-:Y:S05]  /*18080*/  @!P6 BRA `(.L_x_335) ;  /* 0x000000000004e947 */ /* 0x000fea0003800000 */
[----:B------:R2:W5:Y:S02]  /*18090*/  LDG.E.LTC128B R10, desc[UR16][R106.64+0x200] ;  /* 0x000200106a0a7981 */ /* 0x000564000c1e1920 */
.L_x_335:
[----:B------:R-:W-:Y:S05]  /*180a0*/  BSYNC B1 ;  /* 0x0000000000017941 */ /* 0x000fea0003800000 */
.L_x_334:
        /* <DEDUP_REMOVED lines=9> */
.L_x_337:
[----:B------:R-:W-:Y:S05]  /*18140*/  BSYNC B1 ;  /* 0x0000000000017941 */ /* 0x000fea0003800000 */
.L_x_336:
        /* <DEDUP_REMOVED lines=9> */
.L_x_339:
[----:B------:R-:W-:Y:S05]  /*181e0*/  BSYNC B1 ;  /* 0x0000000000017941 */ /* 0x000fea0003800000 */
.L_x_338:
        /* <DEDUP_REMOVED lines=16> */
.L_x_341:
[----:B------:R-:W-:Y:S05]  /*182f0*/  BSYNC B1 ;  /* 0x0000000000017941 */ /* 0x000fea0003800000 */
.L_x_340:
        /* <DEDUP_REMOVED lines=9> */
.L_x_343:
[----:B------:R-:W-:Y:S05]  /*18390*/  BSYNC B1 ;  /* 0x0000000000017941 */ /* 0x000fea0003800000 */
.L_x_342:
        /* <DEDUP_REMOVED lines=9> */
.L_x_345:
[----:B------:R-:W-:Y:S05]  /*18430*/  BSYNC B1 ;  /* 0x0000000000017941 */ /* 0x000fea0003800000 */
.L_x_344:
        /* <DEDUP_REMOVED lines=16> */
.L_x_347:
[----:B------:R-:W-:Y:S05]  /*18540*/  BSYNC B1 ;  /* 0x0000000000017941 */ /* 0x000fea0003800000 */
.L_x_346:
        /* <DEDUP_REMOVED lines=9> */
.L_x_349:
[----:B------:R-:W-:Y:S05]  /*185e0*/  BSYNC B1 ;  /* 0x0000000000017941 */ /* 0x000fea0003800000 */
.L_x_348:
        /* <DEDUP_REMOVED lines=9> */
.L_x_351:
[----:B------:R-:W-:Y:S05]  /*18680*/  BSYNC B1 ;  /* 0x0000000000017941 */ /* 0x000fea0003800000 */
.L_x_350:
        /* <DEDUP_REMOVED lines=16> */
.L_x_353:
[----:B------:R-:W-:Y:S05]  /*18790*/  BSYNC B1 ;  /* 0x0000000000017941 */ /* 0x000fea0003800000 */
.L_x_352:
        /* <DEDUP_REMOVED lines=9> */
.L_x_355:
[----:B------:R-:W-:Y:S05]  /*18830*/  BSYNC B1 ;  /* 0x0000000000017941 */ /* 0x000fea0003800000 */
.L_x_354:
        /* <DEDUP_REMOVED lines=9> */
.L_x_357:
[----:B------:R-:W-:Y:S05]  /*188d0*/  BSYNC B1 ;  /* 0x0000000000017941 */ /* 0x000fea0003800000 */
.L_x_356:
        /* <DEDUP_REMOVED lines=16> */
.L_x_359:
[----:B------:R-:W-:Y:S05]  /*189e0*/  BSYNC B1 ;  /* 0x0000000000017941 */ /* 0x000fea0003800000 */
.L_x_358:
        /* <DEDUP_REMOVED lines=9> */
.L_x_361:
[----:B------:R-:W-:Y:S05]  /*18a80*/  BSYNC B1 ;  /* 0x0000000000017941 */ /* 0x000fea0003800000 */
.L_x_360:
        /* <DEDUP_REMOVED lines=9> */
.L_x_363:
[----:B------:R-:W-:Y:S05]  /*18b20*/  BSYNC B1 ;  /* 0x0000000000017941 */ /* 0x000fea0003800000 */
.L_x_362:
        /* <DEDUP_REMOVED lines=16> */
.L_x_365:
[----:B------:R-:W-:Y:S05]  /*18c30*/  BSYNC B1 ;  /* 0x0000000000017941 */ /* 0x000fea0003800000 */
.L_x_364:
        /* <DEDUP_REMOVED lines=9> */
.L_x_367:
[----:B------:R-:W-:Y:S05]  /*18cd0*/  BSYNC B1 ;  /* 0x0000000000017941 */ /* 0x000fea0003800000 */
.L_x_366:
        /* <DEDUP_REMOVED lines=9> */
.L_x_369:
[----:B------:R-:W-:Y:S05]  /*18d70*/  BSYNC B1 ;  /* 0x0000000000017941 */ /* 0x000fea0003800000 */
.L_x_368:
        /* <DEDUP_REMOVED lines=16> */
.L_x_371:
[----:B------:R-:W-:Y:S05]  /*18e80*/  BSYNC B1 ;  /* 0x0000000000017941 */ /* 0x000fea0003800000 */
.L_x_370:
        /* <DEDUP_REMOVED lines=9> */
.L_x_373:
[----:B------:R-:W-:Y:S05]  /*18f20*/  BSYNC B1 ;  /* 0x0000000000017941 */ /* 0x000fea0003800000 */
.L_x_372:
        /* <DEDUP_REMOVED lines=9> */
.L_x_375:
[----:B------:R-:W-:Y:S05]  /*18fc0*/  BSYNC B1 ;  /* 0x0000000000017941 */ /* 0x000fea0003800000 */
.L_x_374:
        /* <DEDUP_REMOVED lines=16> */
.L_x_377:
[----:B------:R-:W-:Y:S05]  /*190d0*/  BSYNC B1 ;  /* 0x0000000000017941 */ /* 0x000fea0003800000 */
.L_x_376:
        /* <DEDUP_REMOVED lines=9> */
.L_x_379:
[----:B------:R-:W-:Y:S05]  /*19170*/  BSYNC B1 ;  /* 0x0000000000017941 */ /* 0x000fea0003800000 */
.L_x_378:
        /* <DEDUP_REMOVED lines=9> */
.L_x_381:
[----:B------:R-:W-:Y:S05]  /*19210*/  BSYNC B1 ;  /* 0x0000000000017941 */ /* 0x000fea0003800000 */
.L_x_380:
        /* <DEDUP_REMOVED lines=16> */
.L_x_383:
[----:B------:R-:W-:Y:S05]  /*19320*/  BSYNC B1 ;  /* 0x0000000000017941 */ /* 0x000fea0003800000 */
.L_x_382:
        /* <DEDUP_REMOVED lines=9> */
.L_x_385:
[----:B------:R-:W-:Y:S05]  /*193c0*/  BSYNC B1 ;  /* 0x0000000000017941 */ /* 0x000fea0003800000 */
.L_x_384:
        /* <DEDUP_REMOVED lines=9> */
.L_x_387:
[----:B------:R-:W-:Y:S05]  /*19460*/  BSYNC B1 ;  /* 0x0000000000017941 */ /* 0x000fea0003800000 */
.L_x_386:
        /* <DEDUP_REMOVED lines=16> */
.L_x_389:
[----:B------:R-:W-:Y:S05]  /*19570*/  BSYNC B1 ;  /* 0x0000000000017941 */ /* 0x000fea0003800000 */
.L_x_388:
        /* <DEDUP_REMOVED lines=9> */
.L_x_391:
[----:B------:R-:W-:Y:S05]  /*19610*/  BSYNC B1 ;  /* 0x0000000000017941 */ /* 0x000fea0003800000 */
.L_x_390:
        /* <DEDUP_REMOVED lines=9> */
.L_x_393:
[----:B------:R-:W-:Y:S05]  /*196b0*/  BSYNC B1 ;  /* 0x0000000000017941 */ /* 0x000fea0003800000 */
.L_x_392:
        /* <DEDUP_REMOVED lines=16> */
.L_x_395:
[----:B------:R-:W-:Y:S05]  /*197c0*/  BSYNC B1 ;  /* 0x0000000000017941 */ /* 0x000fea0003800000 */
.L_x_394:
        /* <DEDUP_REMOVED lines=9> */
.L_x_397:
[----:B------:R-:W-:Y:S05]  /*19860*/  BSYNC B1 ;  /* 0x0000000000017941 */ /* 0x000fea0003800000 */
.L_x_396:
        /* <DEDUP_REMOVED lines=9> */
.L_x_399:
[----:B------:R-:W-:Y:S05]  /*19900*/  BSYNC B1 ;  /* 0x0000000000017941 */ /* 0x000fea0003800000 */
.L_x_398:
        /* <DEDUP_REMOVED lines=16> */
.L_x_401:
[----:B------:R-:W-:Y:S05]  /*19a10*/  BSYNC B1 ;  /* 0x0000000000017941 */ /* 0x000fea0003800000 */
.L_x_400:
        /* <DEDUP_REMOVED lines=9> */
.L_x_403:
[----:B------:R-:W-:Y:S05]  /*19ab0*/  BSYNC B1 ;  /* 0x0000000000017941 */ /* 0x000fea0003800000 */
.L_x_402:
        /* <DEDUP_REMOVED lines=9> */
.L_x_405:
[----:B------:R-:W-:Y:S05]  /*19b50*/  BSYNC B1 ;  /* 0x0000000000017941 */ /* 0x000fea0003800000 */
.L_x_404:
        /* <DEDUP_REMOVED lines=16> */
.L_x_407:
[----:B------:R-:W-:Y:S05]  /*19c60*/  BSYNC B1 ;  /* 0x0000000000017941 */ /* 0x000fea0003800000 */
.L_x_406:
        /* <DEDUP_REMOVED lines=9> */
.L_x_409:
[----:B------:R-:W-:Y:S05]  /*19d00*/  BSYNC B1 ;  /* 0x0000000000017941 */ /* 0x000fea0003800000 */
.L_x_408:
[----:B------:R-:W3:Y:S01]  /*19d10*/  LDL.LU R8, [R1+0x454] ;  /* 0x0004540001087983 */ /* 0x000ee20000300800 */
[----:B-----5:R-:W-:Y:S01]  /*19d20*/  FMUL R0, R10, UR22 ;  /* 0x000000160a007c20 */ /* 0x020fe20008400000 */
[----:B------:R-:W-:Y:S01]  /*19d30*/  ISETP.GT.AND P1, PT, R50, 0xf9, P1 ;  /* 0x000000f93200780c */ /* 0x000fe20000f24270 */
[----:B------:R-:W-:Y:S02]  /*19d40*/  BSSY B1, `(.L_x_410) ;  /* 0x0000005000017945 */ /* 0x000fe40003800000 */
[----:B---3--:R-:W-:-:S05]  /*19d50*/  FFMA R9, R8, UR21, R0 ;  /* 0x0000001508097c23 */ /* 0x008fca0008000000 */
[----:B------:R3:W-:Y:S05]  /*19d60*/  @P5 STG.E desc[UR16][R4.64+0x220], R9 ;  /* 0x0002200904005986 */ /* 0x0007ea000c101910 */
[----:B------:R-:W-:Y:S05]  /*19d70*/  @!P1 BRA `(.L_x_411) ;  /* 0x0000000000049947 */ /* 0x000fea0003800000 */
[----:B------:R0:W5:Y:S02]  /*19d80*/  LDG.E.LTC128B R10, desc[UR16][R2.64+0x220] ;  /* 0x00022010020a7981 */ /* 0x000164000c1e1920 */
.L_x_411:
[----:B------:R-:W-:Y:S05]  /*19d90*/  BSYNC B1 ;  /* 0x0000000000017941 */ /* 0x000fea0003800000 */
.L_x_410:
[----:B------:R-:W0:Y:S01]  /*19da0*/  LDL.LU R0, [R1+0x458] ;  /* 0x0004580001007983 */ /* 0x000e220000300800 */
[----:B-----5:R-:W-:-:S04]  /*19db0*/  FMUL R10, R10, UR22 ;  /* 0x000000160a0a7c20 */ /* 0x020fc80008400000 */
[----:B0-2---:R-:W-:Y:S01]  /*19dc0*/  FFMA R3, R0, UR21, R10 ;  /* 0x0000001500037c23 */ /* 0x005fe2000800000a */
[----:B------:R-:W-:Y:S06]  /*19dd0*/  @!P1 BRA `(.L_x_412) ;  /* 0x0000004800d49947 */ /* 0x000fec0003800000 */
[----:B------:R0:W-:Y:S01]  /*19de0*/  STG.E desc[UR16][R6.64+0x220], R3 ;  /* 0x0002200306007986 */ /* 0x0001e2000c101910 */
[----:B------:R-:W-:Y:S05]  /*19df0*/  BRA `(.L_x_412) ;  /* 0x0000004800cc7947 */ /* 0x000fea0003800000 */
.L_x_29:
[----:B------:R-:W-:Y:S01]  /*19e00*/  ULDC.64 UR6, c[0x0][0x6c0] ;  /* 0x0001b00000067ab9 */ /* 0x000fe20000000a00 */
[----:B------:R-:W2:Y:S01]  /*19e10*/  LDL.LU R45, [R1+0x418] ;  /* 0x00041800012d7983 */ /* 0x000ea20000300800 */
[----:B------:R-:W-:Y:S01]  /*19e20*/  LEA R2, P2, R36, UR6, 0x2 ;  /* 0x0000000624027c11 */ /* 0x000fe2000f8410ff */
[----:B------:R-:W-:Y:S01]  /*19e30*/  FMUL R5, R5, UR21 ;  /* 0x0000001505057c20 */ /* 0x000fe20008400000 */
[----:B------:R-:W-:Y:S02]  /*19e40*/  SHF.L.U64.HI R0, R32, 0x2, R33 ;  /* 0x0000000220007819 */ /* 0x000fe40000010221 */
[----:B------:R-:W-:Y:S01]  /*19e50*/  ISETP.GT.AND P6, PT, R50, 0x1, P3 ;  /* 0x000000013200780c */ /* 0x000fe20001fc4270 */
[----:B------:R-:W-:Y:S01]  /*19e60*/  FMUL R6, R6, UR21 ;  /* 0x0000001506067c20 */ /* 0x000fe20008400000 */
[----:B------:R-:W-:Y:S01]  /*19e70*/  LEA.HI.X R3, R36, UR7, R4, 0x2, P2 ;  /* 0x0000000724037c11 */ /* 0x000fe200090f1404 */
[----:B------:R-:W-:Y:S01]  /*19e80*/  FMUL R7, R7, UR21 ;  /* 0x0000001507077c20 */ /* 0x000fe20008400000 */
[----:B------:R-:W-:Y:S01]  /*19e90*/  LEA R4, P2, R32, R2, 0x2 ;  /* 0x0000000220047211 */ /* 0x000fe200078410ff */
[----:B------:R-:W-:Y:S01]  /*19ea0*/  FMUL R8, R8, UR21 ;  /* 0x0000001508087c20 */ /* 0x000fe20008400000 */
[----:B------:R-:W-:Y:S01]  /*19eb0*/  FMUL R9, R9, UR21 ;  /* 0x0000001509097c20 */ /* 0x000fe20008400000 */
[----:B------:R0:W-:Y:S01]  /*19ec0*/  @P1 STG.E desc[UR16][R2.64], R5 ;  /* 0x0000000502001986 */ /* 0x0001e2000c101910 */
[----:B------:R-:W-:-:S02]  /*19ed0*/  ISETP.GT.AND P1, PT, R51, 0x8, PT ;  /* 0x000000083300780c */ /* 0x000fc40003f24270 */
[----:B------:R-:W-:Y:S01]  /*19ee0*/  SHF.L.U32 R24, R32, 0x5, RZ ;  /* 0x0000000520187819 */ /* 0x000fe200000006ff */
[----:B------:R-:W-:Y:S01]  /*19ef0*/  FMUL R10, R10, UR21 ;  /* 0x000000150a0a7c20 */ /* 0x000fe20008400000 */
[----:B------:R-:W-:Y:S01]  /*19f00*/  FMUL R11, R11, UR21 ;  /* 0x000000150b0b7c20 */ /* 0x000fe20008400000 */
[----:B------:R-:W-:Y:S01]  /*19f10*/  FMUL R12, R12, UR21 ;  /* 0x000000150c0c7c20 */ /* 0x000fe20008400000 */
[----:B------:R-:W-:Y:S01]  /*19f20*/  FMUL R13, R13, UR21 ;  /* 0x000000150d0d7c20 */ /* 0x000fe20008400000 */
[----:B------:R-:W-:Y:S01]  /*19f30*/  FMUL R14, R14, UR21 ;  /* 0x000000150e0e7c20 */ /* 0x000fe20008400000 */
[----:B------:R-:W-:Y:S01]  /*19f40*/  FMUL R15, R15, UR21 ;  /* 0x000000150f0f7c20 */ /* 0x000fe20008400000 */
[----:B------:R-:W-:Y:S01]  /*19f50*/  FMUL R16, R16, UR21 ;  /* 0x0000001510107c20 */ /* 0x000fe20008400000 */
[----:B------:R-:W-:Y:S01]  /*19f60*/  FMUL R17, R17, UR21 ;  /* 0x0000001511117c20 */ /* 0x000fe20008400000 */
[----:B0-----:R-:W-:Y:S01]  /*19f70*/  IADD3.X R5, R0, R3, RZ, P2, !PT ;  /* 0x0000000300057210 */ /* 0x001fe200017fe4ff */
[----:B------:R-:W-:Y:S01]  /*19f80*/  FMUL R18, R18, UR21 ;  /* 0x0000001512127c20 */ /* 0x000fe20008400000 */
[C---:B------:R-:W-:Y:S01]  /*19f90*/  ISETP.GT.AND P2, PT, R50.reuse, RZ, P1 ;  /* 0x000000ff3200720c */ /* 0x040fe20000f44270 */
[----:B------:R-:W-:Y:S01]  /*19fa0*/  FMUL R19, R19, UR21 ;  /* 0x0000001513137c20 */ /* 0x000fe20008400000 */
[----:B------:R-:W-:Y:S01]  /*19fb0*/  ISETP.GT.AND P5, PT, R50, 0x1, P1 ;  /* 0x000000013200780c */ /* 0x000fe20000fa4270 */
[----:B------:R-:W-:Y:S01]  /*19fc0*/  @P6 STG.E desc[UR16][R4.64], R6 ;  /* 0x0000000604006986 */ /* 0x000fe2000c101910 */
[----:B------:R-:W-:-:S02]  /*19fd0*/  IMAD R0, R33, 0x1c, RZ ;  /* 0x0000001c21007824 */ /* 0x000fc400078e02ff */
        /* <DEDUP_REMOVED lines=8> */
[----:B------:R0:W-:Y:S01]  /*1a060*/  @P2 STG.E desc[UR16][R2.64+0x20], R7 ;  /* 0x0000200702002986 */ /* 0x0001e2000c101910 */
[----:B------:R-:W-:-:S03]  /*1a070*/  ISETP.GT.AND P2, PT, R50, 0x8, P3 ;  /* 0x000000083200780c */ /* 0x000fc60001f44270 */
[----:B------:R3:W-:Y:S01]  /*1a080*/  @P5 STG.E desc[UR16][R4.64+0x20], R8 ;  /* 0x0000200804005986 */ /* 0x0007e2000c101910 */
[----:B------:R-:W-:Y:S01]  /*1a090*/  FMUL R156, R156, UR21 ;  /* 0x000000159c9c7c20 */ /* 0x000fe20008400000 */
[----:B------:R-:W-:Y:S01]  /*1a0a0*/  FMUL R157, R157, UR21 ;  /* 0x000000159d9d7c20 */ /* 0x000fe20008400000 */
[----:B------:R-:W-:Y:S01]  /*1a0b0*/  FMUL R158, R158, UR21 ;  /* 0x000000159e9e7c20 */ /* 0x000fe20008400000 */
[----:B------:R-:W-:Y:S01]  /*1a0c0*/  FMUL R159, R159, UR21 ;  /* 0x000000159f9f7c20 */ /* 0x000fe20008400000 */
[----:B------:R-:W-:Y:S01]  /*1a0d0*/  FMUL R160, R160, UR21 ;  /* 0x00000015a0a07c20 */ /* 0x000fe20008400000 */
[----:B------:R-:W-:Y:S01]  /*1a0e0*/  FMUL R161, R161, UR21 ;  /* 0x00000015a1a17c20 */ /* 0x000fe20008400000 */
[----:B------:R-:W-:Y:S01]  /*1a0f0*/  FMUL R162, R162, UR21 ;  /* 0x00000015a2a27c20 */ /* 0x000fe20008400000 */
[----:B0-----:R-:W-:-:S04]  /*1a100*/  IMAD.WIDE.U32 R6, R32, 0x1c, R4 ;  /* 0x0000001c20067825 */ /* 0x001fc800078e0004 */
[----:B------:R-:W-:Y:S01]  /*1a110*/  FMUL R163, R163, UR21 ;  /* 0x00000015a3a37c20 */ /* 0x000fe20008400000 */
[----:B------:R-:W-:Y:S01]  /*1a120*/  FMUL R164, R164, UR21 ;  /* 0x00000015a4a47c20 */ /* 0x000fe20008400000 */
[----:B------:R-:W-:Y:S01]  /*1a130*/  FMUL R165, R165, UR21 ;  /* 0x00000015a5a57c20 */ /* 0x000fe20008400000 */
[----:B------:R-:W-:Y:S01]  /*1a140*/  IMAD.IADD R7, R0, 0x1, R7 ;  /* 0x0000000100077824 */ /* 0x000fe200078e0207 */
[----:B------:R-:W-:Y:S01]  /*1a150*/  SHF.L.U64.HI R33, R32, 0x5, R33 ;  /* 0x0000000520217819 */ /* 0x000fe20000010221 */
[----:B------:R-:W-:Y:S01]  /*1a160*/  FMUL R166, R166, UR21 ;  /* 0x00000015a6a67c20 */ /* 0x000fe20008400000 */
[----:B------:R-:W-:Y:S01]  /*1a170*/  FMUL R167, R167, UR21 ;  /* 0x00000015a7a77c20 */ /* 0x000fe20008400000 */
[----:B------:R-:W-:Y:S01]  /*1a180*/  FMUL R168, R168, UR21 ;  /* 0x00000015a8a87c20 */ /* 0x000fe20008400000 */
[----:B------:R0:W-:Y:S01]  /*1a190*/  @P2 STG.E desc[UR16][R6.64], R9 ;  /* 0x0000000906002986 */ /* 0x0001e2000c101910 */
[----:B---3--:R-:W-:Y:S02]  /*1a1a0*/  IADD3 R8, P2, R24, R4, RZ ;  /* 0x0000000418087210 */ /* 0x008fe40007f5e0ff */
[----:B------:R-:W-:Y:S01]  /*1a1b0*/  ISETP.GT.AND P5, PT, R50, 0x9, P3 ;  /* 0x000000093200780c */ /* 0x000fe20001fa4270 */
[----:B------:R-:W-:Y:S01]  /*1a1c0*/  FMUL R169, R169, UR21 ;  /* 0x00000015a9a97c20 */ /* 0x000fe20008400000 */
[----:B------:R-:W-:Y:S01]  /*1a1d0*/  FMUL R170, R170, UR21 ;  /* 0x00000015aaaa7c20 */ /* 0x000fe20008400000 */
[----:B------:R-:W-:Y:S01]  /*1a1e0*/  FMUL R171, R171, UR21 ;  /* 0x00000015abab7c20 */ /* 0x000fe20008400000 */
[----:B------:R-:W-:Y:S01]  /*1a1f0*/  FMUL R172, R172, UR21 ;  /* 0x00000015acac7c20 */ /* 0x000fe20008400000 */
[----:B------:R-:W-:Y:S01]  /*1a200*/  FMUL R173, R173, UR21 ;  /* 0x00000015adad7c20 */ /* 0x000fe20008400000 */
[----:B------:R-:W3:Y:S01]  /*1a210*/  LDL.LU R40, [R1+0x42c] ;  /* 0x00042c0001287983 */ /* 0x000ee20000300800 */
[----:B0-----:R-:W-:Y:S01]  /*1a220*/  IMAD.X R9, R33, 0x1, R5, P2 ;  /* 0x0000000121097824 */ /* 0x001fe200010e0605 */
[C---:B------:R-:W-:Y:S01]  /*1a230*/  ISETP.GT.AND P2, PT, R50.reuse, 0x8, P1 ;  /* 0x000000083200780c */ /* 0x040fe20000f44270 */
[----:B------:R-:W-:Y:S01]  /*1a240*/  FMUL R175, R175, UR21 ;  /* 0x00000015afaf7c20 */ /* 0x000fe20008400000 */
[----:B------:R-:W4:Y:S04]  /*1a250*/  LDL.LU R25, [R1+0x448] ;  /* 0x0004480001197983 */ /* 0x000f280000300800 */
[----:B------:R-:W-:Y:S04]  /*1a260*/  @P5 STG.E desc[UR16][R8.64], R10 ;  /* 0x0000000a08005986 */ /* 0x000fe8000c101910 */
[----:B------:R-:W5:Y:S04]  /*1a270*/  LDL.LU R30, [R1+0x444] ;  /* 0x00044400011e7983 */ /* 0x000f680000300800 */
[----:B------:R0:W-:Y:S01]  /*1a280*/  @P2 STG.E desc[UR16][R6.64+0x20], R11 ;  /* 0x0000200b06002986 */ /* 0x0001e2000c101910 */
[----:B------:R-:W-:-:S02]  /*1a290*/  ISETP.GT.AND P2, PT, R50, 0x9, P1 ;  /* 0x000000093200780c */ /* 0x000fc40000f44270 */
[----:B------:R-:W-:Y:S01]  /*1a2a0*/  ISETP.GT.AND P5, PT, R50, 0x10, P1 ;  /* 0x000000103200780c */ /* 0x000fe20000fa4270 */
[----:B------:R-:W4:Y:S01]  /*1a2b0*/  LDL.LU R26, [R1+0x458] ;  /* 0x00045800011a7983 */ /* 0x000f220000300800 */
[----:B------:R-:W-:-:S03]  /*1a2c0*/  FMUL R177, R177, UR21 ;  /* 0x00000015b1b17c20 */ /* 0x000fc60008400000 */
[----:B------:R-:W3:Y:S01]  /*1a2d0*/  LDL.LU R44, [R1+0x41c] ;  /* 0x00041c00012c7983 */ /* 0x000ee20000300800 */
[----:B0-----:R-:W-:-:S03]  /*1a2e0*/  IMAD.WIDE.U32 R6, R32, 0x1c, R8 ;  /* 0x0000001c20067825 */ /* 0x001fc600078e0008 */
[----:B------:R-:W2:Y:S04]  /*1a2f0*/  LDL.LU R47, [R1+0x410] ;  /* 0x00041000012f7983 */ /* 0x000ea80000300800 */
[----:B------:R0:W-:Y:S01]  /*1a300*/  @P2 STG.E desc[UR16][R8.64+0x20], R12 ;  /* 0x0000200c08002986 */ /* 0x0001e2000c101910 */
[----:B------:R-:W-:Y:S02]  /*1a310*/  ISETP.GT.AND P2, PT, R50, 0x10, P3 ;  /* 0x000000103200780c */ /* 0x000fe40001f44270 */
[----:B------:R-:W-:Y:S01]  /*1a320*/  IADD3 R7, R0, R7, RZ ;  /* 0x0000000700077210 */ /* 0x000fe20007ffe0ff */
[----:B------:R-:W5:Y:S04]  /*1a330*/  LDL.LU R31, [R1+0x440] ;  /* 0x00044000011f7983 */ /* 0x000f680000300800 */
[----:B------:R-:W4:Y:S01]  /*1a340*/  LDL.LU R46, [R1+0x414] ;  /* 0x00041400012e7983 */ /* 0x000f220000300800 */
[----:B0-----:R-:W-:-:S03]  /*1a350*/  IADD3 R8, P6, R24, R8, RZ ;  /* 0x0000000818087210 */ /* 0x001fc60007fde0ff */
[----:B------:R-:W5:Y:S04]  /*1a360*/  LDL.LU R27, [R1+0x454] ;  /* 0x00045400011b7983 */ /* 0x000f680000300800 */
[----:B------:R0:W-:Y:S01]  /*1a370*/  @P2 STG.E desc[UR16][R6.64], R13 ;  /* 0x0000000d06002986 */ /* 0x0001e2000c101910 */
[C---:B------:R-:W-:Y:S01]  /*1a380*/  ISETP.GT.AND P2, PT, R50.reuse, 0x11, P3 ;  /* 0x000000113200780c */ /* 0x040fe20001f44270 */
[----:B------:R-:W-:Y:S01]  /*1a390*/  IMAD.X R9, R33, 0x1, R9, P6 ;  /* 0x0000000121097824 */ /* 0x000fe200030e0609 */
[----:B------:R-:W-:Y:S01]  /*1a3a0*/  ISETP.GT.AND P6, PT, R50, 0x11, P1 ;  /* 0x000000113200780c */ /* 0x000fe20000fc4270 */
[----:B------:R-:W5:Y:S04]  /*1a3b0*/  LDL.LU R43, [R1+0x420] ;  /* 0x00042000012b7983 */ /* 0x000f680000300800 */
[----:B------:R-:W5:Y:S01]  /*1a3c0*/  LDL.LU R29, [R1+0x44c] ;  /* 0x00044c00011d7983 */ /* 0x000f620000300800 */
[----:B0-----:R-:W-:-:S03]  /*1a3d0*/  FMUL R13, R174, UR21 ;  /* 0x00000015ae0d7c20 */ /* 0x001fc60008400000 */
[----:B------:R-:W5:Y:S04]  /*1a3e0*/  LDL.LU R39, [R1+0x430] ;  /* 0x0004300001277983 */ /* 0x000f680000300800 */
[----:B------:R-:W-:Y:S01]  /*1a3f0*/  @P2 STG.E desc[UR16][R8.64], R14 ;  /* 0x0000000e08002986 */ /* 0x000fe2000c101910 */
[----:B------:R-:W-:-:S03]  /*1a400*/  ISETP.GT.AND P2, PT, R50, 0x18, P3 ;  /* 0x000000183200780c */ /* 0x000fc60001f44270 */
[----:B------:R0:W-:Y:S04]  /*1a410*/  @P5 STG.E desc[UR16][R6.64+0x20], R15 ;  /* 0x0000200f06005986 */ /* 0x0001e8000c101910 */
[----:B------:R-:W5:Y:S01]  /*1a420*/  LDL.LU R35, [R1+0x438] ;  /* 0x0004380001237983 */ /* 0x000f620000300800 */
[----:B0-----:R-:W-:-:S03]  /*1a430*/  IMAD.WIDE.U32 R6, R32, 0x1c, R8 ;  /* 0x0000001c20067825 */ /* 0x001fc600078e0008 */
[----:B------:R0:W-:Y:S02]  /*1a440*/  @P6 STG.E desc[UR16][R8.64+0x20], R16 ;  /* 0x0000201008006986 */ /* 0x0001e4000c101910 */
[----:B------:R-:W-:Y:S01]  /*1a450*/  IADD3 R7, R0, R7, RZ ;  /* 0x0000000700077210 */ /* 0x000fe20007ffe0ff */
[----:B------:R-:W-:Y:S01]  /*1a460*/  FMUL R15, R176, UR21 ;  /* 0x00000015b00f7c20 */ /* 0x000fe20008400000 */
[C---:B------:R-:W-:Y:S01]  /*1a470*/  ISETP.GT.AND P5, PT, R50.reuse, 0x18, P1 ;  /* 0x000000183200780c */ /* 0x040fe20000fa4270 */
[----:B------:R-:W5:Y:S04]  /*1a480*/  LDL.LU R34, [R1+0x43c] ;  /* 0x00043c0001227983 */ /* 0x000f680000300800 */
[----:B------:R-:W-:Y:S01]  /*1a490*/  @P2 STG.E desc[UR16][R6.64], R17 ;  /* 0x0000001106002986 */ /* 0x000fe2000c101910 */
[----:B------:R-:W-:-:S02]  /*1a4a0*/  ISETP.GT.AND P2, PT, R50, 0x19, P3 ;  /* 0x000000193200780c */ /* 0x000fc40001f44270 */
[----:B0-----:R-:W-:Y:S01]  /*1a4b0*/  IADD3 R8, P6, R24, R8, RZ ;  /* 0x0000000818087210 */ /* 0x001fe20007fde0ff */
[----:B------:R-:W5:Y:S04]  /*1a4c0*/  LDL.LU R42, [R1+0x424] ;  /* 0x00042400012a7983 */ /* 0x000f680000300800 */
[----:B------:R-:W-:Y:S01]  /*1a4d0*/  IMAD.X R9, R33, 0x1, R9, P6 ;  /* 0x0000000121097824 */ /* 0x000fe200030e0609 */
[C---:B------:R-:W-:Y:S01]  /*1a4e0*/  ISETP.GT.AND P6, PT, R50.reuse, 0x19, P1 ;  /* 0x000000193200780c */ /* 0x040fe20000fc4270 */
[----:B------:R-:W3:Y:S04]  /*1a4f0*/  LDL.LU R48, [R1+0x408] ;  /* 0x0004080001307983 */ /* 0x000ee80000300800 */
[----:B------:R-:W-:Y:S01]  /*1a500*/  @P2 STG.E desc[UR16][R8.64], R18 ;  /* 0x0000001208002986 */ /* 0x000fe2000c101910 */
[----:B------:R-:W-:-:S03]  /*1a510*/  ISETP.GT.AND P2, PT, R50, 0x20, P3 ;  /* 0x000000203200780c */ /* 0x000fc60001f44270 */
[----:B------:R0:W-:Y:S04]  /*1a520*/  @P5 STG.E desc[UR16][R6.64+0x20], R19 ;  /* 0x0000201306005986 */ /* 0x0001e8000c101910 */
[----:B------:R-:W5:Y:S01]  /*1a530*/  LDL.LU R28, [R1+0x450] ;  /* 0x00045000011c7983 */ /* 0x000f620000300800 */
[----:B0-----:R-:W-:-:S03]  /*1a540*/  IMAD.WIDE.U32 R6, R32, 0x1c, R8 ;  /* 0x0000001c20067825 */ /* 0x001fc600078e0008 */
[----:B------:R0:W-:Y:S02]  /*1a550*/  @P6 STG.E desc[UR16][R8.64+0x20], R20 ;  /* 0x0000201408006986 */ /* 0x0001e4000c101910 */
[----:B------:R-:W-:Y:S02]  /*1a560*/  IADD3 R7, R0, R7, RZ ;  /* 0x0000000700077210 */ /* 0x000fe40007ffe0ff */
[----:B------:R-:W5:Y:S04]  /*1a570*/  LDL.LU R38, [R1+0x434] ;  /* 0x0004340001267983 */ /* 0x000f680000300800 */
[----:B------:R-:W-:Y:S01]  /*1a580*/  @P2 STG.E desc[UR16][R6.64], R21 ;  /* 0x0000001506002986 */ /* 0x000fe2000c101910 */
[C---:B------:R-:W-:Y:S02]  /*1a590*/  ISETP.GT.AND P2, PT, R50.reuse, 0x21, P3 ;  /* 0x000000213200780c */ /* 0x040fe40001f44270 */
[----:B------:R-:W-:Y:S01]  /*1a5a0*/  ISETP.GT.AND P5, PT, R50, 0x20, P1 ;  /* 0x000000203200780c */ /* 0x000fe20000fa4270 */
[----:B------:R-:W5:Y:S01]  /*1a5b0*/  LDL.LU R41, [R1+0x428] ;  /* 0x0004280001297983 */ /* 0x000f620000300800 */
[----:B0-----:R-:W-:Y:S01]  /*1a5c0*/  IADD3 R8, P6, R24, R8, RZ ;  /* 0x0000000818087210 */ /* 0x001fe20007fde0ff */
[----:B------:R-:W-:-:S02]  /*1a5d0*/  FMUL R179, R179, UR21 ;  /* 0x00000015b3b37c20 */ /* 0x000fc40008400000 */
[----:B------:R-:W2:Y:S02]  /*1a5e0*/  LDL.LU R54, [R1+0x200] ;  /* 0x0002000001367983 */ /* 0x000ea40000300800 */
[----:B------:R-:W-:Y:S01]  /*1a5f0*/  IMAD.X R9, R33, 0x1, R9, P6 ;  /* 0x0000000121097824 */ /* 0x000fe200030e0609 */
[C---:B------:R-:W-:Y:S01]  /*1a600*/  ISETP.GT.AND P6, PT, R50.reuse, 0x21, P1 ;  /* 0x000000213200780c */ /* 0x040fe20000fc4270 */
[----:B------:R-:W4:Y:S04]  /*1a610*/  LDL.LU R53, [R1+0x204] ;  /* 0x0002040001357983 */ /* 0x000f280000300800 */
[----:B------:R-:W-:Y:S01]  /*1a620*/  @P2 STG.E desc[UR16][R8.64], R22 ;  /* 0x0000001608002986 */ /* 0x000fe2000c101910 */
[----:B------:R-:W-:-:S03]  /*1a630*/  ISETP.GT.AND P2, PT, R50, 0x28, P3 ;  /* 0x000000283200780c */ /* 0x000fc60001f44270 */
[----:B------:R0:W-:Y:S04]  /*1a640*/  @P5 STG.E desc[UR16][R6.64+0x20], R23 ;  /* 0x0000201706005986 */ /* 0x0001e8000c101910 */
[----:B------:R1:W-:Y:S04]  /*1a650*/  @P6 STG.E desc[UR16][R8.64+0x20], R152 ;  /* 0x0000209808006986 */ /* 0x0003e8000c101910 */
[----:B------:R-:W3:Y:S01]  /*1a660*/  LDL.LU R52, [R1+0x208] ;  /* 0x0002080001347983 */ /* 0x000ee20000300800 */
[----:B0-----:R-:W-:Y:S01]  /*1a670*/  IMAD.WIDE.U32 R6, R32, 0x1c, R8 ;  /* 0x0000001c20067825 */ /* 0x001fe200078e0008 */
[----:B------:R-:W-:-:S02]  /*1a680*/  ISETP.GT.AND P5, PT, R50, 0x28, P1 ;  /* 0x000000283200780c */ /* 0x000fc40000fa4270 */
[----:B------:R-:W5:Y:S01]  /*1a690*/  LDL.LU R49, [R1+0x20c] ;  /* 0x00020c0001317983 */ /* 0x000f620000300800 */
[----:B------:R-:W-:Y:S01]  /*1a6a0*/  FMUL R181, R181, UR21 ;  /* 0x00000015b5b57c20 */ /* 0x000fe20008400000 */
[----:B-1----:R-:W-:Y:S01]  /*1a6b0*/  IADD3 R8, P6, R24, R8, RZ ;  /* 0x0000000818087210 */ /* 0x002fe20007fde0ff */
[----:B------:R-:W-:Y:S01]  /*1a6c0*/  FMUL R183, R183, UR21 ;  /* 0x00000015b7b77c20 */ /* 0x000fe20008400000 */
[----:B------:R-:W-:Y:S01]  /*1a6d0*/  IADD3 R7, R0, R7, RZ ;  /* 0x0000000700077210 */ /* 0x000fe20007ffe0ff */
[----:B------:R-:W-:Y:S01]  /*1a6e0*/  FMUL R185, R185, UR21 ;  /* 0x00000015b9b97c20 */ /* 0x000fe20008400000 */
[----:B------:R-:W-:Y:S01]  /*1a6f0*/  FMUL R187, R187, UR21 ;  /* 0x00000015bbbb7c20 */ /* 0x000fe20008400000 */
[----:B------:R-:W-:Y:S01]  /*1a700*/  IMAD.X R9, R33, 0x1, R9, P6 ;  /* 0x0000000121097824 */ /* 0x000fe200030e0609 */
[C---:B------:R-:W-:Y:S01]  /*1a710*/  ISETP.GT.AND P6, PT, R50.reuse, 0x29, P1 ;  /* 0x000000293200780c */ /* 0x040fe20000fc4270 */
[----:B------:R-:W-:Y:S01]  /*1a720*/  @P2 STG.E desc[UR16][R6.64], R153 ;  /* 0x0000009906002986 */ /* 0x000fe2000c101910 */
[C---:B------:R-:W-:Y:S01]  /*1a730*/  ISETP.GT.AND P2, PT, R50.reuse, 0x29, P3 ;  /* 0x000000293200780c */ /* 0x040fe20001f44270 */
        /* <DEDUP_REMOVED lines=12> */
[----:B------:R-:W-:Y:S01]  /*1a800*/  @P2 STG.E desc[UR16][R8.64], R154 ;  /* 0x0000009a08002986 */ /* 0x000fe2000c101910 */
[C---:B------:R-:W-:Y:S01]  /*1a810*/  ISETP.GT.AND P2, PT, R50.reuse, 0x31, P3 ;  /* 0x000000313200780c */ /* 0x040fe20001f44270 */
[----:B------:R-:W-:Y:S01]  /*1a820*/  FMUL R213, R213, UR21 ;  /* 0x00000015d5d57c20 */ /* 0x000fe20008400000 */
[----:B------:R-:W-:Y:S01]  /*1a830*/  FMUL R215, R215, UR21 ;  /* 0x00000015d7d77c20 */ /* 0x000fe20008400000 */
[----:B------:R0:W-:Y:S01]  /*1a840*/  @P5 STG.E desc[UR16][R6.64+0x20], R155 ;  /* 0x0000209b06005986 */ /* 0x0001e2000c101910 */
[C---:B------:R-:W-:Y:S01]  /*1a850*/  ISETP.GT.AND P5, PT, R50.reuse, 0x30, P1 ;  /* 0x000000303200780c */ /* 0x040fe20000fa4270 */
[----:B------:R-:W-:Y:S01]  /*1a860*/  FMUL R217, R217, UR21 ;  /* 0x00000015d9d97c20 */ /* 0x000fe20008400000 */
[----:B------:R-:W-:Y:S01]  /*1a870*/  FMUL R219, R219, UR21 ;  /* 0x00000015dbdb7c20 */ /* 0x000fe20008400000 */
[----:B------:R1:W-:Y:S01]  /*1a880*/  @P6 STG.E desc[UR16][R8.64+0x20], R156 ;  /* 0x0000209c08006986 */ /* 0x0003e2000c101910 */
[----:B------:R-:W-:Y:S01]  /*1a890*/  ISETP.GT.AND P6, PT, R50, 0x30, P3 ;  /* 0x000000303200780c */ /* 0x000fe20001fc4270 */
        /* <DEDUP_REMOVED lines=10> */
[----:B------:R-:W-:-:S05]  /*1a940*/  IADD3 R7, R0, R7, RZ ;  /* 0x0000000700077210 */ /* 0x000fca0007ffe0ff */
[----:B------:R-:W-:Y:S01]  /*1a950*/  @P6 STG.E desc[UR16][R6.64], R157 ;  /* 0x0000009d06006986 */ /* 0x000fe2000c101910 */
[----:B-1----:R-:W-:-:S05]  /*1a960*/  IADD3 R8, P6, R24, R8, RZ ;  /* 0x0000000818087210 */ /* 0x002fca0007fde0ff */
[----:B------:R-:W-:Y:S01]  /*1a970*/  IMAD.X R9, R33, 0x1, R9, P6 ;  /* 0x0000000121097824 */ /* 0x000fe200030e0609 */
[----:B------:R-:W-:-:S04]  /*1a980*/  ISETP.GT.AND P6, PT, R50, 0x31, P1 ;  /* 0x000000313200780c */ /* 0x000fc80000fc4270 */
[----:B------:R-:W-:Y:S01]  /*1a990*/  @P2 STG.E desc[UR16][R8.64], R158 ;  /* 0x0000009e08002986 */ /* 0x000fe2000c101910 */
[----:B------:R-:W-:-:S03]  /*1a9a0*/  ISETP.GT.AND P2, PT, R50, 0x38, P3 ;  /* 0x000000383200780c */ /* 0x000fc60001f44270 */
[----:B------:R0:W-:Y:S01]  /*1a9b0*/  @P5 STG.E desc[UR16][R6.64+0x20], R159 ;  /* 0x0000209f06005986 */ /* 0x0001e2000c101910 */
[----:B------:R-:W-:-:S04]  /*1a9c0*/  ISETP.GT.AND P5, PT, R50, 0x39, P3 ;  /* 0x000000393200780c */ /* 0x000fc80001fa4270 */
[----:B------:R1:W-:Y:S01]  /*1a9d0*/  @P6 STG.E desc[UR16][R8.64+0x20], R160 ;  /* 0x000020a008006986 */ /* 0x0003e2000c101910 */
[----:B0-----:R-:W-:-:S05]  /*1a9e0*/  IMAD.WIDE.U32 R6, R32, 0x1c, R8 ;  /* 0x0000001c20067825 */ /* 0x001fca00078e0008 */
[----:B------:R-:W-:Y:S02]  /*1a9f0*/  IADD3 R7, R0, R7, RZ ;  /* 0x0000000700077210 */ /* 0x000fe40007ffe0ff */
[----:B-1----:R-:W-:-:S03]  /*1aa00*/  IADD3 R8, P6, R24, R8, RZ ;  /* 0x0000000818087210 */ /* 0x002fc60007fde0ff */
[----:B------:R-:W-:Y:S01]  /*1aa10*/  @P2 STG.E desc[UR16][R6.64], R161 ;  /* 0x000000a106002986 */ /* 0x000fe2000c101910 */
[C---:B------:R-:W-:Y:S01]  /*1aa20*/  ISETP.GT.AND P2, PT, R50.reuse, 0x38, P1 ;  /* 0x000000383200780c */ /* 0x040fe20000f44270 */
[----:B------:R-:W-:Y:S01]  /*1aa30*/  IMAD.X R9, R33, 0x1, R9, P6 ;  /* 0x0000000121097824 */ /* 0x000fe200030e0609 */
[----:B------:R-:W-:Y:S01]  /*1aa40*/  ISETP.GT.AND P6, PT, R50, 0x39, P1 ;  /* 0x000000393200780c */ /* 0x000fe20000fc4270 */
[----:B------:R-:W-:-:S03]  /*1aa50*/  IMAD.WIDE.U32 R10, R32, 0x1c, R8 ;  /* 0x0000001c200a7825 */ /* 0x000fc600078e0008 */
[----:B------:R-:W-:Y:S01]  /*1aa60*/  @P5 STG.E desc[UR16][R8.64], R162 ;  /* 0x000000a208005986 */ /* 0x000fe2000c101910 */
[----:B------:R-:W-:Y:S02]  /*1aa70*/  ISETP.GT.AND P5, PT, R50, 0x40, P3 ;  /* 0x000000403200780c */ /* 0x000fe40001fa4270 */
[----:B------:R-:W-:-:S04]  /*1aa80*/  IADD3 R11, R0, R11, RZ ;  /* 0x0000000b000b7210 */ /* 0x000fc80007ffe0ff */
[----:B------:R0:W-:Y:S01]  /*1aa90*/  @P2 STG.E desc[UR16][R6.64+0x20], R163 ;  /* 0x000020a306002986 */ /* 0x0001e2000c101910 */
[----:B------:R-:W-:-:S03]  /*1aaa0*/  ISETP.GT.AND P2, PT, R50, 0x41, P3 ;  /* 0x000000413200780c */ /* 0x000fc60001f44270 */
[----:B------:R1:W-:Y:S04]  /*1aab0*/  @P6 STG.E desc[UR16][R8.64+0x20], R164 ;  /* 0x000020a408006986 */ /* 0x0003e8000c101910 */
[----:B------:R-:W-:Y:S01]  /*1aac0*/  @P5 STG.E desc[UR16][R10.64], R165 ;  /* 0x000000a50a005986 */ /* 0x000fe2000c101910 */
[----:B------:R-:W-:Y:S02]  /*1aad0*/  ISETP.GT.AND P5, PT, R50, 0x40, P1 ;  /* 0x000000403200780c */ /* 0x000fe40000fa4270 */
[----:B0-----:R-:W-:-:S05]  /*1aae0*/  IADD3 R6, P6, R24, R8, RZ ;  /* 0x0000000818067210 */ /* 0x001fca0007fde0ff */
[----:B------:R-:W-:Y:S01]  /*1aaf0*/  IMAD.X R7, R33, 0x1, R9, P6 ;  /* 0x0000000121077824 */ /* 0x000fe200030e0609 */
[----:B------:R-:W-:Y:S01]  /*1ab00*/  ISETP.GT.AND P6, PT, R50, 0x41, P1 ;  /* 0x000000413200780c */ /* 0x000fe20000fc4270 */
[----:B-1----:R-:W-:-:S03]  /*1ab10*/  IMAD.WIDE.U32 R8, R32, 0x1c, R6 ;  /* 0x0000001c20087825 */ /* 0x002fc600078e0006 */
[----:B------:R-:W-:Y:S01]  /*1ab20*/  @P2 STG.E desc[UR16][R6.64], R166 ;  /* 0x000000a606002986 */ /* 0x000fe2000c101910 */
[----:B------:R-:W-:-:S03]  /*1ab30*/  ISETP.GT.AND P2, PT, R50, 0x48, P3 ;  /* 0x000000483200780c */ /* 0x000fc60001f44270 */
[----:B------:R-:W-:Y:S01]  /*1ab40*/  @P5 STG.E desc[UR16][R10.64+0x20], R167 ;  /* 0x000020a70a005986 */ /* 0x000fe2000c101910 */
[----:B------:R-:W-:Y:S02]  /*1ab50*/  IADD3 R9, R0, R9, RZ ;  /* 0x0000000900097210 */ /* 0x000fe40007ffe0ff */
[C---:B------:R-:W-:Y:S02]  /*1ab60*/  ISETP.GT.AND P5, PT, R50.reuse, 0x49, P3 ;  /* 0x000000493200780c */ /* 0x040fe40001fa4270 */
[----:B------:R0:W-:Y:S05]  /*1ab70*/  @P6 STG.E desc[UR16][R6.64+0x20], R168 ;  /* 0x000020a806006986 */ /* 0x0001ea000c101910 */
[----:B------:R-:W-:Y:S01]  /*1ab80*/  @P2 STG.E desc[UR16][R8.64], R169 ;  /* 0x000000a908002986 */ /* 0x000fe2000c101910 */
[----:B------:R-:W-:-:S02]  /*1ab90*/  ISETP.GT.AND P2, PT, R50, 0x48, P1 ;  /* 0x000000483200780c */ /* 0x000fc40000f44270 */
[----:B0-----:R-:W-:-:S05]  /*1aba0*/  IADD3 R6, P6, R24, R6, RZ ;  /* 0x0000000618067210 */ /* 0x001fca0007fde0ff */
[----:B------:R-:W-:Y:S01]  /*1abb0*/  IMAD.X R7, R33, 0x1, R7, P6 ;  /* 0x0000000121077824 */ /* 0x000fe200030e0607 */
[----:B------:R-:W-:Y:S01]  /*1abc0*/  ISETP.GT.AND P6, PT, R50, 0x49, P1 ;  /* 0x000000493200780c */ /* 0x000fe20000fc4270 */
[----:B------:R-:W-:-:S03]  /*1abd0*/  IMAD.WIDE.U32 R10, R32, 0x1c, R6 ;  /* 0x0000001c200a7825 */ /* 0x000fc600078e0006 */
[----:B------:R-:W-:Y:S01]  /*1abe0*/  @P5 STG.E desc[UR16][R6.64], R170 ;  /* 0x000000aa06005986 */ /* 0x000fe2000c101910 */
[----:B------:R-:W-:-:S03]  /*1abf0*/  ISETP.GT.AND P5, PT, R50, 0x50, P3 ;  /* 0x000000503200780c */ /* 0x000fc60001fa4270 */
[----:B------:R-:W-:Y:S01]  /*1ac00*/  @P2 STG.E desc[UR16][R8.64+0x20], R171 ;  /* 0x000020ab08002986 */ /* 0x000fe2000c101910 */
[----:B------:R-:W-:Y:S02]  /*1ac10*/  ISETP.GT.AND P2, PT, R50, 0x51, P3 ;  /* 0x000000513200780c */ /* 0x000fe40001f44270 */
[----:B------:R-:W-:Y:S02]  /*1ac20*/  IADD3 R11, R0, R11, RZ ;  /* 0x0000000b000b7210 */ /* 0x000fe40007ffe0ff */
[----:B------:R0:W-:Y:S05]  /*1ac30*/  @P6 STG.E desc[UR16][R6.64+0x20], R172 ;  /* 0x000020ac06006986 */ /* 0x0001ea000c101910 */
[----:B------:R-:W-:Y:S01]  /*1ac40*/  @P5 STG.E desc[UR16][R10.64], R173 ;  /* 0x000000ad0a005986 */ /* 0x000fe2000c101910 */
[----:B------:R-:W-:-:S02]  /*1ac50*/  ISETP.GT.AND P5, PT, R50, 0x50, P1 ;  /* 0x000000503200780c */ /* 0x000fc40000fa4270 */
[----:B0-----:R-:W-:-:S05]  /*1ac60*/  IADD3 R6, P6, R24, R6, RZ ;  /* 0x0000000618067210 */ /* 0x001fca0007fde0ff */
[----:B------:R-:W-:Y:S01]  /*1ac70*/  IMAD.X R7, R33, 0x1, R7, P6 ;  /* 0x0000000121077824 */ /* 0x000fe200030e0607 */
[----:B------:R-:W-:Y:S01]  /*1ac80*/  ISETP.GT.AND P6, PT, R50, 0x51, P1 ;  /* 0x000000513200780c */ /* 0x000fe20000fc4270 */
[----:B------:R-:W-:-:S03]  /*1ac90*/  IMAD.WIDE.U32 R8, R32, 0x1c, R6 ;  /* 0x0000001c20087825 */ /* 0x000fc600078e0006 */
[----:B------:R0:W-:Y:S01]  /*1aca0*/  @P2 STG.E desc[UR16][R6.64], R13 ;  /* 0x0000000d06002986 */ /* 0x0001e2000c101910 */
[----:B------:R-:W-:-:S03]  /*1acb0*/  ISETP.GT.AND P2, PT, R50, 0x58, P3 ;  /* 0x000000583200780c */ /* 0x000fc60001f44270 */
[----:B------:R-:W-:Y:S01]  /*1acc0*/  @P5 STG.E desc[UR16][R10.64+0x20], R175 ;  /* 0x000020af0a005986 */ /* 0x000fe2000c101910 */
[----:B------:R-:W-:Y:S02]  /*1acd0*/  IADD3 R9, R0, R9, RZ ;  /* 0x0000000900097210 */ /* 0x000fe40007ffe0ff */
[----:B------:R-:W-:Y:S02]  /*1ace0*/  ISETP.GT.AND P5, PT, R50, 0x59, P3 ;  /* 0x000000593200780c */ /* 0x000fe40001fa4270 */
[----:B------:R1:W-:Y:S01]  /*1acf0*/  @P6 STG.E desc[UR16][R6.64+0x20], R15 ;  /* 0x0000200f06006986 */ /* 0x0003e2000c101910 */
[----:B0-----:R-:W-:-:S04]  /*1ad00*/  FMUL R13, R178, UR21 ;  /* 0x00000015b20d7c20 */ /* 0x001fc80008400000 */
[----:B------:R-:W-:Y:S01]  /*1ad10*/  @P2 STG.E desc[UR16][R8.64], R177 ;  /* 0x000000b108002986 */ /* 0x000fe2000c101910 */
[----:B------:R-:W-:Y:S02]  /*1ad20*/  ISETP.GT.AND P2, PT, R50, 0x58, P1 ;  /* 0x000000583200780c */ /* 0x000fe40000f44270 */
[----:B-1----:R-:W-:Y:S01]  /*1ad30*/  IADD3 R6, P6, R24, R6, RZ ;  /* 0x0000000618067210 */ /* 0x002fe20007fde0ff */
[----:B------:R-:W-:-:S04]  /*1ad40*/  FMUL R15, R180, UR21 ;  /* 0x00000015b40f7c20 */ /* 0x000fc80008400000 */
[----:B------:R-:W-:Y:S01]  /*1ad50*/  IMAD.X R7, R33, 0x1, R7, P6 ;  /* 0x0000000121077824 */ /* 0x000fe200030e0607 */
[----:B------:R-:W-:Y:S01]  /*1ad60*/  ISETP.GT.AND P6, PT, R50, 0x59, P1 ;  /* 0x000000593200780c */ /* 0x000fe20000fc4270 */
[----:B------:R-:W-:-:S03]  /*1ad70*/  IMAD.WIDE.U32 R10, R32, 0x1c, R6 ;  /* 0x0000001c200a7825 */ /* 0x000fc600078e0006 */
[----:B------:R0:W-:Y:S01]  /*1ad80*/  @P5 STG.E desc[UR16][R6.64], R13 ;  /* 0x0000000d06005986 */ /* 0x0001e2000c101910 */
[----:B------:R-:W-:-:S03]  /*1ad90*/  ISETP.GT.AND P5, PT, R50, 0x60, P3 ;  /* 0x000000603200780c */ /* 0x000fc60001fa4270 */
[----:B------:R-:W-:Y:S01]  /*1ada0*/  @P2 STG.E desc[UR16][R8.64+0x20], R179 ;  /* 0x000020b308002986 */ /* 0x000fe2000c101910 */
[----:B------:R-:W-:Y:S02]  /*1adb0*/  ISETP.GT.AND P2, PT, R50, 0x61, P3 ;  /* 0x000000613200780c */ /* 0x000fe40001f44270 */
[----:B------:R-:W-:Y:S02]  /*1adc0*/  IADD3 R11, R0, R11, RZ ;  /* 0x0000000b000b7210 */ /* 0x000fe40007ffe0ff */
        /* <DEDUP_REMOVED lines=24> */
[C---:B------:R-:W-:Y:S01]  /*1af50*/  ISETP.GT.AND P5, PT, R50.reuse, 0x70, P3 ;  /* 0x000000703200780c */ /* 0x040fe20001fa4270 */
[----:B----4-:R-:W-:Y:S02]  /*1af60*/  FMUL R17, R53, UR21 ;  /* 0x0000001535117c20 */ /* 0x010fe40008400000 */
        /* <DEDUP_REMOVED lines=8> */
[----:B------:R-:W-:Y:S01]  /*1aff0*/  FMUL R15, R192, UR21 ;  /* 0x00000015c00f7c20 */ /* 0x000fe20008400000 */
[----:B-----5:R-:W-:-:S03]  /*1b000*/  FMUL R19, R49, UR21 ;  /* 0x0000001531137c20 */ /* 0x020fc60008400000 */
        /* <DEDUP_REMOVED lines=163> */
[----:B--2---:R-:W-:-:S03]  /*1ba40*/  FMUL R13, R54, UR21 ;  /* 0x00000015360d7c20 */ /* 0x004fc60008400000 */
[----:B------:R-:W2:Y:S04]  /*1ba50*/  LDL.LU R54, [R1+0x210] ;  /* 0x0002100001367983 */ /* 0x000ea80000300800 */
[----:B------:R-:W4:Y:S01]  /*1ba60*/  LDL.LU R53, [R1+0x214] ;  /* 0x0002140001357983 */ /* 0x000f220000300800 */
[----:B---3--:R-:W-:Y:S01]  /*1ba70*/  FMUL R15, R52, UR21 ;  /* 0x00000015340f7c20 */ /* 0x008fe20008400000 */
[----:B------:R-:W-:Y:S02]  /*1ba80*/  IADD3 R6, P6, R24, R6, RZ ;  /* 0x0000000618067210 */ /* 0x000fe40007fde0ff */
[----:B------:R-:W3:Y:S04]  /*1ba90*/  LDL.LU R52, [R1+0x218] ;  /* 0x0002180001347983 */ /* 0x000ee80000300800 */
[----:B------:R-:W5:Y:S01]  /*1baa0*/  LDL.LU R49, [R1+0x21c] ;  /* 0x00021c0001317983 */ /* 0x000f620000300800 */
[----:B------:R-:W-:Y:S01]  /*1bab0*/  IMAD.X R7, R33, 0x1, R7, P6 ;  /* 0x0000000121077824 */ /* 0x000fe200030e0607 */
[----:B------:R-:W-:-:S02]  /*1bac0*/  ISETP.GT.AND P6, PT, R50, 0xd1, P1 ;  /* 0x000000d13200780c */ /* 0x000fc40000fc4270 */
[----:B------:R-:W-:Y:S01]  /*1bad0*/  @P5 STG.E desc[UR16][R10.64], R237 ;  /* 0x000000ed0a005986 */ /* 0x000fe2000c101910 */
[----:B------:R-:W-:Y:S01]  /*1bae0*/  ISETP.GT.AND P5, PT, R50, 0xd0, P1 ;  /* 0x000000d03200780c */ /* 0x000fe20000fa4270 */
[----:B------:R-:W-:Y:S02]  /*1baf0*/  IMAD.WIDE.U32 R8, R32, 0x1c, R6 ;  /* 0x0000001c20087825 */ /* 0x000fe400078e0006 */
[----:B------:R2:W-:Y:S01]  /*1bb00*/  @P2 STG.E desc[UR16][R6.64], R13 ;  /* 0x0000000d06002986 */ /* 0x0005e2000c101910 */
[----:B------:R-:W-:Y:S02]  /*1bb10*/  ISETP.GT.AND P2, PT, R50, 0xd8, P3 ;  /* 0x000000d83200780c */ /* 0x000fe40001f44270 */
[----:B------:R-:W-:-:S07]  /*1bb20*/  IADD3 R9, R0, R9, RZ ;  /* 0x0000000900097210 */ /* 0x000fce0007ffe0ff */
[----:B------:R4:W-:Y:S04]  /*1bb30*/  @P5 STG.E desc[UR16][R10.64+0x20], R17 ;  /* 0x000020110a005986 */ /* 0x0009e8000c101910 */
[----:B------:R3:W-:Y:S04]  /*1bb40*/  @P6 STG.E desc[UR16][R6.64+0x20], R15 ;  /* 0x0000200f06006986 */ /* 0x0007e8000c101910 */
[----:B------:R5:W-:Y:S01]  /*1bb50*/  @P2 STG.E desc[UR16][R8.64], R19 ;  /* 0x0000001308002986 */ /* 0x000be2000c101910 */
[----:B--2---:R-:W-:-:S03]  /*1bb60*/  FMUL R13, R54, UR21 ;  /* 0x00000015360d7c20 */ /* 0x004fc60008400000 */
[----:B------:R-:W2:Y:S01]  /*1bb70*/  LDL.LU R54, [R1+0x220] ;  /* 0x0002200001367983 */ /* 0x000ea20000300800 */
[----:B----4-:R-:W-:-:S03]  /*1bb80*/  FMUL R17, R53, UR21 ;  /* 0x0000001535117c20 */ /* 0x010fc60008400000 */
[----:B------:R-:W4:Y:S01]  /*1bb90*/  LDL.LU R53, [R1+0x224] ;  /* 0x0002240001357983 */ /* 0x000f220000300800 */
[----:B---3--:R-:W-:-:S03]  /*1bba0*/  FMUL R15, R52, UR21 ;  /* 0x00000015340f7c20 */ /* 0x008fc60008400000 */
[----:B------:R-:W3:Y:S01]  /*1bbb0*/  LDL.LU R52, [R1+0x228] ;  /* 0x0002280001347983 */ /* 0x000ee20000300800 */
[----:B-----5:R-:W-:-:S03]  /*1bbc0*/  FMUL R19, R49, UR21 ;  /* 0x0000001531137c20 */ /* 0x020fc60008400000 */
[----:B------:R-:W5:Y:S01]  /*1bbd0*/  LDL.LU R49, [R1+0x22c] ;  /* 0x00022c0001317983 */ /* 0x000f620000300800 */
[----:B------:R-:W-:Y:S02]  /*1bbe0*/  ISETP.GT.AND P5, PT, R50, 0xd9, P3 ;  /* 0x000000d93200780c */ /* 0x000fe40001fa4270 */
[----:B------:R-:W-:Y:S02]  /*1bbf0*/  IADD3 R6, P6, R24, R6, RZ ;  /* 0x0000000618067210 */ /* 0x000fe40007fde0ff */
[----:B------:R-:W-:-:S03]  /*1bc00*/  ISETP.GT.AND P2, PT, R50, 0xd8, P1 ;  /* 0x000000d83200780c */ /* 0x000fc60000f44270 */
[----:B------:R-:W-:Y:S01]  /*1bc10*/  IMAD.X R7, R33, 0x1, R7, P6 ;  /* 0x0000000121077824 */ /* 0x000fe200030e0607 */
[----:B------:R-:W-:-:S05]  /*1bc20*/  ISETP.GT.AND P6, PT, R50, 0xd9, P1 ;  /* 0x000000d93200780c */ /* 0x000fca0000fc4270 */
[----:B------:R-:W-:Y:S01]  /*1bc30*/  @P5 STG.E desc[UR16][R6.64], R13 ;  /* 0x0000000d06005986 */ /* 0x000fe2000c101910 */
[----:B------:R-:W-:Y:S01]  /*1bc40*/  ISETP.GT.AND P5, PT, R50, 0xe0, P3 ;  /* 0x000000e03200780c */ /* 0x000fe20001fa4270 */
[----:B------:R-:W-:Y:S02]  /*1bc50*/  IMAD.WIDE.U32 R10, R32, 0x1c, R6 ;  /* 0x0000001c200a7825 */ /* 0x000fe400078e0006 */
[----:B------:R4:W-:Y:S03]  /*1bc60*/  @P2 STG.E desc[UR16][R8.64+0x20], R17 ;  /* 0x0000201108002986 */ /* 0x0009e6000c101910 */
[----:B------:R-:W-:Y:S01]  /*1bc70*/  IADD3 R11, R0, R11, RZ ;  /* 0x0000000b000b7210 */ /* 0x000fe20007ffe0ff */
[----:B------:R3:W-:Y:S06]  /*1bc80*/  @P6 STG.E desc[UR16][R6.64+0x20], R15 ;  /* 0x0000200f06006986 */ /* 0x0007ec000c101910 */
[----:B------:R5:W-:Y:S01]  /*1bc90*/  @P5 STG.E desc[UR16][R10.64], R19 ;  /* 0x000000130a005986 */ /* 0x000be2000c101910 */
[----:B----4-:R-:W-:Y:S01]  /*1bca0*/  FMUL R17, R53, UR21 ;  /* 0x0000001535117c20 */ /* 0x010fe20008400000 */
[----:B---3--:R-:W-:-:S02]  /*1bcb0*/  FMUL R15, R52, UR21 ;  /* 0x00000015340f7c20 */ /* 0x008fc40008400000 */
[----:B------:R-:W3:Y:S01]  /*1bcc0*/  LDL.LU R52, [R1+0x230] ;  /* 0x0002300001347983 */ /* 0x000ee20000300800 */
[----:B-----5:R-:W-:-:S03]  /*1bcd0*/  FMUL R19, R49, UR21 ;  /* 0x0000001531137c20 */ /* 0x020fc60008400000 */
[----:B------:R-:W4:Y:S04]  /*1bce0*/  LDL.LU R53, [R1+0x234] ;  /* 0x0002340001357983 */ /* 0x000f280000300800 */
[----:B------:R-:W5:Y:S01]  /*1bcf0*/  LDL.LU R49, [R1+0x238] ;  /* 0x0002380001317983 */ /* 0x000f620000300800 */
[----:B------:R-:W-:Y:S02]  /*1bd00*/  ISETP.GT.AND P2, PT, R50, 0xe1, P3 ;  /* 0x000000e13200780c */ /* 0x000fe40001f44270 */
[----:B------:R-:W-:Y:S01]  /*1bd10*/  IADD3 R6, P6, R24, R6, RZ ;  /* 0x0000000618067210 */ /* 0x000fe20007fde0ff */
[----:B--2---:R-:W-:-:S04]  /*1bd20*/  FMUL R13, R54, UR21 ;  /* 0x00000015360d7c20 */ /* 0x004fc80008400000 */
[----:B------:R-:W-:-:S06]  /*1bd30*/  IMAD.X R7, R33, 0x1, R7, P6 ;  /* 0x0000000121077824 */ /* 0x000fcc00030e0607 */
[----:B------:R3:W-:Y:S01]  /*1bd40*/  @P2 STG.E desc[UR16][R6.64], R13 ;  /* 0x0000000d06002986 */ /* 0x0007e2000c101910 */
[----:B------:R-:W-:Y:S01]  /*1bd50*/  ISETP.GT.AND P5, PT, R50, 0xe0, P1 ;  /* 0x000000e03200780c */ /* 0x000fe20000fa4270 */
[----:B---3--:R-:W-:Y:S02]  /*1bd60*/  FMUL R13, R52, UR21 ;  /* 0x00000015340d7c20 */ /* 0x008fe40008400000 */
[----:B------:R-:W2:Y:S01]  /*1bd70*/  LDL.LU R52, [R1+0x23c] ;  /* 0x00023c0001347983 */ /* 0x000ea20000300800 */
[----:B-----5:R-:W-:-:S03]  /*1bd80*/  FMUL R21, R49, UR21 ;  /* 0x0000001531157c20 */ /* 0x020fc60008400000 */
[----:B------:R-:W3:Y:S01]  /*1bd90*/  LDL.LU R49, [R1+0x240] ;  /* 0x0002400001317983 */ /* 0x000ee20000300800 */
[C---:B------:R-:W-:Y:S02]  /*1bda0*/  ISETP.GT.AND P6, PT, R50.reuse, 0xe1, P1 ;  /* 0x000000e13200780c */ /* 0x040fe40000fc4270 */
[----:B------:R-:W-:-:S03]  /*1bdb0*/  ISETP.GT.AND P2, PT, R50, 0xe8, P3 ;  /* 0x000000e83200780c */ /* 0x000fc60001f44270 */
[----:B------:R4:W-:Y:S01]  /*1bdc0*/  @P5 STG.E desc[UR16][R10.64+0x20], R17 ;  /* 0x000020110a005986 */ /* 0x0009e2000c101910 */
[----:B------:R-:W-:Y:S01]  /*1bdd0*/  ISETP.GT.AND P5, PT, R50, 0xe9, P3 ;  /* 0x000000e93200780c */ /* 0x000fe20001fa4270 */
[----:B------:R-:W-:-:S06]  /*1bde0*/  IMAD.WIDE.U32 R8, R32, 0x1c, R6 ;  /* 0x0000001c20087825 */ /* 0x000fcc00078e0006 */
[----:B------:R0:W-:Y:S01]  /*1bdf0*/  @P6 STG.E desc[UR16][R6.64+0x20], R15 ;  /* 0x0000200f06006986 */ /* 0x0001e2000c101910 */
[----:B------:R-:W-:Y:S01]  /*1be00*/  IADD3 R9, R0, R9, RZ ;  /* 0x0000000900097210 */ /* 0x000fe20007ffe0ff */
[----:B----4-:R-:W-:Y:S02]  /*1be10*/  FMUL R17, R53, UR21 ;  /* 0x0000001535117c20 */ /* 0x010fe40008400000 */
[----:B------:R-:W4:Y:S01]  /*1be20*/  LDL.LU R53, [R1+0x244] ;  /* 0x0002440001357983 */ /* 0x000f220000300800 */
[----:B0-----:R-:W-:-:S03]  /*1be30*/  IADD3 R6, P6, R24, R6, RZ ;  /* 0x0000000618067210 */ /* 0x001fc60007fde0ff */
[----:B------:R-:W-:Y:S02]  /*1be40*/  @P2 STG.E desc[UR16][R8.64], R19 ;  /* 0x0000001308002986 */ /* 0x000fe4000c101910 */
[----:B------:R-:W-:-:S05]  /*1be50*/  IMAD.X R7, R33, 0x1, R7, P6 ;  /* 0x0000000121077824 */ /* 0x000fca00030e0607 */
[----:B------:R3:W-:Y:S01]  /*1be60*/  @P5 STG.E desc[UR16][R6.64], R13 ;  /* 0x0000000d06005986 */ /* 0x0007e2000c101910 */
[----:B--2---:R-:W-:-:S03]  /*1be70*/  FMUL R15, R52, UR21 ;  /* 0x00000015340f7c20 */ /* 0x004fc60008400000 */
[----:B------:R-:W2:Y:S01]  /*1be80*/  LDL.LU R52, [R1+0x248] ;  /* 0x0002480001347983 */ /* 0x000ea20000300800 */
[----:B---3--:R-:W-:-:S03]  /*1be90*/  FMUL R13, R49, UR21 ;  /* 0x00000015310d7c20 */ /* 0x008fc60008400000 */
[----:B------:R-:W3:Y:S01]  /*1bea0*/  LDL.LU R49, [R1+0x24c] ;  /* 0x00024c0001317983 */ /* 0x000ee20000300800 */
[C---:B------:R-:W-:Y:S02]  /*1beb0*/  ISETP.GT.AND P2, PT, R50.reuse, 0xe8, P1 ;  /* 0x000000e83200780c */ /* 0x040fe40000f44270 */
[C---:B------:R-:W-:Y:S02]  /*1bec0*/  ISETP.GT.AND P6, PT, R50.reuse, 0xe9, P1 ;  /* 0x000000e93200780c */ /* 0x040fe40000fc4270 */
[----:B------:R-:W-:Y:S01]  /*1bed0*/  ISETP.GT.AND P5, PT, R50, 0xf0, P3 ;  /* 0x000000f03200780c */ /* 0x000fe20001fa4270 */
[----:B------:R-:W-:-:S05]  /*1bee0*/  IMAD.WIDE.U32 R10, R32, 0x1c, R6 ;  /* 0x0000001c200a7825 */ /* 0x000fca00078e0006 */
[----:B------:R-:W-:-:S03]  /*1bef0*/  IADD3 R11, R0, R11, RZ ;  /* 0x0000000b000b7210 */ /* 0x000fc60007ffe0ff */
[----:B------:R-:W-:Y:S04]  /*1bf00*/  @P2 STG.E desc[UR16][R8.64+0x20], R17 ;  /* 0x0000201108002986 */ /* 0x000fe8000c101910 */
[----:B------:R-:W-:Y:S04]  /*1bf10*/  @P6 STG.E desc[UR16][R6.64+0x20], R21 ;  /* 0x0000201506006986 */ /* 0x000fe8000c101910 */
[----:B------:R3:W-:Y:S02]  /*1bf20*/  @P5 STG.E desc[UR16][R10.64], R15 ;  /* 0x0000000f0a005986 */ /* 0x0007e4000c101910 */
[----:B---3--:R-:W-:-:S02]  /*1bf30*/  FMUL R15, R49, UR21 ;  /* 0x00000015310f7c20 */ /* 0x008fc40008400000 */
[----:B------:R-:W3:Y:S01]  /*1bf40*/  LDL.LU R49, [R1+0x250] ;  /* 0x0002500001317983 */ /* 0x000ee20000300800 */
[----:B------:R-:W-:Y:S01]  /*1bf50*/  ISETP.GT.AND P2, PT, R50, 0xf1, P3 ;  /* 0x000000f13200780c */ /* 0x000fe20001f44270 */
[----:B----4-:R-:W-:Y:S01]  /*1bf60*/  FMUL R17, R53, UR21 ;  /* 0x0000001535117c20 */ /* 0x010fe20008400000 */
[----:B------:R-:W-:Y:S01]  /*1bf70*/  IADD3 R6, P6, R24, R6, RZ ;  /* 0x0000000618067210 */ /* 0x000fe20007fde0ff */
[----:B------:R-:W4:Y:S01]  /*1bf80*/  LDL.LU R53, [R1+0x254] ;  /* 0x0002540001357983 */ /* 0x000f220000300800 */
[----:B--2---:R-:W-:-:S03]  /*1bf90*/  FMUL R19, R52, UR21 ;  /* 0x0000001534137c20 */ /* 0x004fc60008400000 */
[----:B------:R-:W2:Y:S01]  /*1bfa0*/  LDL.LU R52, [R1+0x258] ;  /* 0x0002580001347983 */ /* 0x000ea20000300800 */
[----:B------:R-:W-:-:S05]  /*1bfb0*/  IMAD.X R7, R33, 0x1, R7, P6 ;  /* 0x0000000121077824 */ /* 0x000fca00030e0607 */
[----:B------:R3:W-:Y:S01]  /*1bfc0*/  @P2 STG.E desc[UR16][R6.64], R13 ;  /* 0x0000000d06002986 */ /* 0x0007e2000c101910 */
[C---:B------:R-:W-:Y:S01]  /*1bfd0*/  ISETP.GT.AND P6, PT, R50.reuse, 0xf0, P1 ;  /* 0x000000f03200780c */ /* 0x040fe20000fc4270 */
[----:B---3--:R-:W-:Y:S02]  /*1bfe0*/  FMUL R13, R49, UR21 ;  /* 0x00000015310d7c20 */ /* 0x008fe40008400000 */
[----:B------:R-:W3:Y:S01]  /*1bff0*/  LDL.LU R49, [R1+0x25c] ;  /* 0x00025c0001317983 */ /* 0x000ee20000300800 */
[C---:B------:R-:W-:Y:S02]  /*1c000*/  ISETP.GT.AND P5, PT, R50.reuse, 0xf1, P1 ;  /* 0x000000f13200780c */ /* 0x040fe40000fa4270 */
[----:B------:R-:W-:-:S07]  /*1c010*/  ISETP.GT.AND P2, PT, R50, 0xf8, P3 ;  /* 0x000000f83200780c */ /* 0x000fce0001f44270 */
[----:B------:R4:W-:Y:S01]  /*1c020*/  @P6 STG.E desc[UR16][R10.64+0x20], R17 ;  /* 0x000020110a006986 */ /* 0x0009e2000c101910 */
[----:B------:R-:W-:-:S03]  /*1c030*/  IMAD.WIDE.U32 R8, R32, 0x1c, R6 ;  /* 0x0000001c20087825 */ /* 0x000fc600078e0006 */
[----:B------:R-:W5:Y:S01]  /*1c040*/  LDL.LU R54, [R1+0x260] ;  /* 0x0002600001367983 */ /* 0x000f620000300800 */
[----:B----4-:R-:W-:Y:S01]  /*1c050*/  FMUL R11, R53, UR21 ;  /* 0x00000015350b7c20 */ /* 0x010fe20008400000 */
[----:B--2---:R-:W-:Y:S02]  /*1c060*/  FMUL R17, R52, UR21 ;  /* 0x0000001534117c20 */ /* 0x004fe40008400000 */
[----:B------:R-:W2:Y:S04]  /*1c070*/  LDL.LU R53, [R1+0x264] ;  /* 0x0002640001357983 */ /* 0x000ea80000300800 */
[----:B------:R-:W4:Y:S01]  /*1c080*/  LDL.LU R52, [R1+0x268] ;  /* 0x0002680001347983 */ /* 0x000f220000300800 */
[----:B------:R-:W-:-:S03]  /*1c090*/  IADD3 R9, R0, R9, RZ ;  /* 0x0000000900097210 */ /* 0x000fc60007ffe0ff */
[----:B------:R-:W-:Y:S04]  /*1c0a0*/  @P5 STG.E desc[UR16][R6.64+0x20], R19 ;  /* 0x0000201306005986 */ /* 0x000fe8000c101910 */
[----:B------:R3:W-:Y:S02]  /*1c0b0*/  @P2 STG.E desc[UR16][R8.64], R15 ;  /* 0x0000000f08002986 */ /* 0x0007e4000c101910 */
[----:B---3--:R-:W-:Y:S02]  /*1c0c0*/  FMUL R15, R49, UR21 ;  /* 0x00000015310f7c20 */ /* 0x008fe40008400000 */
[----:B------:R-:W3:Y:S01]  /*1c0d0*/  LDL.LU R49, [R1+0x26c] ;  /* 0x00026c0001317983 */ /* 0x000ee20000300800 */
[C---:B------:R-:W-:Y:S02]  /*1c0e0*/  ISETP.GT.AND P3, PT, R50.reuse, 0xf9, P3 ;  /* 0x000000f93200780c */ /* 0x040fe40001f64270 */
[----:B------:R-:W-:-:S02]  /*1c0f0*/  ISETP.GT.AND P6, PT, R50, 0xf8, P1 ;  /* 0x000000f83200780c */ /* 0x000fc40000fc4270 */
[----:B------:R-:W-:-:S05]  /*1c100*/  IADD3 R6, P5, R24, R6, RZ ;  /* 0x0000000618067210 */ /* 0x000fca0007fbe0ff */
[----:B------:R-:W-:Y:S02]  /*1c110*/  IMAD.X R7, R33, 0x1, R7, P5 ;  /* 0x0000000121077824 */ /* 0x000fe400028e0607 */
[----:B-----5:R-:W-:Y:S02]  /*1c120*/  FMUL R19, R54, UR21 ;  /* 0x0000001536137c20 */ /* 0x020fe40008400000 */
[----:B------:R-:W5:Y:S04]  /*1c130*/  LDL.LU R54, [R1+0x270] ;  /* 0x0002700001367983 */ /* 0x000f680000300800 */
[----:B------:R2:W-:Y:S04]  /*1c140*/  @P3 STG.E desc[UR16][R6.64], R13 ;  /* 0x0000000d06003986 */ /* 0x0005e8000c101910 */
[----:B------:R4:W-:Y:S01]  /*1c150*/  @P6 STG.E desc[UR16][R8.64+0x20], R11 ;  /* 0x0000200b08006986 */ /* 0x0009e2000c101910 */
[----:B--2---:R-:W-:-:S03]  /*1c160*/  FMUL R13, R53, UR21 ;  /* 0x00000015350d7c20 */ /* 0x004fc60008400000 */
[----:B------:R-:W2:Y:S01]  /*1c170*/  LDL.LU R53, [R1+0x274] ;  /* 0x0002740001357983 */ /* 0x000ea20000300800 */
[----:B----4-:R-:W-:-:S03]  /*1c180*/  FMUL R9, R52, UR21 ;  /* 0x0000001534097c20 */ /* 0x010fc60008400000 */
[----:B------:R-:W4:Y:S01]  /*1c190*/  LDL.LU R52, [R1+0x278] ;  /* 0x0002780001347983 */ /* 0x000f220000300800 */
[----:B------:R-:W-:Y:S02]  /*1c1a0*/  ISETP.GT.AND P2, PT, R51, 0x80, PT ;  /* 0x000000803300780c */ /* 0x000fe40003f44270 */
[C---:B------:R-:W-:Y:S01]  /*1c1b0*/  ISETP.GT.AND P1, PT, R50.reuse, 0xf9, P1 ;  /* 0x000000f93200780c */ /* 0x040fe20000f24270 */
[----:B---3--:R-:W-:Y:S02]  /*1c1c0*/  FMUL R11, R49, UR21 ;  /* 0x00000015310b7c20 */ /* 0x008fe40008400000 */
[----:B------:R-:W3:Y:S01]  /*1c1d0*/  LDL.LU R49, [R1+0x27c] ;  /* 0x00027c0001317983 */ /* 0x000ee20000300800 */
[----:B------:R-:W-:Y:S02]  /*1c1e0*/  ISETP.GT.AND P5, PT, R50, RZ, P2 ;  /* 0x000000ff3200720c */ /* 0x000fe400017a4270 */
[----:B------:R-:W-:-:S07]  /*1c1f0*/  ISETP.GT.AND P6, PT, R51, 0x88, PT ;  /* 0x000000883300780c */ /* 0x000fce0003fc4270 */
[----:B------:R0:W-:Y:S01]  /*1c200*/  @P1 STG.E desc[UR16][R6.64+0x20], R17 ;  /* 0x0000201106001986 */ /* 0x0001e2000c101910 */
[C---:B------:R-:W-:Y:S02]  /*1c210*/  ISETP.GT.AND P3, PT, R50.reuse, 0x1, P2 ;  /* 0x000000013200780c */ /* 0x040fe40001764270 */
[C---:B------:R-:W-:Y:S01]  /*1c220*/  ISETP.GT.AND P1, PT, R50.reuse, RZ, P6 ;  /* 0x000000ff3200720c */ /* 0x040fe20003724270 */
[----:B------:R2:W-:Y:S01]  /*1c230*/  @P5 STG.E desc[UR16][R2.64+0x200], R15 ;  /* 0x0002000f02005986 */ /* 0x0005e2000c101910 */
[----:B------:R-:W-:-:S09]  /*1c240*/  ISETP.GT.AND P5, PT, R50, 0x1, P6 ;  /* 0x000000013200780c */ /* 0x000fd200037a4270 */
[----:B------:R-:W-:Y:S01]  /*1c250*/  @P3 STG.E desc[UR16][R4.64+0x200], R19 ;  /* 0x0002001304003986 */ /* 0x000fe2000c101910 */
[----:B------:R-:W-:-:S03]  /*1c260*/  ISETP.GT.AND P3, PT, R50, 0x8, P2 ;  /* 0x000000083200780c */ /* 0x000fc60001764270 */
[----:B------:R5:W-:Y:S01]  /*1c270*/  @P1 STG.E desc[UR16][R2.64+0x220], R13 ;  /* 0x0002200d02001986 */ /* 0x000be2000c101910 */
[----:B0-----:R-:W-:-:S03]  /*1c280*/  IMAD.WIDE.U32 R6, R32, 0x1c, R4 ;  /* 0x0000001c20067825 */ /* 0x001fc600078e0004 */
[----:B------:R4:W-:Y:S01]  /*1c290*/  @P5 STG.E desc[UR16][R4.64+0x220], R9 ;  /* 0x0002200904005986 */ /* 0x0009e2000c101910 */
[----:B--2---:R-:W-:Y:S01]  /*1c2a0*/  FMUL R15, R53, UR21 ;  /* 0x00000015350f7c20 */ /* 0x004fe20008400000 */
[----:B-----5:R-:W-:Y:S02]  /*1c2b0*/  FMUL R13, R54, UR21 ;  /* 0x00000015360d7c20 */ /* 0x020fe40008400000 */
[----:B------:R-:W2:Y:S04]  /*1c2c0*/  LDL.LU R54, [R1+0x280] ;  /* 0x0002800001367983 */ /* 0x000ea80000300800 */
[----:B------:R-:W5:Y:S01]  /*1c2d0*/  LDL.LU R53, [R1+0x284] ;  /* 0x0002840001357983 */ /* 0x000f620000300800 */
[----:B----4-:R-:W-:-:S03]  /*1c2e0*/  FMUL R9, R52, UR21 ;  /* 0x0000001534097c20 */ /* 0x010fc60008400000 */
[----:B------:R-:W4:Y:S01]  /*1c2f0*/  LDL.LU R52, [R1+0x288] ;  /* 0x0002880001347983 */ /* 0x000f220000300800 */
[----:B------:R-:W-:-:S05]  /*1c300*/  IADD3 R7, R0, R7, RZ ;  /* 0x0000000700077210 */ /* 0x000fca0007ffe0ff */
[----:B------:R3:W-:Y:S02]  /*1c310*/  @P3 STG.E desc[UR16][R6.64+0x200], R11 ;  /* 0x0002000b06003986 */ /* 0x0007e4000c101910 */
[----:B---3--:R-:W-:Y:S02]  /*1c320*/  FMUL R11, R49, UR21 ;  /* 0x00000015310b7c20 */ /* 0x008fe40008400000 */
[----:B------:R-:W3:Y:S01]  /*1c330*/  LDL.LU R49, [R1+0x28c] ;  /* 0x00028c0001317983 */ /* 0x000ee20000300800 */
[----:B------:R-:W-:Y:S02]  /*1c340*/  IADD3 R2, P5, R4, R24, RZ ;  /* 0x0000001804027210 */ /* 0x000fe40007fbe0ff */
[C---:B------:R-:W-:Y:S02]  /*1c350*/  ISETP.GT.AND P1, PT, R50.reuse, 0x9, P2 ;  /* 0x000000093200780c */ /* 0x040fe40001724270 */
[C---:B------:R-:W-:Y:S01]  /*1c360*/  ISETP.GT.AND P3, PT, R50.reuse, 0x8, P6 ;  /* 0x000000083200780c */ /* 0x040fe20003764270 */
[----:B------:R-:W-:Y:S01]  /*1c370*/  IMAD.X R3, R5, 0x1, R33, P5 ;  /* 0x0000000105037824 */ /* 0x000fe200028e0621 */
[----:B------:R-:W-:Y:S01]  /*1c380*/  ISETP.GT.AND P5, PT, R50, 0x9, P6 ;  /* 0x000000093200780c */ /* 0x000fe200037a4270 */
[----:B------:R-:W-:-:S08]  /*1c390*/  IMAD.WIDE.U32 R4, R32, 0x1c, R2 ;  /* 0x0000001c20047825 */ /* 0x000fd000078e0002 */
[----:B------:R2:W-:Y:S01]  /*1c3a0*/  @P1 STG.E desc[UR16][R2.64+0x200], R13 ;  /* 0x0002000d02001986 */ /* 0x0005e2000c101910 */
[----:B------:R-:W-:-:S03]  /*1c3b0*/  ISETP.GT.AND P1, PT, R50, 0x10, P2 ;  /* 0x000000103200780c */ /* 0x000fc60001724270 */
[----:B------:R5:W-:Y:S04]  /*1c3c0*/  @P3 STG.E desc[UR16][R6.64+0x220], R15 ;  /* 0x0002200f06003986 */ /* 0x000be8000c101910 */
[----:B------:R4:W-:Y:S01]  /*1c3d0*/  @P5 STG.E desc[UR16][R2.64+0x220], R9 ;  /* 0x0002200902005986 */ /* 0x0009e2000c101910 */
[----:B------:R-:W-:Y:S01]  /*1c3e0*/  IADD3 R5, R0, R5, RZ ;  /* 0x0000000500057210 */ /* 0x000fe20007ffe0ff */
[----:B--2---:R-:W-:Y:S02]  /*1c3f0*/  FMUL R13, R54, UR21 ;  /* 0x00000015360d7c20 */ /* 0x004fe40008400000 */
[----:B------:R-:W2:Y:S01]  /*1c400*/  LDL.LU R54, [R1+0x290] ;  /* 0x0002900001367983 */ /* 0x000ea20000300800 */
[----:B-----5:R-:W-:-:S03]  /*1c410*/  FMUL R15, R53, UR21 ;  /* 0x00000015350f7c20 */ /* 0x020fc60008400000 */
[----:B------:R-:W5:Y:S01]  /*1c420*/  LDL.LU R53, [R1+0x294] ;  /* 0x0002940001357983 */ /* 0x000f620000300800 */
[----:B----4-:R-:W-:-:S03]  /*1c430*/  FMUL R9, R52, UR21 ;  /* 0x0000001534097c20 */ /* 0x010fc60008400000 */
[----:B------:R-:W4:Y:S04]  /*1c440*/  LDL.LU R52, [R1+0x298] ;  /* 0x0002980001347983 */ /* 0x000f280000300800 */
[----:B------:R3:W-:Y:S02]  /*1c450*/  @P1 STG.E desc[UR16][R4.64+0x200], R11 ;  /* 0x0002000b04001986 */ /* 0x0007e4000c101910 */
[----:B---3--:R-:W-:Y:S02]  /*1c460*/  FMUL R11, R49, UR21 ;  /* 0x00000015310b7c20 */ /* 0x008fe40008400000 */
[----:B------:R-:W3:Y:S01]  /*1c470*/  LDL.LU R49, [R1+0x29c] ;  /* 0x00029c0001317983 */ /* 0x000ee20000300800 */
[----:B------:R-:W-:Y:S02]  /*1c480*/  IADD3 R2, P5, R2, R24, RZ ;  /* 0x0000001802027210 */ /* 0x000fe40007fbe0ff */
[----:B------:R-:W-:-:S02]  /*1c490*/  ISETP.GT.AND P3, PT, R50, 0x11, P2 ;  /* 0x000000113200780c */ /* 0x000fc40001764270 */
        /* <DEDUP_REMOVED lines=38> */
[C---:B------:R-:W-:Y:S02]  /*1c700*/  ISETP.GT.AND P3, PT, R50.reuse, 0x21, P2 ;  /* 0x000000213200780c */ /* 0x040fe40001764270 */
[----:B------:R-:W-:-:S02]  /*1c710*/  ISETP.GT.AND P1, PT, R50, 0x20, P6 ;  /* 0x000000203200780c */ /* 0x000fc40003724270 */
[----:B------:R-:W-:-:S05]  /*1c720*/  IADD3 R2, P5, R2, R24, RZ ;  /* 0x0000001802027210 */ /* 0x000fca0007fbe0ff */
[----:B------:R-:W-:Y:S01]  /*1c730*/  IMAD.X R3, R3, 0x1, R33, P5 ;  /* 0x0000000103037824 */ /* 0x000fe200028e0621 */
[----:B------:R-:W-:-:S04]  /*1c740*/  ISETP.GT.AND P5, PT, R50, 0x21, P6 ;  /* 0x000000213200780c */ /* 0x000fc800037a4270 */
[----:B------:R2:W-:Y:S01]  /*1c750*/  @P3 STG.E desc[UR16][R2.64+0x200], R13 ;  /* 0x0002000d02003986 */ /* 0x0005e2000c101910 */
[----:B------:R-:W-:-:S03]  /*1c760*/  ISETP.GT.AND P3, PT, R50, 0x28, P2 ;  /* 0x000000283200780c */ /* 0x000fc60001764270 */
[----:B------:R5:W-:Y:S01]  /*1c770*/  @P1 STG.E desc[UR16][R4.64+0x220], R15 ;  /* 0x0002200f04001986 */ /* 0x000be2000c101910 */
[----:B------:R-:W-:-:S05]  /*1c780*/  IMAD.WIDE.U32 R6, R32, 0x1c, R2 ;  /* 0x0000001c20067825 */ /* 0x000fca00078e0002 */
[----:B------:R-:W-:Y:S01]  /*1c790*/  IADD3 R7, R0, R7, RZ ;  /* 0x0000000700077210 */ /* 0x000fe20007ffe0ff */
[----:B--2---:R-:W-:Y:S02]  /*1c7a0*/  FMUL R13, R54, UR21 ;  /* 0x00000015360d7c20 */ /* 0x004fe40008400000 */
[----:B------:R-:W2:Y:S01]  /*1c7b0*/  LDL.LU R54, [R1+0x2c0] ;  /* 0x0002c00001367983 */ /* 0x000ea20000300800 */
[----:B-----5:R-:W-:-:S03]  /*1c7c0*/  FMUL R15, R53, UR21 ;  /* 0x00000015350f7c20 */ /* 0x020fc60008400000 */
[----:B------:R-:W5:Y:S01]  /*1c7d0*/  LDL.LU R53, [R1+0x2c4] ;  /* 0x0002c40001357983 */ /* 0x000f620000300800 */
[----:B----4-:R-:W-:-:S03]  /*1c7e0*/  FMUL R17, R52, UR21 ;  /* 0x0000001534117c20 */ /* 0x010fc60008400000 */
[----:B------:R-:W4:Y:S04]  /*1c7f0*/  LDL.LU R52, [R1+0x2c8] ;  /* 0x0002c80001347983 */ /* 0x000f280000300800 */
[----:B------:R-:W-:Y:S04]  /*1c800*/  @P5 STG.E desc[UR16][R2.64+0x220], R9 ;  /* 0x0002200902005986 */ /* 0x000fe8000c101910 */
[----:B------:R3:W-:Y:S02]  /*1c810*/  @P3 STG.E desc[UR16][R6.64+0x200], R11 ;  /* 0x0002000b06003986 */ /* 0x0007e4000c101910 */
[----:B---3--:R-:W-:-:S02]  /*1c820*/  FMUL R11, R49, UR21 ;  /* 0x00000015310b7c20 */ /* 0x008fc40008400000 */
[----:B------:R-:W3:Y:S01]  /*1c830*/  LDL.LU R49, [R1+0x2cc] ;  /* 0x0002cc0001317983 */ /* 0x000ee20000300800 */
[----:B------:R-:W-:Y:S02]  /*1c840*/  IADD3 R2, P5, R2, R24, RZ ;  /* 0x0000001802027210 */ /* 0x000fe40007fbe0ff */
[C---:B------:R-:W-:Y:S02]  /*1c850*/  ISETP.GT.AND P1, PT, R50.reuse, 0x29, P2 ;  /* 0x000000293200780c */ /* 0x040fe40001724270 */
[C---:B------:R-:W-:Y:S01]  /*1c860*/  ISETP.GT.AND P3, PT, R50.reuse, 0x28, P6 ;  /* 0x000000283200780c */ /* 0x040fe20003764270 */
[----:B------:R-:W-:Y:S01]  /*1c870*/  IMAD.X R3, R3, 0x1, R33, P5 ;  /* 0x0000000103037824 */ /* 0x000fe200028e0621 */
[----:B------:R-:W-:-:S09]  /*1c880*/  ISETP.GT.AND P5, PT, R50, 0x29, P6 ;  /* 0x000000293200780c */ /* 0x000fd200037a4270 */
[----:B------:R2:W-:Y:S04]  /*1c890*/  @P1 STG.E desc[UR16][R2.64+0x200], R13 ;  /* 0x0002000d02001986 */ /* 0x0005e8000c101910 */
[----:B------:R5:W-:Y:S04]  /*1c8a0*/  @P3 STG.E desc[UR16][R6.64+0x220], R15 ;  /* 0x0002200f06003986 */ /* 0x000be8000c101910 */
[----:B------:R4:W-:Y:S01]  /*1c8b0*/  @P5 STG.E desc[UR16][R2.64+0x220], R17 ;  /* 0x0002201102005986 */ /* 0x0009e2000c101910 */
[----:B--2---:R-:W-:-:S03]  /*1c8c0*/  FMUL R13, R54, UR21 ;  /* 0x00000015360d7c20 */ /* 0x004fc60008400000 */
[----:B------:R-:W2:Y:S01]  /*1c8d0*/  LDL.LU R54, [R1+0x2d0] ;  /* 0x0002d00001367983 */ /* 0x000ea20000300800 */
[----:B-----5:R-:W-:-:S03]  /*1c8e0*/  FMUL R15, R53, UR21 ;  /* 0x00000015350f7c20 */ /* 0x020fc60008400000 */
[----:B------:R-:W5:Y:S01]  /*1c8f0*/  LDL.LU R53, [R1+0x2d4] ;  /* 0x0002d40001357983 */ /* 0x000f620000300800 */
[----:B----4-:R-:W-:-:S03]  /*1c900*/  FMUL R17, R52, UR21 ;  /* 0x0000001534117c20 */ /* 0x010fc60008400000 */
[----:B------:R-:W4:Y:S01]  /*1c910*/  LDL.LU R52, [R1+0x2d8] ;  /* 0x0002d80001347983 */ /* 0x000f220000300800 */
[----:B---3--:R-:W-:-:S03]  /*1c920*/  FMUL R19, R49, UR21 ;  /* 0x0000001531137c20 */ /* 0x008fc60008400000 */
[----:B------:R-:W3:Y:S01]  /*1c930*/  LDL.LU R49, [R1+0x2dc] ;  /* 0x0002dc0001317983 */ /* 0x000ee20000300800 */
[----:B------:R-:W-:Y:S01]  /*1c940*/  ISETP.GT.AND P1, PT, R50, 0x30, P2 ;  /* 0x000000303200780c */ /* 0x000fe20001724270 */
[----:B------:R-:W-:Y:S01]  /*1c950*/  IMAD.WIDE.U32 R4, R32, 0x1c, R2 ;  /* 0x0000001c20047825 */ /* 0x000fe200078e0002 */
[----:B------:R-:W-:-:S04]  /*1c960*/  IADD3 R8, P5, R2, R24, RZ ;  /* 0x0000001802087210 */ /* 0x000fc80007fbe0ff */
[----:B------:R-:W-:Y:S02]  /*1c970*/  IADD3 R5, R0, R5, RZ ;  /* 0x0000000500057210 */ /* 0x000fe40007ffe0ff */
[C---:B------:R-:W-:Y:S01]  /*1c980*/  ISETP.GT.AND P3, PT, R50.reuse, 0x31, P2 ;  /* 0x000000313200780c */ /* 0x040fe20001764270 */
[----:B------:R-:W-:Y:S01]  /*1c990*/  IMAD.X R9, R3, 0x1, R33, P5 ;  /* 0x0000000103097824 */ /* 0x000fe200028e0621 */
[----:B------:R-:W-:-:S03]  /*1c9a0*/  ISETP.GT.AND P5, PT, R50, 0x31, P6 ;  /* 0x000000313200780c */ /* 0x000fc600037a4270 */
[----:B------:R-:W-:Y:S01]  /*1c9b0*/  @P1 STG.E desc[UR16][R4.64+0x200], R11 ;  /* 0x0002000b04001986 */ /* 0x000fe2000c101910 */
[----:B------:R-:W-:Y:S01]  /*1c9c0*/  ISETP.GT.AND P1, PT, R50, 0x30, P6 ;  /* 0x000000303200780c */ /* 0x000fe20003724270 */
[----:B------:R-:W-:-:S06]  /*1c9d0*/  IMAD.WIDE.U32 R2, R32, 0x1c, R8 ;  /* 0x0000001c20027825 */ /* 0x000fcc00078e0008 */
[----:B------:R2:W-:Y:S01]  /*1c9e0*/  @P3 STG.E desc[UR16][R8.64+0x200], R13 ;  /* 0x0002000d08003986 */ /* 0x0005e2000c101910 */
[----:B------:R-:W-:-:S05]  /*1c9f0*/  ISETP.GT.AND P3, PT, R50, 0x38, P2 ;  /* 0x000000383200780c */ /* 0x000fca0001764270 */
        /* <DEDUP_REMOVED lines=8> */
[----:B------:R-:W-:Y:S01]  /*1ca80*/  IADD3 R11, R0, R3, RZ ;  /* 0x00000003000b7210 */ /* 0x000fe20007ffe0ff */
[----:B------:R-:W-:-:S05]  /*1ca90*/  IMAD.MOV.U32 R10, RZ, RZ, R2 ;  /* 0x000000ffff0a7224 */ /* 0x000fca00078e0002 */
[----:B------:R3:W-:Y:S02]  /*1caa0*/  @P3 STG.E desc[UR16][R10.64+0x200], R19 ;  /* 0x000200130a003986 */ /* 0x0007e4000c101910 */
[----:B---3--:R-:W-:Y:S02]  /*1cab0*/  FMUL R19, R49, UR21 ;  /* 0x0000001531137c20 */ /* 0x008fe40008400000 */
[----:B------:R-:W3:Y:S01]  /*1cac0*/  LDL.LU R49, [R1+0x2ec] ;  /* 0x0002ec0001317983 */ /* 0x000ee20000300800 */
[----:B------:R-:W-:Y:S02]  /*1cad0*/  IADD3 R6, P5, R8, R24, RZ ;  /* 0x0000001808067210 */ /* 0x000fe40007fbe0ff */
[C---:B------:R-:W-:Y:S02]  /*1cae0*/  ISETP.GT.AND P1, PT, R50.reuse, 0x39, P2 ;  /* 0x000000393200780c */ /* 0x040fe40001724270 */
[----:B------:R-:W-:Y:S02]  /*1caf0*/  ISETP.GT.AND P3, PT, R50, 0x38, P6 ;  /* 0x000000383200780c */ /* 0x000fe40003764270 */
[----:B------:R-:W-:-:S02]  /*1cb00*/  IADD3.X R7, R9, R33, RZ, P5, !PT ;  /* 0x0000002109077210 */ /* 0x000fc40002ffe4ff */
[----:B------:R-:W-:Y:S01]  /*1cb10*/  ISETP.GT.AND P5, PT, R50, 0x39, P6 ;  /* 0x000000393200780c */ /* 0x000fe200037a4270 */
[----:B------:R-:W-:-:S06]  /*1cb20*/  IMAD.WIDE.U32 R2, R32, 0x1c, R6 ;  /* 0x0000001c20027825 */ /* 0x000fcc00078e0006 */
[----:B------:R2:W-:Y:S01]  /*1cb30*/  @P1 STG.E desc[UR16][R6.64+0x200], R13 ;  /* 0x0002000d06001986 */ /* 0x0005e2000c101910 */
[----:B------:R-:W-:-:S03]  /*1cb40*/  ISETP.GT.AND P1, PT, R50, 0x40, P2 ;  /* 0x000000403200780c */ /* 0x000fc60001724270 */
[----:B------:R5:W-:Y:S04]  /*1cb50*/  @P3 STG.E desc[UR16][R10.64+0x220], R15 ;  /* 0x0002200f0a003986 */ /* 0x000be8000c101910 */
[----:B------:R4:W-:Y:S01]  /*1cb60*/  @P5 STG.E desc[UR16][R6.64+0x220], R17 ;  /* 0x0002201106005986 */ /* 0x0009e2000c101910 */
[----:B------:R-:W-:Y:S01]  /*1cb70*/  IMAD.IADD R9, R0, 0x1, R3 ;  /* 0x0000000100097824 */ /* 0x000fe200078e0203 */
[----:B------:R-:W-:Y:S01]  /*1cb80*/  MOV R8, R2 ;  /* 0x0000000200087202 */ /* 0x000fe20000000f00 */
        /* <DEDUP_REMOVED lines=20> */
[----:B------:R-:W-:Y:S02]  /*1ccd0*/  IMAD.MOV.U32 R10, RZ, RZ, R2 ;  /* 0x000000ffff0a7224 */ /* 0x000fe400078e0002 */
        /* <DEDUP_REMOVED lines=11> */
[C---:B------:R-:W-:Y:S02]  /*1cd90*/  ISETP.GT.AND P3, PT, R50.reuse, 0x48, P6 ;  /* 0x000000483200780c */ /* 0x040fe40003764270 */
[----:B------:R-:W-:Y:S02]  /*1cda0*/  IADD3.X R7, R5, R33, RZ, P5, !PT ;  /* 0x0000002105077210 */ /* 0x000fe40002ffe4ff */
        /* <DEDUP_REMOVED lines=317> */
[----:B------:R-:W-:Y:S01]  /*1e180*/  @P3 STG.E desc[UR16][R4.64+0x200], R13 ;  /* 0x0002000d04003986 */ /* 0x000fe2000c101910 */
[----:B------:R-:W-:-:S03]  /*1e190*/  ISETP.GT.AND P3, PT, R50, 0xc8, P2 ;  /* 0x000000c83200780c */ /* 0x000fc60001764270 */
[----:B------:R5:W-:Y:S04]  /*1e1a0*/  @P1 STG.E desc[UR16][R8.64+0x220], R15 ;  /* 0x0002200f08001986 */ /* 0x000be8000c101910 */
[----:B------:R4:W-:Y:S01]  /*1e1b0*/  @P5 STG.E desc[UR16][R4.64+0x220], R17 ;  /* 0x0002201104005986 */ /* 0x0009e2000c101910 */
[----:B------:R-:W-:Y:S01]  /*1e1c0*/  IADD3 R11, R0, R3, RZ ;  /* 0x00000003000b7210 */ /* 0x000fe20007ffe0ff */
[----:B------:R-:W-:Y:S02]  /*1e1d0*/  IMAD.MOV.U32 R10, RZ, RZ, R2 ;  /* 0x000000ffff0a7224 */ /* 0x000fe400078e0002 */
[----:B-----5:R-:W-:Y:S02]  /*1e1e0*/  FMUL R15, R53, UR21 ;  /* 0x00000015350f7c20 */ /* 0x020fe40008400000 */
[----:B------:R-:W5:Y:S01]  /*1e1f0*/  LDL.LU R53, [R1+0x400] ;  /* 0x0004000001357983 */ /* 0x000f620000300800 */
[----:B----4-:R-:W-:-:S03]  /*1e200*/  FMUL R17, R52, UR21 ;  /* 0x0000001534117c20 */ /* 0x010fc60008400000 */
[----:B------:R-:W4:Y:S04]  /*1e210*/  LDL.LU R52, [R1+0x404] ;  /* 0x0004040001347983 */ /* 0x000f280000300800 */
[----:B------:R3:W-:Y:S02]  /*1e220*/  @P3 STG.E desc[UR16][R10.64+0x200], R19 ;  /* 0x000200130a003986 */ /* 0x0007e4000c101910 */
[----:B---3--:R-:W-:Y:S01]  /*1e230*/  FMUL R19, R49, UR21 ;  /* 0x0000001531137c20 */ /* 0x008fe20008400000 */
[----:B------:R-:W-:Y:S02]  /*1e240*/  MOV R49, R48 ;  /* 0x0000003000317202 */ /* 0x000fe40000000f00 */
[----:B------:R-:W3:Y:S01]  /*1e250*/  LDL.LU R48, [R1+0x40c] ;  /* 0x00040c0001307983 */ /* 0x000ee20000300800 */
[----:B------:R-:W-:-:S02]  /*1e260*/  ISETP.GT.AND P1, PT, R50, 0xc9, P2 ;  /* 0x000000c93200780c */ /* 0x000fc40001724270 */
[----:B------:R-:W-:Y:S01]  /*1e270*/  IADD3 R6, P5, R4, R24, RZ ;  /* 0x0000001804067210 */ /* 0x000fe20007fbe0ff */
[----:B--2---:R-:W-:-:S03]  /*1e280*/  FMUL R13, R54, UR21 ;  /* 0x00000015360d7c20 */ /* 0x004fc60008400000 */
[----:B------:R-:W-:Y:S02]  /*1e290*/  IADD3.X R7, R5, R33, RZ, P5, !PT ;  /* 0x0000002105077210 */ /* 0x000fe40002ffe4ff */
[C---:B------:R-:W-:Y:S02]  /*1e2a0*/  ISETP.GT.AND P3, PT, R50.reuse, 0xc8, P6 ;  /* 0x000000c83200780c */ /* 0x040fe40003764270 */
[----:B------:R-:W-:-:S03]  /*1e2b0*/  ISETP.GT.AND P5, PT, R50, 0xc9, P6 ;  /* 0x000000c93200780c */ /* 0x000fc600037a4270 */
[----:B------:R5:W-:Y:S01]  /*1e2c0*/  @P1 STG.E desc[UR16][R6.64+0x200], R13 ;  /* 0x0002000d06001986 */ /* 0x000be2000c101910 */
[----:B------:R-:W-:Y:S01]  /*1e2d0*/  ISETP.GT.AND P1, PT, R50, 0xd0, P2 ;  /* 0x000000d03200780c */ /* 0x000fe20001724270 */
[----:B------:R-:W-:-:S04]  /*1e2e0*/  IMAD.WIDE.U32 R2, R32, 0x1c, R6 ;  /* 0x0000001c20027825 */ /* 0x000fc800078e0006 */
[----:B------:R-:W-:Y:S01]  /*1e2f0*/  IMAD.IADD R9, R0, 0x1, R3 ;  /* 0x0000000100097824 */ /* 0x000fe200078e0203 */
[----:B------:R-:W-:Y:S01]  /*1e300*/  MOV R8, R2 ;  /* 0x0000000200087202 */ /* 0x000fe20000000f00 */
[----:B------:R4:W-:Y:S01]  /*1e310*/  @P3 STG.E desc[UR16][R10.64+0x220], R15 ;  /* 0x0002200f0a003986 */ /* 0x0009e2000c101910 */
[----:B------:R-:W-:-:S03]  /*1e320*/  ISETP.GT.AND P3, PT, R50, 0xd1, P2 ;  /* 0x000000d13200780c */ /* 0x000fc60001764270 */
[----:B------:R0:W-:Y:S01]  /*1e330*/  @P5 STG.E desc[UR16][R6.64+0x220], R17 ;  /* 0x0002201106005986 */ /* 0x0001e2000c101910 */
[----:B------:R-:W-:-:S03]  /*1e340*/  IADD3 R4, P5, R6, R24, RZ ;  /* 0x0000001806047210 */ /* 0x000fc60007fbe0ff */
[----:B------:R-:W-:Y:S01]  /*1e350*/  @P1 STG.E desc[UR16][R8.64+0x200], R19 ;  /* 0x0002001308001986 */ /* 0x000fe2000c101910 */
[C---:B------:R-:W-:Y:S02]  /*1e360*/  ISETP.GT.AND P1, PT, R50.reuse, 0xd0, P6 ;  /* 0x000000d03200780c */ /* 0x040fe40003724270 */
[----:B------:R-:W-:Y:S02]  /*1e370*/  IADD3.X R5, R7, R33, RZ, P5, !PT ;  /* 0x0000002107057210 */ /* 0x000fe40002ffe4ff */
[----:B------:R-:W-:Y:S01]  /*1e380*/  ISETP.GT.AND P5, PT, R50, 0xd1, P6 ;  /* 0x000000d13200780c */ /* 0x000fe200037a4270 */
[----:B-----5:R-:W-:Y:S01]  /*1e390*/  FMUL R13, R53, UR21 ;  /* 0x00000015350d7c20 */ /* 0x020fe20008400000 */
[----:B----4-:R-:W-:-:S04]  /*1e3a0*/  FMUL R15, R52, UR21 ;  /* 0x00000015340f7c20 */ /* 0x010fc80008400000 */
[----:B------:R1:W-:Y:S01]  /*1e3b0*/  @P3 STG.E desc[UR16][R4.64+0x200], R13 ;  /* 0x0002000d04003986 */ /* 0x0003e2000c101910 */
[C---:B------:R-:W-:Y:S01]  /*1e3c0*/  ISETP.GT.AND P3, PT, R50.reuse, 0xd8, P2 ;  /* 0x000000d83200780c */ /* 0x040fe20001764270 */
[----:B0-----:R-:W-:Y:S02]  /*1e3d0*/  FMUL R17, R49, UR21 ;  /* 0x0000001531117c20 */ /* 0x001fe40008400000 */
[----:B------:R0:W-:Y:S01]  /*1e3e0*/  @P1 STG.E desc[UR16][R8.64+0x220], R15 ;  /* 0x0002200f08001986 */ /* 0x0001e2000c101910 */
[----:B------:R-:W-:Y:S01]  /*1e3f0*/  ISETP.GT.AND P1, PT, R50, 0xd9, P2 ;  /* 0x000000d93200780c */ /* 0x000fe20001724270 */
[----:B------:R-:W-:Y:S02]  /*1e400*/  IMAD.WIDE.U32 R2, R32, 0x1c, R4 ;  /* 0x0000001c20027825 */ /* 0x000fe400078e0004 */
[----:B------:R2:W-:Y:S01]  /*1e410*/  @P5 STG.E desc[UR16][R4.64+0x220], R17 ;  /* 0x0002201104005986 */ /* 0x0005e2000c101910 */
[----:B------:R-:W-:Y:S01]  /*1e420*/  IADD3 R6, P5, R4, R24, RZ ;  /* 0x0000001804067210 */ /* 0x000fe20007fbe0ff */
[----:B------:R-:W-:Y:S01]  /*1e430*/  IMAD.IADD R11, R0, 0x1, R3 ;  /* 0x00000001000b7824 */ /* 0x000fe200078e0203 */
[----:B------:R-:W-:Y:S01]  /*1e440*/  MOV R10, R2 ;  /* 0x00000002000a7202 */ /* 0x000fe20000000f00 */
[----:B-1----:R-:W-:Y:S01]  /*1e450*/  FMUL R13, R47, UR21 ;  /* 0x000000152f0d7c20 */ /* 0x002fe20008400000 */
[----:B------:R-:W-:-:S02]  /*1e460*/  IADD3.X R7, R5, R33, RZ, P5, !PT ;  /* 0x0000002105077210 */ /* 0x000fc40002ffe4ff */
[----:B------:R-:W-:Y:S01]  /*1e470*/  ISETP.GT.AND P5, PT, R50, 0xd9, P6 ;  /* 0x000000d93200780c */ /* 0x000fe200037a4270 */
[----:B------:R-:W-:-:S04]  /*1e480*/  IMAD.WIDE.U32 R2, R32, 0x1c, R6 ;  /* 0x0000001c20027825 */ /* 0x000fc800078e0006 */
[----:B0-----:R-:W-:Y:S01]  /*1e490*/  FMUL R15, R46, UR21 ;  /* 0x000000152e0f7c20 */ /* 0x001fe20008400000 */
[----:B--2---:R-:W-:Y:S01]  /*1e4a0*/  FMUL R17, R45, UR21 ;  /* 0x000000152d117c20 */ /* 0x004fe20008400000 */
[----:B------:R-:W-:Y:S01]  /*1e4b0*/  IMAD.IADD R9, R0, 0x1, R3 ;  /* 0x0000000100097824 */ /* 0x000fe200078e0203 */
[----:B------:R-:W-:Y:S01]  /*1e4c0*/  MOV R8, R2 ;  /* 0x0000000200087202 */ /* 0x000fe20000000f00 */
[----:B------:R-:W-:Y:S01]  /*1e4d0*/  FMUL R21, R41, UR21 ;  /* 0x0000001529157c20 */ /* 0x000fe20008400000 */
[----:B---3--:R-:W-:-:S05]  /*1e4e0*/  FMUL R19, R48, UR21 ;  /* 0x0000001530137c20 */ /* 0x008fca0008400000 */
[----:B------:R0:W-:Y:S01]  /*1e4f0*/  @P3 STG.E desc[UR16][R10.64+0x200], R19 ;  /* 0x000200130a003986 */ /* 0x0001e2000c101910 */
[----:B------:R-:W-:-:S03]  /*1e500*/  ISETP.GT.AND P3, PT, R50, 0xd8, P6 ;  /* 0x000000d83200780c */ /* 0x000fc60003764270 */
[----:B------:R1:W-:Y:S01]  /*1e510*/  @P1 STG.E desc[UR16][R6.64+0x200], R13 ;  /* 0x0002000d06001986 */ /* 0x0003e2000c101910 */
[----:B------:R-:W-:Y:S01]  /*1e520*/  ISETP.GT.AND P1, PT, R50, 0xe0, P2 ;  /* 0x000000e03200780c */ /* 0x000fe20001724270 */
[----:B0-----:R-:W-:-:S08]  /*1e530*/  FMUL R19, R44, UR21 ;  /* 0x000000152c137c20 */ /* 0x001fd00008400000 */
        /* <DEDUP_REMOVED lines=8> */
[----:B-1----:R-:W-:Y:S01]  /*1e5c0*/  FMUL R13, R43, UR21 ;  /* 0x000000152b0d7c20 */ /* 0x002fe20008400000 */
[----:B0-----:R-:W-:-:S04]  /*1e5d0*/  FMUL R15, R42, UR21 ;  /* 0x000000152a0f7c20 */ /* 0x001fc80008400000 */
[----:B------:R0:W-:Y:S01]  /*1e5e0*/  @P3 STG.E desc[UR16][R4.64+0x200], R13 ;  /* 0x0002000d04003986 */ /* 0x0001e2000c101910 */
[----:B------:R-:W-:-:S03]  /*1e5f0*/  ISETP.GT.AND P3, PT, R50, 0xe8, P2 ;  /* 0x000000e83200780c */ /* 0x000fc60001764270 */
[----:B------:R-:W-:Y:S01]  /*1e600*/  @P1 STG.E desc[UR16][R8.64+0x220], R15 ;  /* 0x0002200f08001986 */ /* 0x000fe2000c101910 */
[----:B------:R-:W-:Y:S01]  /*1e610*/  ISETP.GT.AND P1, PT, R50, 0xe9, P2 ;  /* 0x000000e93200780c */ /* 0x000fe20001724270 */
[----:B------:R-:W-:Y:S02]  /*1e620*/  IMAD.WIDE.U32 R2, R32, 0x1c, R4 ;  /* 0x0000001c20027825 */ /* 0x000fe400078e0004 */
[----:B------:R1:W-:Y:S01]  /*1e630*/  @P5 STG.E desc[UR16][R4.64+0x220], R21 ;  /* 0x0002201504005986 */ /* 0x0003e2000c101910 */
[----:B--2---:R-:W-:Y:S01]  /*1e640*/  IADD3 R6, P5, R4, R24, RZ ;  /* 0x0000001804067210 */ /* 0x004fe20007fbe0ff */
[----:B------:R-:W-:Y:S01]  /*1e650*/  FMUL R17, R40, UR21 ;  /* 0x0000001528117c20 */ /* 0x000fe20008400000 */
[----:B------:R-:W-:Y:S01]  /*1e660*/  IMAD.IADD R11, R0, 0x1, R3 ;  /* 0x00000001000b7824 */ /* 0x000fe200078e0203 */
[----:B------:R-:W-:Y:S01]  /*1e670*/  MOV R10, R2 ;  /* 0x00000002000a7202 */ /* 0x000fe20000000f00 */
[----:B0-----:R-:W-:Y:S01]  /*1e680*/  FMUL R13, R39, UR21 ;  /* 0x00000015270d7c20 */ /* 0x001fe20008400000 */
[----:B------:R-:W-:-:S02]  /*1e690*/  IADD3.X R7, R5, R33, RZ, P5, !PT ;  /* 0x0000002105077210 */ /* 0x000fc40002ffe4ff */
[C---:B------:R-:W-:Y:S01]  /*1e6a0*/  ISETP.GT.AND P5, PT, R50.reuse, 0xe8, P6 ;  /* 0x000000e83200780c */ /* 0x040fe200037a4270 */
[----:B------:R0:W-:Y:S01]  /*1e6b0*/  @P3 STG.E desc[UR16][R10.64+0x200], R17 ;  /* 0x000200110a003986 */ /* 0x0001e2000c101910 */
[----:B------:R-:W-:-:S03]  /*1e6c0*/  ISETP.GT.AND P3, PT, R50, 0xe9, P6 ;  /* 0x000000e93200780c */ /* 0x000fc60003764270 */
[----:B------:R2:W-:Y:S01]  /*1e6d0*/  @P1 STG.E desc[UR16][R6.64+0x200], R13 ;  /* 0x0002000d06001986 */ /* 0x0005e2000c101910 */
[----:B------:R-:W-:Y:S01]  /*1e6e0*/  ISETP.GT.AND P1, PT, R50, 0xf0, P2 ;  /* 0x000000f03200780c */ /* 0x000fe20001724270 */
[----:B------:R-:W-:-:S04]  /*1e6f0*/  IMAD.WIDE.U32 R2, R32, 0x1c, R6 ;  /* 0x0000001c20027825 */ /* 0x000fc800078e0006 */
[----:B-1----:R-:W-:Y:S01]  /*1e700*/  FMUL R5, R38, UR21 ;  /* 0x0000001526057c20 */ /* 0x002fe20008400000 */
[----:B------:R-:W-:Y:S01]  /*1e710*/  FMUL R15, R35, UR21 ;  /* 0x00000015230f7c20 */ /* 0x000fe20008400000 */
[----:B------:R-:W-:Y:S01]  /*1e720*/  IMAD.IADD R9, R0, 0x1, R3 ;  /* 0x0000000100097824 */ /* 0x000fe200078e0203 */
[----:B------:R-:W-:Y:S01]  /*1e730*/  MOV R8, R2 ;  /* 0x0000000200087202 */ /* 0x000fe20000000f00 */
[----:B0-----:R-:W-:Y:S01]  /*1e740*/  FMUL R17, R34, UR21 ;  /* 0x0000001522117c20 */ /* 0x001fe20008400000 */
[----:B------:R-:W-:Y:S01]  /*1e750*/  @P5 STG.E desc[UR16][R10.64+0x220], R5 ;  /* 0x000220050a005986 */ /* 0x000fe2000c101910 */
[----:B------:R-:W-:-:S03]  /*1e760*/  ISETP.GT.AND P5, PT, R50, 0xf1, P2 ;  /* 0x000000f13200780c */ /* 0x000fc600017a4270 */
[----:B------:R0:W-:Y:S01]  /*1e770*/  @P3 STG.E desc[UR16][R6.64+0x220], R15 ;  /* 0x0002200f06003986 */ /* 0x0001e2000c101910 */
[----:B------:R-:W-:-:S03]  /*1e780*/  ISETP.GT.AND P3, PT, R50, 0xf0, P6 ;  /* 0x000000f03200780c */ /* 0x000fc60003764270 */
[----:B------:R-:W-:Y:S01]  /*1e790*/  @P1 STG.E desc[UR16][R8.64+0x200], R17 ;  /* 0x0002001108001986 */ /* 0x000fe2000c101910 */
[----:B------:R-:W-:Y:S01]  /*1e7a0*/  IADD3 R2, P1, R6, R24, RZ ;  /* 0x0000001806027210 */ /* 0x000fe20007f3e0ff */
[----:B--2---:R-:W-:-:S03]  /*1e7b0*/  FMUL R13, R31, UR21 ;  /* 0x000000151f0d7c20 */ /* 0x004fc60008400000 */
[----:B------:R-:W-:Y:S02]  /*1e7c0*/  IADD3.X R3, R7, R33, RZ, P1, !PT ;  /* 0x0000002107037210 */ /* 0x000fe40000ffe4ff */
[----:B------:R-:W-:Y:S01]  /*1e7d0*/  ISETP.GT.AND P1, PT, R50, 0xf1, P6 ;  /* 0x000000f13200780c */ /* 0x000fe20003724270 */
[----:B------:R-:W-:Y:S01]  /*1e7e0*/  FMUL R19, R30, UR21 ;  /* 0x000000151e137c20 */ /* 0x000fe20008400000 */
[----:B0-----:R-:W-:Y:S01]  /*1e7f0*/  FMUL R7, R25, UR21 ;  /* 0x0000001519077c20 */ /* 0x001fe20008400000 */
[----:B------:R0:W-:Y:S01]  /*1e800*/  @P5 STG.E desc[UR16][R2.64+0x200], R13 ;  /* 0x0002000d02005986 */ /* 0x0001e2000c101910 */
[----:B------:R-:W-:-:S03]  /*1e810*/  ISETP.GT.AND P5, PT, R50, 0xf8, P6 ;  /* 0x000000f83200780c */ /* 0x000fc600037a4270 */
[----:B------:R1:W-:Y:S01]  /*1e820*/  @P3 STG.E desc[UR16][R8.64+0x220], R19 ;  /* 0x0002201308003986 */ /* 0x0003e2000c101910 */
[C---:B------:R-:W-:Y:S02]  /*1e830*/  ISETP.GT.AND P3, PT, R50.reuse, 0xf8, P2 ;  /* 0x000000f83200780c */ /* 0x040fe40001764270 */
[----:B------:R-:W-:Y:S01]  /*1e840*/  ISETP.GT.AND P2, PT, R50, 0xf9, P2 ;  /* 0x000000f93200780c */ /* 0x000fe20001744270 */
[----:B------:R-:W-:Y:S01]  /*1e850*/  IMAD.WIDE.U32 R4, R32, 0x1c, R2 ;  /* 0x0000001c20047825 */ /* 0x000fe200078e0002 */
[----:B------:R-:W-:Y:S01]  /*1e860*/  ISETP.GT.AND P6, PT, R50, 0xf9, P6 ;  /* 0x000000f93200780c */ /* 0x000fe200037c4270 */
[----:B------:R2:W-:Y:S01]  /*1e870*/  @P1 STG.E desc[UR16][R2.64+0x220], R7 ;  /* 0x0002200702001986 */ /* 0x0005e2000c101910 */
[----:B------:R-:W-:Y:S01]  /*1e880*/  IADD3 R24, P1, R2, R24, RZ ;  /* 0x0000001802187210 */ /* 0x000fe20007f3e0ff */
[----:B------:R-:W-:Y:S02]  /*1e890*/  IMAD.IADD R5, R0, 0x1, R5 ;  /* 0x0000000100057824 */ /* 0x000fe400078e0205 */
[----:B------:R-:W-:Y:S01]  /*1e8a0*/  FMUL R11, R29, UR21 ;  /* 0x000000151d0b7c20 */ /* 0x000fe20008400000 */
[----:B0-----:R-:W-:Y:S01]  /*1e8b0*/  FMUL R13, R27, UR21 ;  /* 0x000000151b0d7c20 */ /* 0x001fe20008400000 */
[----:B------:R-:W-:Y:S01]  /*1e8c0*/  IADD3.X R25, R3, R33, RZ, P1, !PT ;  /* 0x0000002103197210 */ /* 0x000fe20000ffe4ff */
[----:B-1----:R-:W-:Y:S01]  /*1e8d0*/  FMUL R9, R28, UR21 ;  /* 0x000000151c097c20 */ /* 0x002fe20008400000 */
[----:B------:R-:W-:Y:S01]  /*1e8e0*/  FMUL R15, R26, UR21 ;  /* 0x000000151a0f7c20 */ /* 0x000fe20008400000 */
[----:B------:R2:W-:Y:S04]  /*1e8f0*/  @P3 STG.E desc[UR16][R4.64+0x200], R11 ;  /* 0x0002000b04003986 */ /* 0x0005e8000c101910 */
[----:B------:R2:W-:Y:S04]  /*1e900*/  @P2 STG.E desc[UR16][R24.64+0x200], R9 ;  /* 0x0002000918002986 */ /* 0x0005e8000c101910 */
[----:B------:R2:W-:Y:S04]  /*1e910*/  @P5 STG.E desc[UR16][R4.64+0x220], R13 ;  /* 0x0002200d04005986 */ /* 0x0005e8000c101910 */
[----:B------:R2:W-:Y:S02]  /*1e920*/  @P6 STG.E desc[UR16][R24.64+0x220], R15 ;  /* 0x0002200f18006986 */ /* 0x0005e4000c101910 */
.L_x_412:
[----:B------:R-:W-:Y:S05]  /*1e930*/  BSYNC B0 ;  /* 0x0000000000007941 */ /* 0x000fea0003800000 */
.L_x_28:
[----:B0-2---:R-:W2:Y:S04]  /*1e940*/  LDL.LU R3, [R1+0x464] ;  /* 0x0004640001037983 */ /* 0x005ea80000300800 */
[----:B------:R-:W2:Y:S01]  /*1e950*/  LDL.LU R2, [R1+0x468] ;  /* 0x0004680001027983 */ /* 0x000ea20000300800 */
[----:B------:R-:W-:Y:S01]  /*1e960*/  ULDC UR6, c[0x0][0xc] ;  /* 0x0000030000067ab9 */ /* 0x000fe20000000800 */
[----:B------:R-:W-:Y:S01]  /*1e970*/  ULDC UR7, c[0x0][0x10] ;  /* 0x0000040000077ab9 */ /* 0x000fe20000000800 */
[----:B---3--:R-:W2:Y:S01]  /*1e980*/  LDC R5, c[0x0][0x14] ;  /* 0x00000500ff057b82 */ /* 0x008ea20000000800 */
[----:B------:R-:W-:Y:S01]  /*1e990*/  UIMAD.WIDE.U32 UR6, UR6, UR7, URZ ;  /* 0x00000007060672a5 */ /* 0x000fe2000f8e003f */
[----:B------:R0:W5:Y:S01]  /*1e9a0*/  LDL R24, [R1+0x4] ;  /* 0x0000040001187983 */ /* 0x0001620000100800 */
[----:B------:R-:W-:Y:S01]  /*1e9b0*/  UMOV UR14, 0xffffffff ;  /* 0xffffffff000e7882 */ /* 0x000fe20000000000 */
[----:B------:R-:W-:-:S03]  /*1e9c0*/  PRMT R0, RZ, 0x7610, R0 ;  /* 0x00007610ff007816 */ /* 0x000fc60000000000 */
[----:B--2---:R-:W-:-:S04]  /*1e9d0*/  IMAD.WIDE.U32 R2, R5, UR6, R2 ;  /* 0x0000000605027c25 */ /* 0x004fc8000f8e0002 */
[----:B------:R-:W-:Y:S01]  /*1e9e0*/  IMAD R5, R5, UR7, RZ ;  /* 0x0000000705057c24 */ /* 0x000fe2000f8e02ff */
[----:B------:R-:W-:Y:S01]  /*1e9f0*/  ULDC.64 UR6, c[0x0][0x750] ;  /* 0x0001d40000067ab9 */ /* 0x000fe20000000a00 */
[----:B------:R-:W-:Y:S01]  /*1ea00*/  IMAD.MOV.U32 R13, RZ, RZ, R2 ;  /* 0x000000ffff0d7224 */ /* 0x000fe200078e0002 */
[----:B------:R-:W-:Y:S02]  /*1ea10*/  ISETP.GE.U32.AND P1, PT, R2, UR6, PT ;  /* 0x0000000602007c0c */ /* 0x000fe4000bf26070 */
[----:B------:R-:W-:Y:S02]  /*1ea20*/  IADD3 R14, R3, R5, RZ ;  /* 0x00000005030e7210 */ /* 0x000fe40007ffe0ff */
[----:B------:R-:W-:Y:S02]  /*1ea30*/  MOV R2, 0xffffffff ;  /* 0xffffffff00027802 */ /* 0x000fe40000000f00 */
[----:B------:R-:W-:Y:S01]  /*1ea40*/  ISETP.GE.U32.AND.EX P1, PT, R14, UR7, PT, P1 ;  /* 0x000000070e007c0c */ /* 0x000fe2000bf26110 */
[----:B------:R0:W-:Y:S04]  /*1ea50*/  STL [R1+0x464], R14 ;  /* 0x0004640e01007387 */ /* 0x0001e80000100800 */
[----:B------:R0:W-:Y:S04]  /*1ea60*/  STL [R1+0x468], R13 ;  /* 0x0004680d01007387 */ /* 0x0001e80000100800 */
[----:B------:R0:W-:Y:S04]  /*1ea70*/  STL [R1+0x46c], R2 ;  /* 0x00046c0201007387 */ /* 0x0001e80000100800 */
[----:B------:R-:W-:Y:S05]  /*1ea80*/  @P1 BRA `(.L_x_413) ;  /* 0x0000000400781947 */ /* 0x000fea0003800000 */
[----:B------:R-:W2:Y:S01]  /*1ea90*/  S2R R8, SR_CTAID.X ;  /* 0x0000000000087919 */ /* 0x000ea20000002500 */
[----:B------:R-:W-:Y:S01]  /*1eaa0*/  ULDC.64 UR14, c[0x0][0x728] ;  /* 0x0001ca00000e7ab9 */ /* 0x000fe20000000a00 */
[----:B------:R-:W3:Y:S01]  /*1eab0*/  LDC R9, c[0x0][0x144] ;  /* 0x00005100ff097b82 */ /* 0x000ee20000000800 */
[----:B------:R-:W-:Y:S01]  /*1eac0*/  ULDC UR6, c[0x0][0x150] ;  /* 0x0000540000067ab9 */ /* 0x000fe20000000800 */
[----:B------:R-:W0:Y:S01]  /*1ead0*/  S2R R11, SR_CTAID.Y ;  /* 0x00000000000b7919 */ /* 0x000e220000002600 */
[----:B------:R-:W-:Y:S01]  /*1eae0*/  ISETP.NE.U32.AND P1, PT, RZ, UR14, PT ;  /* 0x0000000eff007c0c */ /* 0x000fe2000bf25070 */
[----:B------:R-:W-:Y:S01]  /*1eaf0*/  ULDC UR19, c[0x0][0x730] ;  /* 0x0001cc0000137ab9 */ /* 0x000fe20000000800 */
[----:B------:R-:W-:Y:S02]  /*1eb00*/  R2UR UR10, R13 ;  /* 0x000000000d0a72ca */ /* 0x000fe400000e0000 */
[----:B------:R-:W-:Y:S01]  /*1eb10*/  ISETP.NE.AND.EX P1, PT, RZ, UR15, PT, P1 ;  /* 0x0000000fff007c0c */ /* 0x000fe2000bf25310 */
[----:B------:R-:W0:Y:S01]  /*1eb20*/  LDC.64 R6, c[0x0][0x720] ;  /* 0x0001c800ff067b82 */ /* 0x000e220000000a00 */
[----:B------:R-:W-:-:S02]  /*1eb30*/  R2UR UR11, R14 ;  /* 0x000000000e0b72ca */ /* 0x000fc400000e0000 */
[----:B--2---:R-:W-:-:S05]  /*1eb40*/  I2FP.F32.U32 R0, R8 ;  /* 0x0000000800007245 */ /* 0x004fca0000201000 */
[----:B------:R-:W-:-:S06]  /*1eb50*/  FMUL R0, R0, UR6 ;  /* 0x0000000600007c20 */ /* 0x000fcc0008400000 */
[----:B------:R-:W2:Y:S01]  /*1eb60*/  F2I.U32.TRUNC.NTZ R0, R0 ;  /* 0x0000000000007305 */ /* 0x000ea2000020f000 */
        /* <DEDUP_REMOVED lines=13> */
.L_x_414:
[----:B------:R-:W-:Y:S01]  /*1ec40*/  USHF.R.U64 UR14, UR10, UR19, UR11 ;  /* 0x000000130a0e7299 */ /* 0x000fe2000800120b */
[----:B------:R-:W1:Y:S01]  /*1ec50*/  LDC.64 R20, c[0x0][0x740] ;  /* 0x0001d000ff147b82 */ /* 0x000e620000000a00 */
[----:B------:R-:W-:Y:S01]  /*1ec60*/  USHF.R.U32.HI UR6, URZ, UR19, UR11 ;  /* 0x000000133f067299 */ /* 0x000fe2000801160b */
[----:B--2---:R-:W-:Y:S01]  /*1ec70*/  IMAD.MOV R10, RZ, RZ, -R0 ;  /* 0x000000ffff0a7224 */ /* 0x004fe200078e0a00 */
[----:B0-----:R-:W-:Y:S02]  /*1ec80*/  MOV R2, R13 ;  /* 0x0000000d00027202 */ /* 0x001fe40000000f00 */
[----:B------:R-:W-:Y:S01]  /*1ec90*/  IADD3 R5, P1, RZ, -UR14, RZ ;  /* 0x8000000eff057c10 */ /* 0x000fe2000ff3e0ff */
[----:B---3--:R-:W-:Y:S02]  /*1eca0*/  IMAD R17, R9, R10, R8 ;  /* 0x0000000a09117224 */ /* 0x008fe400078e0208 */
[----:B------:R-:W0:Y:S01]  /*1ecb0*/  LDC R4, c[0x0][0x718] ;  /* 0x0001c600ff047b82 */ /* 0x000e220000000800 */
[----:B------:R-:W-:Y:S01]  /*1ecc0*/  IADD3.X R3, RZ, ~UR6, RZ, P1, !PT ;  /* 0x80000006ff037c10 */ /* 0x000fe20008ffe4ff */
[----:B------:R-:W-:-:S04]  /*1ecd0*/  ULDC UR6, c[0x0][0x154] ;  /* 0x0000550000067ab9 */ /* 0x000fc80000000800 */
[----:B------:R-:W-:Y:S01]  /*1ece0*/  IMAD R0, R3, R6, RZ ;  /* 0x0000000603007224 */ /* 0x000fe200078e02ff */
[----:B------:R-:W-:Y:S01]  /*1ecf0*/  MOV R3, R14 ;  /* 0x0000000e00037202 */ /* 0x000fe20000000f00 */
[----:B------:R-:W2:Y:S02]  /*1ed00*/  LDC R12, c[0x0][0x708] ;  /* 0x0001c200ff0c7b82 */ /* 0x000ea40000000800 */
[----:B------:R-:W-:-:S06]  /*1ed10*/  IMAD.WIDE.U32 R2, R5, R6, R2 ;  /* 0x0000000605027225 */ /* 0x000fcc00078e0002 */
[----:B------:R-:W3:Y:S01]  /*1ed20*/  LDC R16, c[0x0][0x758] ;  /* 0x0001d600ff107b82 */ /* 0x000ee20000000800 */
[----:B------:R-:W-:Y:S01]  /*1ed30*/  IMAD R5, R5, R7, R0 ;  /* 0x0000000705057224 */ /* 0x000fe200078e0200 */
[----:B------:R-:W-:Y:S02]  /*1ed40*/  I2FP.F32.U32 R0, R11 ;  /* 0x0000000b00007245 */ /* 0x000fe40000201000 */
[----:B-1----:R-:W-:Y:S01]  /*1ed50*/  ISETP.NE.U32.AND P1, PT, R20, RZ, PT ;  /* 0x000000ff1400720c */ /* 0x002fe20003f25070 */
[----:B------:R-:W-:Y:S01]  /*1ed60*/  IMAD.IADD R3, R3, 0x1, R5 ;  /* 0x0000000103037824 */ /* 0x000fe200078e0205 */
[----:B------:R-:W-:Y:S01]  /*1ed70*/  MOV R5, 0xffffffff ;  /* 0xffffffff00057802 */ /* 0x000fe20000000f00 */
[----:B------:R-:W-:Y:S01]  /*1ed80*/  FMUL R0, R0, UR6 ;  /* 0x0000000600007c20 */ /* 0x000fe20008400000 */
[----:B------:R-:W1:Y:S01]  /*1ed90*/  LDC R14, c[0x0][0x148] ;  /* 0x00005200ff0e7b82 */ /* 0x000e620000000800 */
[----:B------:R-:W-:Y:S02]  /*1eda0*/  ISETP.NE.AND.EX P1, PT, R21, RZ, PT, P1 ;  /* 0x000000ff1500720c */ /* 0x000fe40003f25310 */
[-CC-:B0-----:R-:W-:Y:S01]  /*1edb0*/  SHF.R.U64 R10, R2, R4.reuse, R3.reuse ;  /* 0x00000004020a7219 */ /* 0x181fe20000001203 */
[----:B------:R0:W0:Y:S01]  /*1edc0*/  F2I.U32.TRUNC.NTZ R13, R0 ;  /* 0x00000000000d7305 */ /* 0x000022000020f000 */
[----:B------:R-:W-:-:S02]  /*1edd0*/  SHF.R.U32.HI R3, RZ, R4, R3 ;  /* 0x00000004ff037219 */ /* 0x000fc40000011603 */
[----:B------:R-:W-:Y:S01]  /*1ede0*/  MOV R7, 0x1 ;  /* 0x0000000100077802 */ /* 0x000fe20000000f00 */
[----:B------:R-:W0:Y:S01]  /*1edf0*/  LDC R15, c[0x0][0x700] ;  /* 0x0001c000ff0f7b82 */ /* 0x000e220000000800 */
[-CC-:B--2---:R-:W-:Y:S02]  /*1ee00*/  SHF.R.U64 R8, R10, R12.reuse, R3.reuse ;  /* 0x0000000c0a087219 */ /* 0x184fe40000001203 */
[----:B------:R-:W-:-:S05]  /*1ee10*/  SHF.R.U32.HI R3, RZ, R12, R3 ;  /* 0x0000000cff037219 */ /* 0x000fca0000011603 */
[----:B------:R-:W2:Y:S01]  /*1ee20*/  LDC R18, c[0x0][0x748] ;  /* 0x0001d200ff127b82 */ /* 0x000ea20000000800 */
[-CC-:B---3--:R-:W-:Y:S02]  /*1ee30*/  SHF.R.U64 R12, R8, R16.reuse, R3.reuse ;  /* 0x00000010080c7219 */ /* 0x188fe40000001203 */
[-C--:B------:R-:W-:Y:S02]  /*1ee40*/  SHF.L.U32 R5, R5, R16.reuse, RZ ;  /* 0x0000001005057219 */ /* 0x080fe400000006ff */
[-C--:B------:R-:W-:Y:S01]  /*1ee50*/  SHF.R.U32.HI R3, RZ, R16.reuse, R3 ;  /* 0x00000010ff037219 */ /* 0x080fe20000011603 */
[----:B------:R-:W-:Y:S01]  /*1ee60*/  IMAD.MOV.U32 R2, RZ, RZ, R12 ;  /* 0x000000ffff027224 */ /* 0x000fe200078e000c */
[----:B------:R-:W-:Y:S01]  /*1ee70*/  SHF.L.U32 R16, R7, R16, RZ ;  /* 0x0000001007107219 */ /* 0x000fe200000006ff */
[----:B------:R-:W3:Y:S01]  /*1ee80*/  LDC R22, c[0x0][0x738] ;  /* 0x0001ce00ff167b82 */ /* 0x000ee20000000800 */
[----:B------:R-:W-:-:S07]  /*1ee90*/  LOP3.LUT R19, RZ, R5, RZ, 0x33, !PT ;  /* 0x00000005ff137212 */ /* 0x000fce00078e33ff */
[----:B------:R-:W0:Y:S01]  /*1eea0*/  LDC R23, c[0x0][0x710] ;  /* 0x0001c400ff177b82 */ /* 0x000e220000000800 */
[----:B------:R-:W-:Y:S05]  /*1eeb0*/  @!P1 BRA `(.L_x_415) ;  /* 0x0000000000289947 */ /* 0x000fea0003800000 */
[----:B------:R-:W4:Y:S02]  /*1eec0*/  LDC R7, c[0x0][0x74c] ;  /* 0x0001d300ff077b82 */ /* 0x000f240000000800 */
[----:B----4-:R-:W-:-:S04]  /*1eed0*/  IADD3 R7, P1, R12, R7, RZ ;  /* 0x000000070c077210 */ /* 0x010fc80007f3e0ff */
[----:B------:R-:W-:-:S05]  /*1eee0*/  IADD3.X R9, RZ, R3, RZ, P1, !PT ;  /* 0x00000003ff097210 */ /* 0x000fca0000ffe4ff */
[----:B------:R-:W-:-:S04]  /*1eef0*/  IMAD.WIDE.U32 R2, R9, R20, RZ ;  /* 0x0000001409027225 */ /* 0x000fc800078e00ff */
[----:B------:R-:W-:-:S04]  /*1ef00*/  IMAD.WIDE.U32 R4, P1, R7, R21, R2 ;  /* 0x0000001507047225 */ /* 0x000fc80007820002 */
[----:B------:R-:W-:Y:S01]  /*1ef10*/  IMAD.WIDE.U32 R2, R7, R20, RZ ;  /* 0x0000001407027225 */ /* 0x000fe200078e00ff */
[----:B------:R-:W-:-:S03]  /*1ef20*/  IADD3.X R7, RZ, RZ, RZ, P1, !PT ;  /* 0x000000ffff077210 */ /* 0x000fc60000ffe4ff */
[----:B------:R-:W-:Y:S01]  /*1ef30*/  IMAD.MOV.U32 R6, RZ, RZ, R5 ;  /* 0x000000ffff067224 */ /* 0x000fe200078e0005 */
[----:B------:R-:W-:-:S05]  /*1ef40*/  IADD3 RZ, P1, R3, R4, RZ ;  /* 0x0000000403ff7210 */ /* 0x000fca0007f3e0ff */
[----:B------:R-:W-:-:S08]  /*1ef50*/  IMAD.WIDE.U32.X R2, R9, R21, R6, P1 ;  /* 0x0000001509027225 */ /* 0x000fd000008e0406 */
.L_x_415:
[----:B0-2---:R-:W-:Y:S02]  /*1ef60*/  SHF.R.U64 R0, R2, R18, R3 ;  /* 0x0000001202007219 */ /* 0x005fe40000001203 */
[----:B------:R-:W-:Y:S02]  /*1ef70*/  LOP3.LUT R5, R8, R19, RZ, 0xc0, !PT ;  /* 0x0000001308057212 */ /* 0x000fe400078ec0ff */
[----:B------:R-:W-:Y:S01]  /*1ef80*/  IADD3 R13, -R13, RZ, RZ ;  /* 0x000000ff0d0d7210 */ /* 0x000fe20007ffe1ff */
[----:B------:R-:W-:Y:S01]  /*1ef90*/  IMAD.MOV R3, RZ, RZ, -R0 ;  /* 0x000000ffff037224 */ /* 0x000fe200078e0a00 */
[----:B------:R-:W-:Y:S01]  /*1efa0*/  IADD3 R7, R15, -0x1, RZ ;  /* 0xffffffff0f077810 */ /* 0x000fe20007ffe0ff */
[----:B------:R-:W-:Y:S01]  /*1efb0*/  IMAD R2, R16, R0, R5 ;  /* 0x0000000010027224 */ /* 0x000fe200078e0205 */
[----:B------:R-:W-:Y:S01]  /*1efc0*/  MOV R4, 0x1 ;  /* 0x0000000100047802 */ /* 0x000fe20000000f00 */
[----:B-1----:R-:W-:Y:S01]  /*1efd0*/  @P4 IMAD R17, R14, R13, R11 ;  /* 0x0000000d0e114224 */ /* 0x002fe200078e020b */
[----:B------:R-:W-:Y:S01]  /*1efe0*/  LOP3.LUT R5, R10, R7, RZ, 0xc0, !PT ;  /* 0x000000070a057212 */ /* 0x000fe200078ec0ff */
[----:B---3--:R-:W-:-:S02]  /*1eff0*/  IMAD R0, R3, R22, R12 ;  /* 0x0000001603007224 */ /* 0x008fc400078e020c */
[----:B------:R-:W-:Y:S02]  /*1f000*/  IMAD R2, R2, R23, R17 ;  /* 0x0000001702027224 */ /* 0x000fe400078e0211 */
[----:B------:R-:W-:Y:S01]  /*1f010*/  IMAD R3, R0, R15, R5 ;  /* 0x0000000f00037224 */ /* 0x000fe200078e0205 */
[----:B------:R-:W-:-:S04]  /*1f020*/  PRMT R0, R4, 0x7610, R0 ;  /* 0x0000761004007816 */ /* 0x000fc80000000000 */
[----:B------:R-:W-:Y:S02]  /*1f030*/  SEL R4, R3, R2, !P4 ;  /* 0x0000000203047207 */ /* 0x000fe40006000000 */
[----:B-----5:R-:W-:-:S03]  /*1f040*/  SEL R24, R2, R3, !P4 ;  /* 0x0000000302187207 */ /* 0x020fc60006000000 */
[----:B------:R2:W-:Y:S04]  /*1f050*/  STL [R1+0x46c], R4 ;  /* 0x00046c0401007387 */ /* 0x0005e80000100800 */
[----:B------:R2:W-:Y:S02]  /*1f060*/  STL [R1+0x4], R24 ;  /* 0x0000041801007387 */ /* 0x0005e40000100800 */
.L_x_413:
[----:B------:R-:W-:Y:S02]  /*1f070*/  LOP3.LUT P1, RZ, R0, 0xff, RZ, 0xc0, !PT ;  /* 0x000000ff00ff7812 */ /* 0x000fe4000782c0ff */
[----:B-----5:R-:W-:-:S05]  /*1f080*/  MOV R0, R24 ;  /* 0x0000001800007202 */ /* 0x020fca0000000f00 */
[----:B------:R3:W-:Y:S06]  /*1f090*/  STL [R1+0x470], R0 ;  /* 0x0004700001007387 */ /* 0x0007ec0000100800 */
[----:B------:R-:W-:Y:S05]  /*1f0a0*/  @P1 BRA `(.L_x_416) ;  /* 0xfffffe2000a81947 */ /* 0x000fea000383ffff */
[----:B------:R-:W-:Y:S05]  /*1f0b0*/  EXIT ;  /* 0x000000000000794d */ /* 0x000fea0003800000 */
.L_x_8:
[----:B------:R-:W2:Y:S01]  /*1f0c0*/  LDL R20, [R1+0x468] ;  /* 0x0004680001147983 */ /* 0x000ea20000100800 */
[----:B0-----:R-:W-:-:S03]  /*1f0d0*/  ULDC.64 UR4, c[0x0][0x750] ;  /* 0x0001d40000047ab9 */ /* 0x001fc60000000a00 */
[----:B------:R-:W3:Y:S01]  /*1f0e0*/  LDL R163, [R1+0x464] ;  /* 0x0004640001a37983 */ /* 0x000ee20000100800 */
[----:B------:R-:W-:Y:S01]  /*1f0f0*/  PRMT R0, RZ, 0x7610, R0 ;  /* 0x00007610ff007816 */ /* 0x000fe20000000000 */
[----:B-1----:R-:W-:Y:S01]  /*1f100*/  IMAD.MOV.U32 R8, RZ, RZ, -0x1 ;  /* 0xffffffffff087424 */ /* 0x002fe200078e00ff */
[----:B------:R-:W-:Y:S02]  /*1f110*/  MOV R4, 0xffffffff ;  /* 0xffffffff00047802 */ /* 0x000fe40000000f00 */
[----:B------:R-:W-:Y:S02]  /*1f120*/  MOV R11, 0xffffffff ;  /* 0xffffffff000b7802 */ /* 0x000fe40000000f00 */
[----:B--2---:R-:W-:-:S04]  /*1f130*/  ISETP.GE.U32.AND P0, PT, R20, UR4, PT ;  /* 0x0000000414007c0c */ /* 0x004fc8000bf06070 */
[----:B---3--:R-:W-:-:S13]  /*1f140*/  ISETP.GE.U32.AND.EX P0, PT, R163, UR5, PT, P0 ;  /* 0x00000005a3007c0c */ /* 0x008fda000bf06100 */
[----:B------:R-:W-:Y:S05]  /*1f150*/  @P0 BRA `(.L_x_417) ;  /* 0x0000000400300947 */ /* 0x000fea0003800000 */
[----:B------:R-:W0:Y:S01]  /*1f160*/  LDC.64 R16, c[0x0][0x728] ;  /* 0x0001ca00ff107b82 */ /* 0x000e220000000a00 */
[----:B------:R-:W-:Y:S01]  /*1f170*/  IMAD.MOV.U32 R8, RZ, RZ, R20 ;  /* 0x000000ffff087224 */ /* 0x000fe200078e0014 */
[----:B------:R-:W-:-:S06]  /*1f180*/  MOV R9, R163 ;  /* 0x000000a300097202 */ /* 0x000fcc0000000f00 */
[----:B------:R-:W1:Y:S08]  /*1f190*/  LDC R12, c[0x0][0x730] ;  /* 0x0001cc00ff0c7b82 */ /* 0x000e700000000800 */
[----:B------:R-:W2:Y:S01]  /*1f1a0*/  LDC.64 R18, c[0x0][0x720] ;  /* 0x0001c800ff127b82 */ /* 0x000ea20000000a00 */
[----:B0-----:R-:W-:-:S04]  /*1f1b0*/  ISETP.NE.U32.AND P0, PT, R16, RZ, PT ;  /* 0x000000ff1000720c */ /* 0x001fc80003f05070 */
[----:B------:R-:W-:-:S13]  /*1f1c0*/  ISETP.NE.AND.EX P0, PT, R17, RZ, PT, P0 ;  /* 0x000000ff1100720c */ /* 0x000fda0003f05300 */
[----:B-12---:R-:W-:Y:S05]  /*1f1d0*/  @!P0 BRA `(.L_x_418) ;  /* 0x0000000000288947 */ /* 0x006fea0003800000 */
[----:B------:R-:W0:Y:S02]  /*1f1e0*/  LDC R0, c[0x0][0x734] ;  /* 0x0001cd00ff007b82 */ /* 0x000e240000000800 */
[----:B0-----:R-:W-:-:S04]  /*1f1f0*/  IADD3 R9, P0, R20, R0, RZ ;  /* 0x0000000014097210 */ /* 0x001fc80007f1e0ff */
[----:B------:R-:W-:-:S05]  /*1f200*/  IADD3.X R11, RZ, R163, RZ, P0, !PT ;  /* 0x000000a3ff0b7210 */ /* 0x000fca00007fe4ff */
[----:B------:R-:W-:-:S04]  /*1f210*/  IMAD.WIDE.U32 R4, R11, R16, RZ ;  /* 0x000000100b047225 */ /* 0x000fc800078e00ff */
[----:B------:R-:W-:-:S04]  /*1f220*/  IMAD.WIDE.U32 R6, P0, R9, R17, R4 ;  /* 0x0000001109067225 */ /* 0x000fc80007800004 */
[----:B------:R-:W-:Y:S01]  /*1f230*/  IMAD.WIDE.U32 R4, R9, R16, RZ ;  /* 0x0000001009047225 */ /* 0x000fe200078e00ff */
[----:B------:R-:W-:-:S03]  /*1f240*/  MOV R8, R7 ;  /* 0x0000000700087202 */ /* 0x000fc60000000f00 */
[----:B------:R-:W-:Y:S01]  /*1f250*/  IMAD.X R9, RZ, RZ, RZ, P0 ;  /* 0x000000ffff097224 */ /* 0x000fe200000e06ff */
[----:B------:R-:W-:-:S05]  /*1f260*/  IADD3 RZ, P0, R5, R6, RZ ;  /* 0x0000000605ff7210 */ /* 0x000fca0007f1e0ff */
[----:B------:R-:W-:-:S08]  /*1f270*/  IMAD.WIDE.U32.X R8, R11, R17, R8, P0 ;  /* 0x000000110b087225 */ /* 0x000fd000000e0408 */
.L_x_418:
[----:B------:R-:W0:Y:S01]  /*1f280*/  LDC.64 R22, c[0x0][0x740] ;  /* 0x0001d000ff167b82 */ /* 0x000e220000000a00 */
[-CC-:B------:R-:W-:Y:S01]  /*1f290*/  SHF.R.U64 R15, R8, R12.reuse, R9.reuse ;  /* 0x0000000c080f7219 */ /* 0x180fe20000001209 */
[----:B------:R-:W-:Y:S01]  /*1f2a0*/  IMAD.MOV.U32 R4, RZ, RZ, R20 ;  /* 0x000000ffff047224 */ /* 0x000fe200078e0014 */
[----:B------:R-:W-:Y:S02]  /*1f2b0*/  SHF.R.U32.HI R0, RZ, R12, R9 ;  /* 0x0000000cff007219 */ /* 0x000fe40000011609 */
[----:B------:R-:W-:Y:S02]  /*1f2c0*/  IADD3 R7, P0, RZ, -R15, RZ ;  /* 0x8000000fff077210 */ /* 0x000fe40007f1e0ff */
[----:B------:R-:W-:Y:S01]  /*1f2d0*/  MOV R24, 0x1 ;  /* 0x0000000100187802 */ /* 0x000fe20000000f00 */
[----:B------:R-:W1:Y:S01]  /*1f2e0*/  LDC R6, c[0x0][0x718] ;  /* 0x0001c600ff067b82 */ /* 0x000e620000000800 */
[----:B------:R-:W-:-:S05]  /*1f2f0*/  IADD3.X R5, RZ, ~R0, RZ, P0, !PT ;  /* 0x80000000ff057210 */ /* 0x000fca00007fe4ff */
[-C--:B------:R-:W-:Y:S01]  /*1f300*/  IMAD R0, R5, R18.reuse, RZ ;  /* 0x0000001205007224 */ /* 0x080fe200078e02ff */
[----:B------:R-:W-:Y:S01]  /*1f310*/  MOV R5, R163 ;  /* 0x000000a300057202 */ /* 0x000fe20000000f00 */
[----:B------:R-:W2:Y:S02]  /*1f320*/  LDC R8, c[0x0][0x708] ;  /* 0x0001c200ff087b82 */ /* 0x000ea40000000800 */
[----:B------:R-:W-:-:S06]  /*1f330*/  IMAD.WIDE.U32 R4, R7, R18, R4 ;  /* 0x0000001207047225 */ /* 0x000fcc00078e0004 */
[----:B------:R-:W3:Y:S01]  /*1f340*/  LDC R21, c[0x0][0x758] ;  /* 0x0001d600ff157b82 */ /* 0x000ee20000000800 */
[----:B------:R-:W-:Y:S01]  /*1f350*/  IMAD R7, R7, R19, R0 ;  /* 0x0000001307077224 */ /* 0x000fe200078e0200 */
[----:B0-----:R-:W-:-:S04]  /*1f360*/  ISETP.NE.U32.AND P0, PT, R22, RZ, PT ;  /* 0x000000ff1600720c */ /* 0x001fc80003f05070 */
[----:B------:R-:W-:Y:S02]  /*1f370*/  IADD3 R5, R5, R7, RZ ;  /* 0x0000000705057210 */ /* 0x000fe40007ffe0ff */
[----:B------:R-:W0:Y:S01]  /*1f380*/  LDC R16, c[0x0][0x700] ;  /* 0x0001c000ff107b82 */ /* 0x000e220000000800 */
[----:B------:R-:W-:Y:S02]  /*1f390*/  ISETP.NE.AND.EX P0, PT, R23, RZ, PT, P0 ;  /* 0x000000ff1700720c */ /* 0x000fe40003f05300 */
[-CC-:B-1----:R-:W-:Y:S01]  /*1f3a0*/  SHF.R.U64 R12, R4, R6.reuse, R5.reuse ;  /* 0x00000006040c7219 */ /* 0x182fe20000001205 */
[----:B------:R-:W-:Y:S01]  /*1f3b0*/  IMAD.MOV.U32 R4, RZ, RZ, -0x1 ;  /* 0xffffffffff047424 */ /* 0x000fe200078e00ff */
[----:B------:R-:W-:-:S03]  /*1f3c0*/  SHF.R.U32.HI R5, RZ, R6, R5 ;  /* 0x00000006ff057219 */ /* 0x000fc60000011605 */
[----:B------:R-:W1:Y:S01]  /*1f3d0*/  LDC R18, c[0x0][0x748] ;  /* 0x0001d200ff127b82 */ /* 0x000e620000000800 */
[-CC-:B--2---:R-:W-:Y:S02]  /*1f3e0*/  SHF.R.U64 R17, R12, R8.reuse, R5.reuse ;  /* 0x000000080c117219 */ /* 0x184fe40000001205 */
[----:B------:R-:W-:-:S05]  /*1f3f0*/  SHF.R.U32.HI R0, RZ, R8, R5 ;  /* 0x00000008ff007219 */ /* 0x000fca0000011605 */
[----:B------:R-:W2:Y:S01]  /*1f400*/  LDC R20, c[0x0][0x738] ;  /* 0x0001ce00ff147b82 */ /* 0x000ea20000000800 */
[-C--:B---3--:R-:W-:Y:S02]  /*1f410*/  SHF.L.U32 R4, R4, R21.reuse, RZ ;  /* 0x0000001504047219 */ /* 0x088fe400000006ff */
[-CC-:B------:R-:W-:Y:S02]  /*1f420*/  SHF.R.U64 R19, R17, R21.reuse, R0.reuse ;  /* 0x0000001511137219 */ /* 0x180fe40000001200 */
[----:B------:R-:W-:Y:S02]  /*1f430*/  LOP3.LUT R26, RZ, R4, RZ, 0x33, !PT ;  /* 0x00000004ff1a7212 */ /* 0x000fe400078e33ff */
[----:B------:R-:W-:Y:S01]  /*1f440*/  SHF.R.U32.HI R5, RZ, R21, R0 ;  /* 0x00000015ff057219 */ /* 0x000fe20000011600 */
        /* <DEDUP_REMOVED lines=9> */
[----:B------:R-:W-:Y:S02]  /*1f4e0*/  IADD3.X R9, RZ, RZ, RZ, P0, !PT ;  /* 0x000000ffff097210 */ /* 0x000fe400007fe4ff */
[----:B------:R-:W-:Y:S02]  /*1f4f0*/  MOV R8, R7 ;  /* 0x0000000700087202 */ /* 0x000fe40000000f00 */
[----:B------:R-:W-:-:S05]  /*1f500*/  IADD3 RZ, P0, R5, R6, RZ ;  /* 0x0000000605ff7210 */ /* 0x000fca0007f1e0ff */
[----:B------:R-:W-:-:S08]  /*1f510*/  IMAD.WIDE.U32.X R4, R11, R23, R8, P0 ;  /* 0x000000170b047225 */ /* 0x000fd000000e0408 */
.L_x_419:
[----:B-1----:R-:W-:Y:S01]  /*1f520*/  SHF.R.U64 R3, R4, R18, R5 ;  /* 0x0000001204037219 */ /* 0x002fe20000001205 */
[----:B0-----:R-:W-:Y:S01]  /*1f530*/  VIADD R5, R16, 0xffffffff ;  /* 0xffffffff10057836 */ /* 0x001fe20000000000 */
[----:B------:R-:W-:Y:S01]  /*1f540*/  SHF.L.U32 R24, R24, R21, RZ ;  /* 0x0000001518187219 */ /* 0x000fe200000006ff */
[----:B------:R-:W-:Y:S01]  /*1f550*/  @P4 IMAD R10, R13, R14, R2 ;  /* 0x0000000e0d0a4224 */ /* 0x000fe200078e0202 */
[----:B------:R-:W-:Y:S01]  /*1f560*/  LOP3.LUT R0, R17, R26, RZ, 0xc0, !PT ;  /* 0x0000001a11007212 */ /* 0x000fe200078ec0ff */
[----:B------:R-:W-:Y:S01]  /*1f570*/  IMAD.MOV.U32 R11, RZ, RZ, R15 ;  /* 0x000000ffff0b7224 */ /* 0x000fe200078e000f */
[----:B------:R-:W-:Y:S02]  /*1f580*/  IADD3 R4, -R3, RZ, RZ ;  /* 0x000000ff03047210 */ /* 0x000fe40007ffe1ff */
[----:B------:R-:W-:Y:S01]  /*1f590*/  LOP3.LUT R5, R12, R5, RZ, 0xc0, !PT ;  /* 0x000000050c057212 */ /* 0x000fe200078ec0ff */
[----:B------:R-:W-:Y:S01]  /*1f5a0*/  IMAD R3, R24, R3, R0 ;  /* 0x0000000318037224 */ /* 0x000fe200078e0200 */
[----:B------:R-:W-:Y:S01]  /*1f5b0*/  MOV R2, 0x1 ;  /* 0x0000000100027802 */ /* 0x000fe20000000f00 */
[----:B--2---:R-:W-:-:S02]  /*1f5c0*/  IMAD R0, R4, R20, R19 ;  /* 0x0000001404007224 */ /* 0x004fc400078e0213 */
[----:B---3--:R-:W-:Y:S02]  /*1f5d0*/  IMAD R8, R3, R25, R10 ;  /* 0x0000001903087224 */ /* 0x008fe400078e020a */
[----:B------:R-:W-:Y:S01]  /*1f5e0*/  IMAD R3, R0, R16, R5 ;  /* 0x0000001000037224 */ /* 0x000fe200078e0205 */
[----:B------:R-:W-:-:S04]  /*1f5f0*/  PRMT R0, R2, 0x7610, R0 ;  /* 0x0000761002007816 */ /* 0x000fc80000000000 */
[----:B------:R-:W-:Y:S02]  /*1f600*/  SEL R4, R3, R8, !P4 ;  /* 0x0000000803047207 */ /* 0x000fe40006000000 */
[----:B------:R-:W-:-:S07]  /*1f610*/  SEL R8, R8, R3, !P4 ;  /* 0x0000000308087207 */ /* 0x000fce0006000000 */
.L_x_417:
[----:B------:R-:W-:-:S08]  /*1f620*/  NOP ;  /* 0x0000000000007918 */ /* 0x000fd00000000000 */
[----:B------:R-:W0:-:S00]  /*1f630*/  USETMAXREG.DEALLOC.CTAPOOL 0x18 ;  /* 0x00000018000079c8 */ /* 0x000e0000080e0500 */
[----:B------:R-:W-:-:S13]  /*1f640*/  ISETP.NE.AND P0, PT, RZ, UR8, PT ;  /* 0x00000008ff007c0c */ /* 0x000fda000bf05270 */
[----:B------:R-:W-:Y:S05]  /*1f650*/  @P0 EXIT ;  /* 0x000000000000094d */ /* 0x000fea0003800000 */
[----:B0-----:R-:W-:Y:S02]  /*1f660*/  LOP3.LUT P0, RZ, R0, 0xff, RZ, 0xc0, !PT ;  /* 0x000000ff00ff7812 */ /* 0x001fe4000780c0ff */
[----:B------:R-:W-:Y:S02]  /*1f670*/  MOV R0, 0x1 ;  /* 0x0000000100007802 */ /* 0x000fe40000000f00 */
[----:B------:R-:W-:-:S09]  /*1f680*/  MOV R6, RZ ;  /* 0x000000ff00067202 */ /* 0x000fd20000000f00 */
[----:B------:R-:W-:Y:S05]  /*1f690*/  @!P0 BRA `(.L_x_420) ;  /* 0x0000000c00948947 */ /* 0x000fea0003800000 */
[----:B------:R-:W0:Y:S01]  /*1f6a0*/  LDC R0, c[0x0][0x28c] ;  /* 0x0000a300ff007b82 */ /* 0x000e220000000800 */
[----:B------:R-:W1:Y:S01]  /*1f6b0*/  S2R R10, SR_CgaCtaId ;  /* 0x00000000000a7919 */ /* 0x000e620000008800 */
[----:B------:R-:W-:Y:S01]  /*1f6c0*/  ULDC UR5, c[0x0][0x758] ;  /* 0x0001d60000057ab9 */ /* 0x000fe20000000800 */
[----:B------:R-:W-:Y:S01]  /*1f6d0*/  UMOV UR7, 0xffffffff ;  /* 0xffffffff00077882 */ /* 0x000fe20000000000 */
[----:B------:R-:W-:Y:S01]  /*1f6e0*/  ULDC UR6, c[0x0][0xc] ;  /* 0x0000030000067ab9 */ /* 0x000fe20000000800 */
[----:B------:R-:W-:Y:S01]  /*1f6f0*/  USHF.L.U32 UR9, UR7, UR5, URZ ;  /* 0x0000000507097299 */ /* 0x000fe2000800063f */
[----:B------:R-:W-:Y:S01]  /*1f700*/  BSSY B0, `(.L_x_420) ;  /* 0x00000de000007945 */ /* 0x000fe20003800000 */
[----:B------:R-:W-:Y:S01]  /*1f710*/  UMOV UR8, 0x1 ;  /* 0x0000000100087882 */ /* 0x000fe20000000000 */
[----:B------:R-:W-:Y:S01]  /*1f720*/  ULDC UR7, c[0x0][0x10] ;  /* 0x0000040000077ab9 */ /* 0x000fe20000000800 */
[----:B------:R-:W-:Y:S01]  /*1f730*/  USHF.L.U32 UR5, UR8, UR5, URZ ;  /* 0x0000000508057299 */ /* 0x000fe2000800063f */
[----:B------:R-:W-:Y:S01]  /*1f740*/  MOV R9, 0x1 ;  /* 0x0000000100097802 */ /* 0x000fe20000000f00 */
[----:B------:R-:W-:Y:S01]  /*1f750*/  UIMAD.WIDE.U32 UR6, UR6, UR7, URZ ;  /* 0x00000007060672a5 */ /* 0x000fe2000f8e003f */
[----:B------:R-:W-:Y:S01]  /*1f760*/  IMAD.MOV.U32 R6, RZ, RZ, RZ ;  /* 0x000000ffff067224 */ /* 0x000fe200078e00ff */
[----:B------:R-:W-:Y:S01]  /*1f770*/  ULDC UR8, c[0x0][0x14] ;  /* 0x0000050000087ab9 */ /* 0x000fe20000000800 */
[----:B------:R-:W-:Y:S01]  /*1f780*/  ULDC UR4, c[0x0][0x700] ;  /* 0x0001c00000047ab9 */ /* 0x000fe20000000800 */
[----:B------:R-:W-:-:S02]  /*1f790*/  UIMAD.WIDE.U32 UR32, UR6, UR8, URZ ;  /* 0x00000008062072a5 */ /* 0x000fc4000f8e003f */
[----:B------:R-:W-:Y:S02]  /*1f7a0*/  UIMAD UR7, UR7, UR8, URZ ;  /* 0x00000008070772a4 */ /* 0x000fe4000f8e023f */
[----:B------:R-:W-:Y:S02]  /*1f7b0*/  ULOP3.LUT UR29, UR13, 0x2, URZ, 0xfc, !UPT ;  /* 0x000000020d1d7892 */ /* 0x000fe4000f8efc3f */
[----:B------:R-:W-:Y:S02]  /*1f7c0*/  UIADD3 UR4, UR4, -0x1, URZ ;  /* 0xffffffff04047890 */ /* 0x000fe4000fffe03f */
[----:B------:R-:W-:Y:S01]  /*1f7d0*/  ULOP3.LUT UR6, URZ, UR9, URZ, 0x33, !UPT ;  /* 0x000000093f067292 */ /* 0x000fe2000f8e333f */
[----:B0-----:R-:W-:Y:S01]  /*1f7e0*/  VIADD R0, R0, 0x3f ;  /* 0x0000003f00007836 */ /* 0x001fe20000000000 */
[----:B------:R-:W-:Y:S01]  /*1f7f0*/  UIADD3 UR7, UR33, UR7, URZ ;  /* 0x0000000721077290 */ /* 0x000fe2000fffe03f */
[----:B------:R-:W-:-:S03]  /*1f800*/  ULDC.64 UR34, c[0x0][0x198] ;  /* 0x0000660000227ab9 */ /* 0x000fc60000000a00 */
[----:B------:R-:W-:-:S04]  /*1f810*/  SHF.R.S32.HI R3, RZ, 0x1f, R0 ;  /* 0x0000001fff037819 */ /* 0x000fc80000011400 */
[----:B------:R-:W-:Y:S01]  /*1f820*/  LEA.HI R3, R3, R0, RZ, 0x6 ;  /* 0x0000000003037211 */ /* 0x000fe200078f30ff */
[C---:B-1----:R-:W-:Y:S01]  /*1f830*/  IMAD.SHL.U32 R12, R10.reuse, 0x1000, RZ ;  /* 0x000010000a0c7824 */ /* 0x042fe200078e00ff */
[C---:B------:R-:W-:Y:S02]  /*1f840*/  SHF.L.U32 R19, R10.reuse, 0x7, RZ ;  /* 0x000000070a137819 */ /* 0x040fe400000006ff */
[----:B------:R-:W-:Y:S02]  /*1f850*/  SHF.L.U32 R10, R10, 0xa, RZ ;  /* 0x0000000a0a0a7819 */ /* 0x000fe400000006ff */
[----:B------:R-:W-:Y:S02]  /*1f860*/  SHF.R.S32.HI R7, RZ, 0x6, R3 ;  /* 0x00000006ff077819 */ /* 0x000fe40000011403 */
[----:B------:R-:W-:Y:S02]  /*1f870*/  LOP3.LUT R19, R19, 0x80, RZ, 0xc0, !PT ;  /* 0x0000008013137812 */ /* 0x000fe400078ec0ff */
[----:B------:R-:W-:-:S02]  /*1f880*/  LOP3.LUT R12, R12, 0x1000, RZ, 0xc0, !PT ;  /* 0x000010000c0c7812 */ /* 0x000fc400078ec0ff */
[----:B------:R-:W-:Y:S02]  /*1f890*/  LOP3.LUT R10, R10, 0x400, RZ, 0xc0, !PT ;  /* 0x000004000a0a7812 */ /* 0x000fe400078ec0ff */
[----:B------:R-:W-:Y:S02]  /*1f8a0*/  MOV R0, 0x1 ;  /* 0x0000000100007802 */ /* 0x000fe40000000f00 */
[----:B------:R-:W-:-:S07]  /*1f8b0*/  IADD3 R20, R7, 0x1, RZ ;  /* 0x0000000107147810 */ /* 0x000fce0007ffe0ff */
.L_x_431:
[----:B------:R-:W-:-:S03]  /*1f8c0*/  UMOV UR8, 0xffffffff ;  /* 0xffffffff00087882 */ /* 0x000fc60000000000 */
[----:B------:R-:W-:Y:S05]  /*1f8d0*/  BRA.DIV UR8, `(.L_x_421) ;  /* 0x0000001208787947 */ /* 0x000fea000b800000 */
[----:B------:R-:W-:-:S13]  /*1f8e0*/  ELECT P0, URZ, PT ;  /* 0x00000000003f782f */ /* 0x000fda0003800000 */
.L_x_446:
[----:B------:R-:W0:Y:S01]  /*1f8f0*/  LDC R2, c[0x0][0x28c] ;  /* 0x0000a300ff027b82 */ /* 0x000e220000000800 */
[----:B------:R-:W-:Y:S01]  /*1f900*/  BSSY B1, `(.L_x_422) ;  /* 0x0000047000017945 */ /* 0x000fe20003800000 */
[----:B0-----:R-:W-:-:S13]  /*1f910*/  ISETP.LT.OR P0, PT, R2, 0x1, !P0 ;  /* 0x000000010200780c */ /* 0x001fda0004701670 */
[----:B------:R-:W-:Y:S05]  /*1f920*/  @P0 BRA `(.L_x_423) ;  /* 0x0000000400100947 */ /* 0x000fea0003800000 */
[----:B------:R-:W-:Y:S01]  /*1f930*/  LEA R2, R8, R19, 0x8 ;  /* 0x0000001308027211 */ /* 0x000fe200078e40ff */
[----:B------:R-:W-:Y:S01]  /*1f940*/  IMAD.SHL.U32 R3, R4, 0x100, RZ ;  /* 0x0000010004037824 */ /* 0x000fe200078e00ff */
[----:B------:R-:W-:Y:S02]  /*1f950*/  CS2R R4, SRZ ;  /* 0x0000000000047805 */ /* 0x000fe4000001ff00 */
[----:B------:R-:W-:Y:S01]  /*1f960*/  MOV R8, R20 ;  /* 0x0000001400087202 */ /* 0x000fe20000000f00 */
[----:B------:R-:W-:Y:S01]  /*1f970*/  IMAD.MOV.U32 R14, RZ, RZ, R6 ;  /* 0x000000ffff0e7224 */ /* 0x000fe200078e0006 */
[----:B------:R-:W-:Y:S02]  /*1f980*/  MOV R13, R0 ;  /* 0x00000000000d7202 */ /* 0x000fe40000000f00 */
[----:B------:R-:W-:-:S07]  /*1f990*/  MOV R15, RZ ;  /* 0x000000ff000f7202 */ /* 0x000fce0000000f00 */
.L_x_426:
[----:B------:R-:W0:Y:S01]  /*1f9a0*/  S2R R16, SR_CgaCtaId ;  /* 0x0000000000107919 */ /* 0x000e220000008800 */
[----:B------:R-:W-:Y:S02]  /*1f9b0*/  MOV R17, 0x400 ;  /* 0x0000040000117802 */ /* 0x000fe40000000f00 */
[----:B------:R-:W-:Y:S02]  /*1f9c0*/  SHF.L.U32 R18, R13, 0x1f, RZ ;  /* 0x0000001f0d127819 */ /* 0x000fe400000006ff */
[----:B0-----:R-:W-:-:S04]  /*1f9d0*/  LEA R16, R16, R17, 0x18 ;  /* 0x0000001110107211 */ /* 0x001fc800078ec0ff */
[----:B------:R-:W-:-:S04]  /*1f9e0*/  LEA R17, R14, R16, 0x3 ;  /* 0x000000100e117211 */ /* 0x000fc800078e18ff */
[----:B------:R-:W0:Y:S02]  /*1f9f0*/  SYNCS.PHASECHK.TRANS64.TRYWAIT P0, [R17+URZ+0x40], R18 ;  /* 0x00004012110075a7 */ /* 0x000e24000800017f */
[----:B0-----:R-:W-:Y:S05]  /*1fa00*/  @!P0 BRA `(.L_x_424) ;  /* 0x00000010004c8947 */ /* 0x001fea0003800000 */
.L_x_447:
[----:B0-----:R-:W0:Y:S01]  /*1fa10*/  S2R R18, SR_TID.X ;  /* 0x0000000000127919 */ /* 0x001e220000002100 */
[----:B------:R-:W-:-:S04]  /*1fa20*/  UPRMT UR8, UR29, 0x9910, URZ ;  /* 0x000099101d087896 */ /* 0x000fc8000800003f */
[----:B------:R-:W-:Y:S01]  /*1fa30*/  UISETP.NE.AND UP0, UPT, UR8, 0x2, UPT ;  /* 0x000000020800788c */ /* 0x000fe2000bf05270 */
[----:B0-----:R-:W-:-:S13]  /*1fa40*/  LOP3.LUT P0, RZ, R18, 0x7f, RZ, 0xc0, !PT ;  /* 0x0000007f12ff7812 */ /* 0x001fda000780c0ff */
[----:B------:R-:W0:Y:S02]  /*1fa50*/  @!P0 LDC R18, c[0x0][0x640] ;  /* 0x00019000ff128b82 */ /* 0x000e240000000800 */
[----:B0-----:R0:W-:Y:S01]  /*1fa60*/  @!P0 SYNCS.ARRIVE.TRANS64 RZ, [R17+URZ], R18 ;  /* 0x0000001211ff89a7 */ /* 0x0011e2000800003f */
[----:B------:R-:W-:-:S13]  /*1fa70*/  PLOP3.LUT P0, PT, PT, PT, UP0, 0x80, 0x0 ;  /* 0x000000000000781c */ /* 0x000fda0003f0f008 */
[----:B0-----:R-:W-:Y:S05]  /*1fa80*/  @P0 BRA `(.L_x_425) ;  /* 0x0000000000040947 */ /* 0x001fea0003800000 */
[----:B------:R-:W-:Y:S01]  /*1fa90*/  BPT.TRAP 0x1 ;  /* 0x000000040000795c */ /* 0x000fe20000300000 */
.L_x_425:
[----:B------:R-:W-:Y:S01]  /*1faa0*/  R2UR UR9, R16 ;  /* 0x00000000100972ca */ /* 0x000fe200000e0000 */
[----:B------:R-:W-:Y:S01]  /*1fab0*/  IMAD R16, R14, 0x4000, R16 ;  /* 0x000040000e107824 */ /* 0x000fe200078e0210 */
[----:B------:R-:W-:Y:S01]  /*1fac0*/  R2UR UR25, R17 ;  /* 0x00000000111972ca */ /* 0x000fe200000e0000 */
[----:B------:R-:W-:Y:S01]  /*1fad0*/  UIADD3 UR14, UP0, UR34, 0xf0, URZ ;  /* 0x000000f0220e7890 */ /* 0x000fe2000ff1e03f */
[----:B------:R-:W-:Y:S01]  /*1fae0*/  R2UR UR28, R11 ;  /* 0x000000000b1c72ca */ /* 0x000fe200000e0000 */
[----:B------:R-:W-:Y:S01]  /*1faf0*/  UIADD3 UR22, UP1, UR34, 0x1f0, URZ ;  /* 0x000001f022167890 */ /* 0x000fe2000ff3e03f */
[----:B------:R-:W-:Y:S01]  /*1fb00*/  R2UR UR8, R16 ;  /* 0x00000000100872ca */ /* 0x000fe200000e0000 */
[----:B------:R-:W-:Y:S01]  /*1fb10*/  UIADD3 UR36, UP2, UR34, 0x2f0, URZ ;  /* 0x000002f022247890 */ /* 0x000fe2000ff5e03f */
[----:B------:R-:W-:Y:S01]  /*1fb20*/  LEA R16, R14, R12, 0xd ;  /* 0x0000000c0e107211 */ /* 0x000fe200078e68ff */
[----:B------:R-:W-:Y:S01]  /*1fb30*/  UIADD3.X UR15, URZ, UR35, URZ, UP0, !UPT ;  /* 0x000000233f0f7290 */ /* 0x000fe200087fe43f */
[----:B------:R-:W-:Y:S01]  /*1fb40*/  R2UR UR27, R2 ;  /* 0x00000000021b72ca */ /* 0x000fe200000e0000 */
[----:B------:R-:W-:Y:S01]  /*1fb50*/  UIADD3.X UR23, URZ, UR35, URZ, UP1, !UPT ;  /* 0x000000233f177290 */ /* 0x000fe20008ffe43f */
[----:B------:R-:W-:Y:S01]  /*1fb60*/  R2UR UR24, R16 ;  /* 0x00000000101872ca */ /* 0x000fe200000e0000 */
[----:B------:R-:W-:Y:S01]  /*1fb70*/  UIADD3.X UR37, URZ, UR35, URZ, UP2, !UPT ;  /* 0x000000233f257290 */ /* 0x000fe200097fe43f */
[C---:B------:R-:W-:Y:S01]  /*1fb80*/  LEA R16, R14.reuse, R10, 0xb ;  /* 0x0000000a0e107211 */ /* 0x040fe200078e58ff */
[----:B------:R-:W-:Y:S01]  /*1fb90*/  VIADD R14, R14, 0x1 ;  /* 0x000000010e0e7836 */ /* 0x000fe20000000000 */
[----:B------:R-:W-:Y:S01]  /*1fba0*/  IADD3 R8, R8, -0x1, RZ ;  /* 0xffffffff08087810 */ /* 0x000fe20007ffe0ff */
[----:B------:R-:W-:Y:S01]  /*1fbb0*/  UMOV UR21, 0x30000 ;  /* 0x0003000000157882 */ /* 0x000fe20000000000 */
[----:B------:R-:W-:Y:S01]  /*1fbc0*/  R2UR UR16, R16 ;  /* 0x00000000101072ca */ /* 0x000fe200000e0000 */
[----:B------:R-:W-:Y:S01]  /*1fbd0*/  UIADD3 UR8, UR8, 0x10180, URZ ;  /* 0x0001018008087890 */ /* 0x000fe2000fffe03f */
[----:B------:R-:W-:Y:S01]  /*1fbe0*/  R2UR UR26, R5 ;  /* 0x00000000051a72ca */ /* 0x000fe200000e0000 */
[----:B------:R-:W-:Y:S01]  /*1fbf0*/  UMOV UR30, 0x0 ;  /* 0x00000000001e7882 */ /* 0x000fe20000000000 */
[----:B------:R-:W-:Y:S01]  /*1fc00*/  R2UR UR19, R15 ;  /* 0x000000000f1372ca */ /* 0x000fe200000e0000 */
[----:B------:R-:W-:Y:S01]  /*1fc10*/  UMOV UR31, 0x10000000 ;  /* 0x10000000001f7882 */ /* 0x000fe20000000000 */
[----:B------:R-:W-:Y:S01]  /*1fc20*/  R2UR UR10, R4 ;  /* 0x00000000040a72ca */ /* 0x000fe200000e0000 */
[----:B------:R-:W-:Y:S01]  /*1fc30*/  UIADD3 UR24, UR9, 0x180, UR24 ;  /* 0x0000018009187890 */ /* 0x000fe2000fffe018 */
[----:B------:R-:W-:Y:S01]  /*1fc40*/  R2UR UR11, R3 ;  /* 0x00000000030b72ca */ /* 0x000fe200000e0000 */
[----:B------:R-:W-:Y:S01]  /*1fc50*/  UMOV UR17, UR25 ;  /* 0x0000001900117c82 */ /* 0x000fe20008000000 */
[----:B------:R-:W-:Y:S01]  /*1fc60*/  ISETP.GT.AND P1, PT, R8, 0x1, PT ;  /* 0x000000010800780c */ /* 0x000fe20003f24270 */
[----:B------:R-:W-:Y:S01]  /*1fc70*/  UMOV UR20, UR28 ;  /* 0x0000001c00147c82 */ /* 0x000fe20008000000 */
[----:B------:R-:W-:Y:S01]  /*1fc80*/  ISETP.NE.AND P0, PT, R14, 0x8, PT ;  /* 0x000000080e00780c */ /* 0x000fe20003f05270 */
[----:B------:R-:W-:Y:S01]  /*1fc90*/  UIADD3 UR16, UR9, 0x30180, UR16 ;  /* 0x0003018009107890 */ /* 0x000fe2000fffe010 */
[----:B------:R-:W-:Y:S01]  /*1fca0*/  IADD3 R15, R15, 0x1, RZ ;  /* 0x000000010f0f7810 */ /* 0x000fe20007ffe0ff */
[----:B------:R-:W-:Y:S01]  /*1fcb0*/  UMOV UR18, UR27 ;  /* 0x0000001b00127c82 */ /* 0x000fe20008000000 */
[----:B------:R0:W-:Y:S01]  /*1fcc0*/  UTMALDG.3D.MULTICAST [UR24], [UR14], UR21, desc[UR30] ;  /* 0x00001e180e0073b4 */ /* 0x0001e20008011815 */
[----:B------:R-:W-:Y:S01]  /*1fcd0*/  UMOV UR9, UR25 ;  /* 0x0000001900097c82 */ /* 0x000fe20008000000 */
[----:B------:R-:W-:Y:S01]  /*1fce0*/  UMOV UR12, UR28 ;  /* 0x0000001c000c7c82 */ /* 0x000fe20008000000 */
[----:B------:R-:W-:Y:S01]  /*1fcf0*/  SEL R16, RZ, 0x1, P0 ;  /* 0x00000001ff107807 */ /* 0x000fe20000000000 */
[----:B------:R-:W-:Y:S01]  /*1fd00*/  VIADD R5, R5, 0x20 ;  /* 0x0000002005057836 */ /* 0x000fe20000000000 */
[----:B------:R-:W-:-:S02]  /*1fd10*/  IADD3 R4, R4, 0x40, RZ ;  /* 0x0000004004047810 */ /* 0x000fc40007ffe0ff */
[----:B------:R-:W-:Y:S01]  /*1fd20*/  LOP3.LUT R13, R13, R16, RZ, 0x3c, !PT ;  /* 0x000000100d0d7212 */ /* 0x000fe200078e3cff */
[----:B------:R0:W-:Y:S01]  /*1fd30*/  UTMALDG.3D.MULTICAST [UR16], [UR22], UR21, desc[UR30] ;  /* 0x00001e10160073b4 */ /* 0x0001e20008011815 */
[----:B------:R-:W-:Y:S01]  /*1fd40*/  SEL R14, R14, RZ, P0 ;  /* 0x000000ff0e0e7207 */ /* 0x000fe20000000000 */
[----:B------:R0:W-:Y:S02]  /*1fd50*/  UTMALDG.3D [UR8], [UR36], desc[UR30] ;  /* 0x00001e08240075b4 */ /* 0x0001e40008011000 */
[----:B0-----:R-:W-:Y:S05]  /*1fd60*/  @P1 BRA `(.L_x_426) ;  /* 0xfffffffc000c1947 */ /* 0x001fea000383ffff */
.L_x_423:
[----:B------:R-:W-:Y:S05]  /*1fd70*/  BSYNC B1 ;  /* 0x0000000000017941 */ /* 0x000fea0003800000 */
.L_x_422:
[----:B------:R-:W2:Y:S01]  /*1fd80*/  LDL.LU R17, [R1+0x464] ;  /* 0x0004640001117983 */ /* 0x000ea20000300800 */
[----:B------:R-:W-:Y:S01]  /*1fd90*/  LOP3.LUT P2, RZ, R9, 0xff, RZ, 0xc0, !PT ;  /* 0x000000ff09ff7812 */ /* 0x000fe2000784c0ff */
[----:B------:R-:W-:Y:S02]  /*1fda0*/  ULDC.64 UR8, c[0x0][0x750] ;  /* 0x0001d40000087ab9 */ /* 0x000fe40000000a00 */
[----:B------:R-:W3:Y:S01]  /*1fdb0*/  LDL.LU R16, [R1+0x468] ;  /* 0x0004680001107983 */ /* 0x000ee20000300800 */
[----:B------:R-:W-:Y:S01]  /*1fdc0*/  IADD3 R6, R7, R6, RZ ;  /* 0x0000000607067210 */ /* 0x000fe20007ffe0ff */
[----:B------:R-:W-:Y:S01]  /*1fdd0*/  BSSY B1, `(.L_x_427) ;  /* 0x000006e000017945 */ /* 0x000fe20003800000 */
[----:B------:R-:W-:Y:S01]  /*1fde0*/  IMAD.MOV.U32 R8, RZ, RZ, -0x1 ;  /* 0xffffffffff087424 */ /* 0x000fe200078e00ff */
[----:B------:R-:W-:Y:S02]  /*1fdf0*/  MOV R4, 0xffffffff ;  /* 0xffffffff00047802 */ /* 0x000fe40000000f00 */
[----:B------:R-:W-:-:S02]  /*1fe00*/  SHF.R.U32.HI R2, RZ, 0x3, R6 ;  /* 0x00000003ff027819 */ /* 0x000fc40000011606 */
[----:B------:R-:W-:Y:S02]  /*1fe10*/  ISETP.GT.U32.AND P0, PT, R6, 0x7, PT ;  /* 0x000000070600780c */ /* 0x000fe40003f04070 */
[----:B------:R-:W0:Y:S01]  /*1fe20*/  @P2 S2R R3, SR_CgaCtaId ;  /* 0x0000000000032919 */ /* 0x000e220000008800 */
[----:B------:R-:W-:Y:S02]  /*1fe30*/  LOP3.LUT R2, R2, 0x1, RZ, 0xc0, !PT ;  /* 0x0000000102027812 */ /* 0x000fe400078ec0ff */
[C---:B------:R-:W-:Y:S02]  /*1fe40*/  ISETP.LT.U32.AND P0, PT, R7.reuse, 0x8, P0 ;  /* 0x000000080700780c */ /* 0x040fe40000701070 */
[----:B------:R-:W-:Y:S02]  /*1fe50*/  ISETP.NE.U32.AND P1, PT, R2, 0x1, PT ;  /* 0x000000010200780c */ /* 0x000fe40003f25070 */
[----:B------:R-:W-:Y:S02]  /*1fe60*/  @P2 MOV R2, 0x400 ;  /* 0x0000040000022802 */ /* 0x000fe40000000f00 */
[----:B------:R-:W-:-:S02]  /*1fe70*/  ISETP.GT.U32.AND P1, PT, R7, 0x7, !P1 ;  /* 0x000000070700780c */ /* 0x000fc40004f24070 */
[----:B------:R-:W-:Y:S02]  /*1fe80*/  LOP3.LUT R6, R6, 0x7, RZ, 0xc0, !PT ;  /* 0x0000000706067812 */ /* 0x000fe400078ec0ff */
[----:B------:R-:W-:Y:S02]  /*1fe90*/  MOV R11, 0xffffffff ;  /* 0xffffffff000b7802 */ /* 0x000fe40000000f00 */
[----:B------:R-:W-:Y:S02]  /*1fea0*/  PRMT R9, RZ, 0x7610, R9 ;  /* 0x00007610ff097816 */ /* 0x000fe40000000009 */
[----:B0-----:R-:W-:Y:S02]  /*1feb0*/  @P2 LEA R2, R3, R2, 0x18 ;  /* 0x0000000203022211 */ /* 0x001fe400078ec0ff */
[----:B------:R-:W-:Y:S02]  /*1fec0*/  SEL R3, RZ, 0x1, !P0 ;  /* 0x00000001ff037807 */ /* 0x000fe40004000000 */
[----:B------:R0:W-:Y:S02]  /*1fed0*/  @P2 SYNCS.ARRIVE.TRANS64.A1T0 RZ, [R2+URZ+0x98], RZ ;  /* 0x000098ff02ff29a7 */ /* 0x0001e4000810003f */
[----:B0-----:R-:W-:-:S04]  /*1fee0*/  SEL R2, RZ, 0x1, !P1 ;  /* 0x00000001ff027807 */ /* 0x001fc80004800000 */
[----:B------:R-:W-:Y:S02]  /*1fef0*/  LOP3.LUT R0, R2, R0, R3, 0x96, !PT ;  /* 0x0000000002007212 */ /* 0x000fe400078e9603 */
[----:B------:R-:W-:Y:S02]  /*1ff00*/  PRMT R2, RZ, 0x7610, R2 ;  /* 0x00007610ff027816 */ /* 0x000fe40000000002 */
[----:B---3--:R-:W-:-:S04]  /*1ff10*/  IADD3 R16, P0, R16, UR32, RZ ;  /* 0x0000002010107c10 */ /* 0x008fc8000ff1e0ff */
[----:B--2---:R-:W-:Y:S01]  /*1ff20*/  IADD3.X R17, R17, UR7, RZ, P0, !PT ;  /* 0x0000000711117c10 */ /* 0x004fe200087fe4ff */
[----:B------:R0:W-:Y:S01]  /*1ff30*/  STL [R1+0x468], R16 ;  /* 0x0004681001007387 */ /* 0x0001e20000100800 */
[----:B------:R-:W-:-:S03]  /*1ff40*/  ISETP.GE.U32.AND P0, PT, R16, UR8, PT ;  /* 0x0000000810007c0c */ /* 0x000fc6000bf06070 */
[----:B------:R0:W-:Y:S01]  /*1ff50*/  STL [R1+0x464], R17 ;  /* 0x0004641101007387 */ /* 0x0001e20000100800 */
[----:B------:R-:W-:-:S13]  /*1ff60*/  ISETP.GE.U32.AND.EX P0, PT, R17, UR9, PT, P0 ;  /* 0x0000000911007c0c */ /* 0x000fda000bf06100 */
[----:B0-----:R-:W-:Y:S05]  /*1ff70*/  @P0 BRA `(.L_x_428) ;  /* 0x00000004004c0947 */ /* 0x001fea0003800000 */
[----:B------:R-:W0:Y:S01]  /*1ff80*/  S2R R8, SR_CTAID.X ;  /* 0x0000000000087919 */ /* 0x000e220000002500 */
[----:B------:R-:W-:Y:S01]  /*1ff90*/  ULDC UR8, c[0x0][0x150] ;  /* 0x0000540000087ab9 */ /* 0x000fe20000000800 */
[----:B------:R-:W1:Y:S01]  /*1ffa0*/  LDC R5, c[0x0][0x144] ;  /* 0x00005100ff057b82 */ /* 0x000e620000000800 */
[----:B------:R-:W-:Y:S01]  /*1ffb0*/  ULDC UR11, c[0x0][0x730] ;  /* 0x0001cc00000b7ab9 */ /* 0x000fe20000000800 */
[----:B------:R-:W2:Y:S06]  /*1ffc0*/  S2R R2, SR_CTAID.Y ;  /* 0x0000000000027919 */ /* 0x000eac0000002600 */
[----:B------:R-:W3:Y:S01]  /*1ffd0*/  LDC R13, c[0x0][0x148] ;  /* 0x00005200ff0d7b82 */ /* 0x000ee20000000800 */
[----:B0-----:R-:W-:-:S02]  /*1ffe0*/  I2FP.F32.U32 R3, R8 ;  /* 0x0000000800037245 */ /* 0x001fc40000201000 */
[----:B--2---:R-:W-:-:S03]  /*1fff0*/  I2FP.F32.U32 R4, R2 ;  /* 0x0000000200047245 */ /* 0x004fc60000201000 */
[----:B------:R-:W-:Y:S01]  /*20000*/  FMUL R3, R3, UR8 ;  /* 0x0000000803037c20 */ /* 0x000fe20008400000 */
[----:B------:R-:W-:Y:S02]  /*20010*/  ULDC UR8, c[0x0][0x154] ;  /* 0x0000550000087ab9 */ /* 0x000fe40000000800 */
[----:B------:R-:W-:Y:S01]  /*20020*/  FMUL R11, R4, UR8 ;  /* 0x00000008040b7c20 */ /* 0x000fe20008400000 */
[----:B------:R-:W-:Y:S02]  /*20030*/  ULDC.64 UR8, c[0x0][0x728] ;  /* 0x0001ca0000087ab9 */ /* 0x000fe40000000a00 */
[----:B------:R-:W0:Y:S01]  /*20040*/  F2I.U32.TRUNC.NTZ R3, R3 ;  /* 0x0000000300037305 */ /* 0x000e22000020f000 */
[----:B------:R-:W-:-:S04]  /*20050*/  ISETP.NE.U32.AND P0, PT, RZ, UR8, PT ;  /* 0x00000008ff007c0c */ /* 0x000fc8000bf05070 */
[----:B------:R-:W-:-:S03]  /*20060*/  ISETP.NE.AND.EX P0, PT, RZ, UR9, PT, P0 ;  /* 0x00000009ff007c0c */ /* 0x000fc6000bf05300 */
[----:B------:R-:W2:Y:S01]  /*20070*/  F2I.U32.TRUNC.NTZ R11, R11 ;  /* 0x0000000b000b7305 */ /* 0x000ea2000020f000 */
[----:B0-----:R-:W-:Y:S02]  /*20080*/  IMAD.MOV R4, RZ, RZ, -R3 ;  /* 0x000000ffff047224 */ /* 0x001fe400078e0a03 */
[----:B------:R-:W-:Y:S02]  /*20090*/  IMAD.MOV.U32 R3, RZ, RZ, R17 ;  /* 0x000000ffff037224 */ /* 0x000fe400078e0011 */
[----:B-1----:R-:W-:Y:S01]  /*200a0*/  IMAD R8, R5, R4, R8 ;  /* 0x0000000405087224 */ /* 0x002fe200078e0208 */
[----:B--2---:R-:W-:-:S05]  /*200b0*/  IADD3 R4, -R11, RZ, RZ ;  /* 0x000000ff0b047210 */ /* 0x004fca0007ffe1ff */
[----:B---3--:R-:W-:Y:S01]  /*200c0*/  @P4 IMAD R8, R13, R4, R2 ;  /* 0x000000040d084224 */ /* 0x008fe200078e0202 */
[----:B------:R-:W-:Y:S01]  /*200d0*/  MOV R2, R16 ;  /* 0x0000001000027202 */ /* 0x000fe20000000f00 */
[----:B------:R-:W-:Y:S06]  /*200e0*/  @!P0 BRA `(.L_x_429) ;  /* 0x0000000000288947 */ /* 0x000fec0003800000 */
[----:B------:R-:W-:Y:S02]  /*200f0*/  ULDC UR10, c[0x0][0x734] ;  /* 0x0001cd00000a7ab9 */ /* 0x000fe40000000800 */
[----:B------:R-:W-:-:S04]  /*20100*/  IADD3 R3, P0, R16, UR10, RZ ;  /* 0x0000000a10037c10 */ /* 0x000fc8000ff1e0ff */
[----:B------:R-:W-:-:S05]  /*20110*/  IADD3.X R11, RZ, R17, RZ, P0, !PT ;  /* 0x00000011ff0b7210 */ /* 0x000fca00007fe4ff */
[----:B------:R-:W-:-:S04]  /*20120*/  IMAD.WIDE.U32 R4, R11, UR8, RZ ;  /* 0x000000080b047c25 */ /* 0x000fc8000f8e00ff */
[----:B------:R-:W-:-:S04]  /*20130*/  IMAD.WIDE.U32 R4, P0, R3, UR9, R4 ;  /* 0x0000000903047c25 */ /* 0x000fc8000f800004 */
[----:B------:R-:W-:-:S04]  /*20140*/  IMAD.WIDE.U32 R2, R3, UR8, RZ ;  /* 0x0000000803027c25 */ /* 0x000fc8000f8e00ff */
[----:B------:R-:W-:Y:S01]  /*20150*/  IMAD.MOV.U32 R2, RZ, RZ, R5 ;  /* 0x000000ffff027224 */ /* 0x000fe200078e0005 */
[----:B------:R-:W-:Y:S02]  /*20160*/  IADD3 RZ, P1, R3, R4, RZ ;  /* 0x0000000403ff7210 */ /* 0x000fe40007f3e0ff */
[----:B------:R-:W-:-:S03]  /*20170*/  IADD3.X R3, RZ, RZ, RZ, P0, !PT ;  /* 0x000000ffff037210 */ /* 0x000fc600007fe4ff */
[----:B------:R-:W-:-:S08]  /*20180*/  IMAD.WIDE.U32.X R2, R11, UR9, R2, P1 ;  /* 0x000000090b027c25 */ /* 0x000fd000088e0402 */
.L_x_429:
[--C-:B------:R-:W-:Y:S01]  /*20190*/  SHF.R.U64 R11, R2, UR11, R3.reuse ;  /* 0x0000000b020b7c19 */ /* 0x100fe20008001203 */
[----:B------:R-:W-:Y:S01]  /*201a0*/  ULDC.64 UR8, c[0x0][0x720] ;  /* 0x0001c80000087ab9 */ /* 0x000fe20000000a00 */
[----:B------:R-:W-:Y:S01]  /*201b0*/  SHF.R.U32.HI R2, RZ, UR11, R3 ;  /* 0x0000000bff027c19 */ /* 0x000fe20008011603 */
[----:B------:R-:W-:Y:S01]  /*201c0*/  IMAD.MOV.U32 R3, RZ, RZ, R17 ;  /* 0x000000ffff037224 */ /* 0x000fe200078e0011 */
[----:B------:R-:W-:Y:S01]  /*201d0*/  IADD3 R13, P0, RZ, -R11, RZ ;  /* 0x8000000bff0d7210 */ /* 0x000fe20007f1e0ff */
[----:B------:R-:W-:-:S03]  /*201e0*/  ULDC.64 UR10, c[0x0][0x740] ;  /* 0x0001d000000a7ab9 */ /* 0x000fc60000000a00 */
[----:B------:R-:W-:Y:S02]  /*201f0*/  IADD3.X R2, RZ, ~R2, RZ, P0, !PT ;  /* 0x80000002ff027210 */ /* 0x000fe400007fe4ff */
[----:B------:R-:W-:-:S03]  /*20200*/  ISETP.NE.U32.AND P0, PT, RZ, UR10, PT ;  /* 0x0000000aff007c0c */ /* 0x000fc6000bf05070 */
[----:B------:R-:W-:Y:S01]  /*20210*/  IMAD R2, R2, UR8, RZ ;  /* 0x0000000802027c24 */ /* 0x000fe2000f8e02ff */
[----:B------:R-:W-:-:S03]  /*20220*/  ISETP.NE.AND.EX P0, PT, RZ, UR11, PT, P0 ;  /* 0x0000000bff007c0c */ /* 0x000fc6000bf05300 */
[----:B------:R-:W-:Y:S01]  /*20230*/  IMAD R5, R13, UR9, R2 ;  /* 0x000000090d057c24 */ /* 0x000fe2000f8e0202 */
[----:B------:R-:W-:-:S05]  /*20240*/  MOV R2, R16 ;  /* 0x0000001000027202 */ /* 0x000fca0000000f00 */
[----:B------:R-:W-:Y:S01]  /*20250*/  IMAD.WIDE.U32 R2, R13, UR8, R2 ;  /* 0x000000080d027c25 */ /* 0x000fe2000f8e0002 */
[----:B------:R-:W-:-:S04]  /*20260*/  ULDC UR8, c[0x0][0x718] ;  /* 0x0001c60000087ab9 */ /* 0x000fc80000000800 */
[----:B------:R-:W-:-:S04]  /*20270*/  IADD3 R3, R3, R5, RZ ;  /* 0x0000000503037210 */ /* 0x000fc80007ffe0ff */
[--C-:B------:R-:W-:Y:S02]  /*20280*/  SHF.R.U64 R13, R2, UR8, R3.reuse ;  /* 0x00000008020d7c19 */ /* 0x100fe40008001203 */
[----:B------:R-:W-:Y:S01]  /*20290*/  SHF.R.U32.HI R2, RZ, UR8, R3 ;  /* 0x00000008ff027c19 */ /* 0x000fe20008011603 */
[----:B------:R-:W-:-:S03]  /*202a0*/  ULDC UR8, c[0x0][0x708] ;  /* 0x0001c20000087ab9 */ /* 0x000fc60000000800 */
[--C-:B------:R-:W-:Y:S02]  /*202b0*/  SHF.R.U64 R14, R13, UR8, R2.reuse ;  /* 0x000000080d0e7c19 */ /* 0x100fe40008001202 */
[----:B------:R-:W-:Y:S01]  /*202c0*/  SHF.R.U32.HI R3, RZ, UR8, R2 ;  /* 0x00000008ff037c19 */ /* 0x000fe20008011602 */
[----:B------:R-:W-:-:S03]  /*202d0*/  ULDC UR8, c[0x0][0x758] ;  /* 0x0001d60000087ab9 */ /* 0x000fc60000000800 */
[--C-:B------:R-:W-:Y:S02]  /*202e0*/  SHF.R.U64 R15, R14, UR8, R3.reuse ;  /* 0x000000080e0f7c19 */ /* 0x100fe40008001203 */
[----:B------:R-:W-:Y:S02]  /*202f0*/  SHF.R.U32.HI R3, RZ, UR8, R3 ;  /* 0x00000008ff037c19 */ /* 0x000fe40008011603 */
[----:B------:R-:W-:Y:S01]  /*20300*/  MOV R2, R15 ;  /* 0x0000000f00027202 */ /* 0x000fe20000000f00 */
[----:B------:R-:W-:Y:S06]  /*20310*/  @!P0 BRA `(.L_x_430) ;  /* 0x0000000000288947 */ /* 0x000fec0003800000 */
[----:B------:R-:W-:Y:S02]  /*20320*/  ULDC UR8, c[0x0][0x74c] ;  /* 0x0001d30000087ab9 */ /* 0x000fe40000000800 */
[----:B------:R-:W-:-:S05]  /*20330*/  IADD3 R2, P0, R15, UR8, RZ ;  /* 0x000000080f027c10 */ /* 0x000fca000ff1e0ff */
[----:B------:R-:W-:-:S04]  /*20340*/  IMAD.X R16, RZ, RZ, R3, P0 ;  /* 0x000000ffff107224 */ /* 0x000fc800000e0603 */
[----:B------:R-:W-:-:S04]  /*20350*/  IMAD.WIDE.U32 R4, R16, UR10, RZ ;  /* 0x0000000a10047c25 */ /* 0x000fc8000f8e00ff */
[----:B------:R-:W-:-:S04]  /*20360*/  IMAD.WIDE.U32 R4, P0, R2, UR11, R4 ;  /* 0x0000000b02047c25 */ /* 0x000fc8000f800004 */
[----:B------:R-:W-:Y:S01]  /*20370*/  IMAD.WIDE.U32 R2, R2, UR10, RZ ;  /* 0x0000000a02027c25 */ /* 0x000fe2000f8e00ff */
[----:B------:R-:W-:-:S04]  /*20380*/  MOV R2, R5 ;  /* 0x0000000500027202 */ /* 0x000fc80000000f00 */
[----:B------:R-:W-:Y:S02]  /*20390*/  IADD3 RZ, P1, R3, R4, RZ ;  /* 0x0000000403ff7210 */ /* 0x000fe40007f3e0ff */
[----:B------:R-:W-:-:S03]  /*203a0*/  IADD3.X R3, RZ, RZ, RZ, P0, !PT ;  /* 0x000000ffff037210 */ /* 0x000fc600007fe4ff */
[----:B------:R-:W-:-:S08]  /*203b0*/  IMAD.WIDE.U32.X R2, R16, UR11, R2, P1 ;  /* 0x0000000b10027c25 */ /* 0x000fd000088e0402 */
.L_x_430:
[----:B------:R-:W-:Y:S01]  /*203c0*/  ULDC UR8, c[0x0][0x748] ;  /* 0x0001d20000087ab9 */ /* 0x000fe20000000800 */
[----:B------:R-:W-:Y:S02]  /*203d0*/  LOP3.LUT R14, R14, UR6, RZ, 0xc0, !PT ;  /* 0x000000060e0e7c12 */ /* 0x000fe4000f8ec0ff */
[----:B------:R-:W-:Y:S01]  /*203e0*/  SHF.R.U64 R3, R2, UR8, R3 ;  /* 0x0000000802037c19 */ /* 0x000fe20008001203 */
[----:B------:R-:W-:-:S04]  /*203f0*/  ULDC UR8, c[0x0][0x738] ;  /* 0x0001ce0000087ab9 */ /* 0x000fc80000000800 */
[----:B------:R-:W-:Y:S02]  /*20400*/  IMAD.MOV R2, RZ, RZ, -R3 ;  /* 0x000000ffff027224 */ /* 0x000fe400078e0a03 */
[----:B------:R-:W-:Y:S02]  /*20410*/  IMAD R5, R3, UR5, R14 ;  /* 0x0000000503057c24 */ /* 0x000fe4000f8e020e */
[----:B------:R-:W-:Y:S01]  /*20420*/  IMAD R15, R2, UR8, R15 ;  /* 0x00000008020f7c24 */ /* 0x000fe2000f8e020f */
[----:B------:R-:W-:Y:S01]  /*20430*/  ULDC UR8, c[0x0][0x710] ;  /* 0x0001c40000087ab9 */ /* 0x000fe20000000800 */
[----:B------:R-:W-:Y:S01]  /*20440*/  LOP3.LUT R2, R13, UR4, RZ, 0xc0, !PT ;  /* 0x000000040d027c12 */ /* 0x000fe2000f8ec0ff */
[----:B------:R-:W-:Y:S01]  /*20450*/  IMAD R8, R5, UR8, R8 ;  /* 0x0000000805087c24 */ /* 0x000fe2000f8e0208 */
[----:B------:R-:W-:-:S03]  /*20460*/  ULDC UR8, c[0x0][0x700] ;  /* 0x0001c00000087ab9 */ /* 0x000fc60000000800 */
[----:B------:R-:W-:Y:S01]  /*20470*/  IMAD R15, R15, UR8, R2 ;  /* 0x000000080f0f7c24 */ /* 0x000fe2000f8e0202 */
[----:B------:R-:W-:-:S04]  /*20480*/  MOV R2, 0x1 ;  /* 0x0000000100027802 */ /* 0x000fc80000000f00 */
[----:B------:R-:W-:Y:S02]  /*20490*/  SEL R4, R15, R8, !P4 ;  /* 0x000000080f047207 */ /* 0x000fe40006000000 */
[----:B------:R-:W-:-:S07]  /*204a0*/  SEL R8, R8, R15, !P4 ;  /* 0x0000000f08087207 */ /* 0x000fce0006000000 */
.L_x_428:
[----:B------:R-:W-:Y:S05]  /*204b0*/  BSYNC B1 ;  /* 0x0000000000017941 */ /* 0x000fea0003800000 */
.L_x_427:
[----:B------:R-:W-:-:S13]  /*204c0*/  LOP3.LUT P0, RZ, R2, 0xff, RZ, 0xc0, !PT ;  /* 0x000000ff02ff7812 */ /* 0x000fda000780c0ff */
[----:B------:R-:W-:Y:S05]  /*204d0*/  @P0 BRA `(.L_x_431) ;  /* 0xfffffff000f80947 */ /* 0x000fea000383ffff */
[----:B------:R-:W-:Y:S05]  /*204e0*/  BSYNC B0 ;  /* 0x0000000000007941 */ /* 0x000fea0003800000 */
.L_x_420:
[----:B------:R-:W-:-:S03]  /*204f0*/  UMOV UR8, 0xffffffff ;  /* 0xffffffff00087882 */ /* 0x000fc60000000000 */
[----:B------:R-:W-:Y:S05]  /*20500*/  BRA.DIV UR8, `(.L_x_432) ;  /* 0x0000000608a07947 */ /* 0x000fea000b800000 */
[----:B------:R-:W-:-:S13]  /*20510*/  ELECT P0, URZ, PT ;  /* 0x00000000003f782f */ /* 0x000fda0003800000 */
.L_x_450:
[----:B------:R-:W-:Y:S04]  /*20520*/  BSSY B0, `(.L_x_433) ;  /* 0x0000050000007945 */ /* 0x000fe80003800000 */
[----:B------:R-:W-:Y:S05]  /*20530*/  @!P0 BRA `(.L_x_434) ;  /* 0x0000000400388947 */ /* 0x000fea0003800000 */
[----:B------:R-:W-:-:S04]  /*20540*/  ULOP3.LUT UR8, UR13, 0x2, URZ, 0xfc, !UPT ;  /* 0x000000020d087892 */ /* 0x000fc8000f8efc3f */
[----:B------:R-:W-:-:S06]  /*20550*/  UISETP.NE.AND UP0, UPT, UR8, 0x3, UPT ;  /* 0x000000030800788c */ /* 0x000fcc000bf05270 */
[----:B------:R-:W-:-:S13]  /*20560*/  PLOP3.LUT P0, PT, PT, PT, UP0, 0x80, 0x0 ;  /* 0x000000000000781c */ /* 0x000fda0003f0f008 */
[----:B------:R-:W-:Y:S05]  /*20570*/  @!P0 BRA `(.L_x_435) ;  /* 0x0000000000048947 */ /* 0x000fea0003800000 */
[----:B------:R-:W-:Y:S01]  /*20580*/  BPT.TRAP 0x1 ;  /* 0x000000040000795c */ /* 0x000fe20000300000 */
.L_x_435:
[----:B------:R-:W0:Y:S01]  /*20590*/  S2R R3, SR_CgaCtaId ;  /* 0x0000000000037919 */ /* 0x000e220000008800 */
[----:B------:R-:W-:-:S04]  /*205a0*/  MOV R2, 0x400 ;  /* 0x0000040000027802 */ /* 0x000fc80000000f00 */
[----:B0-----:R-:W-:Y:S02]  /*205b0*/  LEA R3, R3, R2, 0x18 ;  /* 0x0000000203037211 */ /* 0x001fe400078ec0ff */
[----:B------:R-:W-:Y:S02]  /*205c0*/  SHF.L.U32 R2, R0, 0x1f, RZ ;  /* 0x0000001f00027819 */ /* 0x000fe400000006ff */
[----:B------:R-:W-:-:S05]  /*205d0*/  IADD3 R3, R3, 0x40, RZ ;  /* 0x0000004003037810 */ /* 0x000fca0007ffe0ff */
[----:B------:R-:W-:-:S04]  /*205e0*/  IMAD R5, R6, 0x8, R3 ;  /* 0x0000000806057824 */ /* 0x000fc800078e0203 */
[----:B------:R-:W0:Y:S02]  /*205f0*/  SYNCS.PHASECHK.TRANS64.TRYWAIT P0, [R5+URZ], R2 ;  /* 0x00000002050075a7 */ /* 0x000e24000800017f */
[----:B0-----:R-:W-:Y:S05]  /*20600*/  @!P0 BRA `(.L_x_436) ;  /* 0x0000000400808947 */ /* 0x001fea0003800000 */
.L_x_451:
[----:B------:R-:W-:-:S04]  /*20610*/  IADD3 R6, R6, 0x1, RZ ;  /* 0x0000000106067810 */ /* 0x000fc80007ffe0ff */
[----:B------:R-:W-:-:S04]  /*20620*/  ISETP.NE.AND P0, PT, R6, 0x8, PT ;  /* 0x000000080600780c */ /* 0x000fc80003f05270 */
[----:B0-----:R-:W-:Y:S02]  /*20630*/  SEL R5, RZ, 0x1, P0 ;  /* 0x00000001ff057807 */ /* 0x001fe40000000000 */
[----:B------:R-:W-:Y:S02]  /*20640*/  SEL R6, R6, RZ, P0 ;  /* 0x000000ff06067207 */ /* 0x000fe40000000000 */
[----:B------:R-:W-:Y:S02]  /*20650*/  LOP3.LUT R5, R0, R5, RZ, 0x3c, !PT ;  /* 0x0000000500057212 */ /* 0x000fe400078e3cff */
[----:B------:R-:W-:Y:S02]  /*20660*/  LEA R7, R6, R3, 0x3 ;  /* 0x0000000306077211 */ /* 0x000fe400078e18ff */
[----:B------:R-:W-:-:S04]  /*20670*/  SHF.L.U32 R0, R5, 0x1f, RZ ;  /* 0x0000001f05007819 */ /* 0x000fc800000006ff */
[----:B------:R-:W0:Y:S02]  /*20680*/  SYNCS.PHASECHK.TRANS64.TRYWAIT P0, [R7+URZ], R0 ;  /* 0x00000000070075a7 */ /* 0x000e24000800017f */
[----:B0-----:R-:W-:Y:S05]  /*20690*/  @!P0 BRA `(.L_x_437) ;  /* 0x0000000400708947 */ /* 0x001fea0003800000 */
.L_x_452:
[----:B0-----:R-:W-:-:S05]  /*206a0*/  VIADD R0, R6, 0x1 ;  /* 0x0000000106007836 */ /* 0x001fca0000000000 */
[----:B------:R-:W-:-:S04]  /*206b0*/  ISETP.NE.AND P0, PT, R0, 0x8, PT ;  /* 0x000000080000780c */ /* 0x000fc80003f05270 */
[----:B------:R-:W-:Y:S02]  /*206c0*/  SEL R2, RZ, 0x1, P0 ;  /* 0x00000001ff027807 */ /* 0x000fe40000000000 */
[----:B------:R-:W-:Y:S02]  /*206d0*/  SEL R4, R0, RZ, P0 ;  /* 0x000000ff00047207 */ /* 0x000fe40000000000 */
[----:B------:R-:W-:Y:S02]  /*206e0*/  LOP3.LUT R5, R5, R2, RZ, 0x3c, !PT ;  /* 0x0000000205057212 */ /* 0x000fe400078e3cff */
[----:B------:R-:W-:Y:S02]  /*206f0*/  LEA R7, R4, R3, 0x3 ;  /* 0x0000000304077211 */ /* 0x000fe400078e18ff */
[----:B------:R-:W-:-:S04]  /*20700*/  SHF.L.U32 R0, R5, 0x1f, RZ ;  /* 0x0000001f05007819 */ /* 0x000fc800000006ff */
[----:B------:R-:W0:Y:S02]  /*20710*/  SYNCS.PHASECHK.TRANS64.TRYWAIT P0, [R7+URZ], R0 ;  /* 0x00000000070075a7 */ /* 0x000e24000800017f */
[----:B0-----:R-:W-:Y:S05]  /*20720*/  @!P0 BRA `(.L_x_438) ;  /* 0x0000000400608947 */ /* 0x001fea0003800000 */
.L_x_453:
[----:B0-----:R-:W-:-:S04]  /*20730*/  IADD3 R0, R4, 0x1, RZ ;  /* 0x0000000104007810 */ /* 0x001fc80007ffe0ff */
[----:B------:R-:W-:-:S04]  /*20740*/  ISETP.NE.AND P0, PT, R0, 0x8, PT ;  /* 0x000000080000780c */ /* 0x000fc80003f05270 */
[----:B------:R-:W-:Y:S02]  /*20750*/  SEL R2, RZ, 0x1, P0 ;  /* 0x00000001ff027807 */ /* 0x000fe40000000000 */
[----:B------:R-:W-:Y:S02]  /*20760*/  SEL R4, R0, RZ, P0 ;  /* 0x000000ff00047207 */ /* 0x000fe40000000000 */
[----:B------:R-:W-:-:S03]  /*20770*/  LOP3.LUT R5, R5, R2, RZ, 0x3c, !PT ;  /* 0x0000000205057212 */ /* 0x000fc600078e3cff */
[----:B------:R-:W-:Y:S01]  /*20780*/  IMAD R7, R4, 0x8, R3 ;  /* 0x0000000804077824 */ /* 0x000fe200078e0203 */
[----:B------:R-:W-:-:S04]  /*20790*/  SHF.L.U32 R0, R5, 0x1f, RZ ;  /* 0x0000001f05007819 */ /* 0x000fc800000006ff */
[----:B------:R-:W0:Y:S02]  /*207a0*/  SYNCS.PHASECHK.TRANS64.TRYWAIT P0, [R7+URZ], R0 ;  /* 0x00000000070075a7 */ /* 0x000e24000800017f */
[----:B0-----:R-:W-:Y:S05]  /*207b0*/  @!P0 BRA `(.L_x_439) ;  /* 0x0000000400508947 */ /* 0x001fea0003800000 */
.L_x_454:
[----:B0-----:R-:W-:-:S04]  /*207c0*/  IADD3 R0, R4, 0x1, RZ ;  /* 0x0000000104007810 */ /* 0x001fc80007ffe0ff */
        /* <DEDUP_REMOVED lines=8> */
.L_x_455:
        /* <DEDUP_REMOVED lines=9> */
.L_x_456:
        /* <DEDUP_REMOVED lines=9> */
.L_x_457:
[----:B0-----:R-:W-:-:S04]  /*20970*/  IADD3 R0, R4, 0x1, RZ ;  /* 0x0000000104007810 */ /* 0x001fc80007ffe0ff */
[----:B------:R-:W-:-:S04]  /*20980*/  ISETP.NE.AND P0, PT, R0, 0x8, PT ;  /* 0x000000080000780c */ /* 0x000fc80003f05270 */
[----:B------:R-:W-:Y:S02]  /*20990*/  SEL R2, RZ, 0x1, P0 ;  /* 0x00000001ff027807 */ /* 0x000fe40000000000 */
[----:B------:R-:W-:Y:S02]  /*209a0*/  SEL R0, R0, RZ, P0 ;  /* 0x000000ff00007207 */ /* 0x000fe40000000000 */
[----:B------:R-:W-:Y:S02]  /*209b0*/  LOP3.LUT R2, R5, R2, RZ, 0x3c, !PT ;  /* 0x0000000205027212 */ /* 0x000fe400078e3cff */
[----:B------:R-:W-:Y:S02]  /*209c0*/  LEA R3, R0, R3, 0x3 ;  /* 0x0000000300037211 */ /* 0x000fe400078e18ff */
[----:B------:R-:W-:-:S07]  /*209d0*/  SHF.L.U32 R0, R2, 0x1f, RZ ;  /* 0x0000001f02007819 */ /* 0x000fce00000006ff */
.L_x_443:
[----:B0-----:R0:W1:Y:S02]  /*209e0*/  SYNCS.PHASECHK.TRANS64.TRYWAIT P0, [R3+URZ], R0 ;  /* 0x00000000030075a7 */ /* 0x001064000800017f */
[----:B-1----:R-:W-:Y:S05]  /*209f0*/  @!P0 NANOSLEEP.SYNCS 0x989680 ;  /* 0x009896800000895d */ /* 0x002fea0003900000 */
[----:B------:R-:W1:Y:S02]  /*20a00*/  @!P0 SYNCS.PHASECHK.TRANS64 P0, [R3+URZ], R0 ;  /* 0x00000000030085a7 */ /* 0x000e64000800007f */
[----:B-1----:R-:W-:Y:S05]  /*20a10*/  @!P0 BRA `(.L_x_443) ;  /* 0xfffffffc00f08947 */ /* 0x002fea000383ffff */
.L_x_434:
[----:B------:R-:W-:Y:S05]  /*20a20*/  BSYNC B0 ;  /* 0x0000000000007941 */ /* 0x000fea0003800000 */
.L_x_433:
[----:B------:R-:W-:Y:S05]  /*20a30*/  EXIT ;  /* 0x000000000000794d */ /* 0x000fea0003800000 */
.L_x_22:
[----:B-----5:R2:W-:Y:S02]  /*20a40*/  STL [R1+0x474], R0 ;  /* 0x0004740001007387 */ /* 0x0205e40000100800 */
[----:B--2---:R-:W-:-:S04]  /*20a50*/  IMAD.U32 R0, RZ, RZ, UR8 ;  /* 0x00000008ff007e24 */ /* 0x004fc8000f8e00ff */
[----:B------:R2:W3:Y:S03]  /*20a60*/  SYNCS.PHASECHK.TRANS64.TRYWAIT P1, [R0+URZ], R2 ;  /* 0x00000002000075a7 */ /* 0x0004e6000802017f */
[----:B---3--:R-:W-:Y:S05]  /*20a70*/  @!P1 NANOSLEEP.SYNCS 0x989680 ;  /* 0x009896800000995d */ /* 0x008fea0003900000 */
[----:B------:R2:W3:Y:S02]  /*20a80*/  @!P1 SYNCS.PHASECHK.TRANS64 P1, [R0+URZ], R2 ;  /* 0x00000002000095a7 */ /* 0x0004e4000802007f */
[----:B--2---:R2:W5:Y:S02]  /*20a90*/  LDL.LU R0, [R1+0x474] ;  /* 0x0004740001007983 */ /* 0x0045640000300800 */
[----:B--23--:R-:W-:Y:S05]  /*20aa0*/  @!P1 BRA `(.L_x_22) ;  /* 0xfffffffc00e49947 */ /* 0x00cfea000383ffff */
[----:B------:R-:W-:Y:S05]  /*20ab0*/  BRA `(.L_x_21) ;  /* 0xfffffe2400447947 */ /* 0x000fea000383ffff */
.L_x_421:
[----:B------:R-:W-:Y:S01]  /*20ac0*/  BSSY B1, `(.L_x_444) ;  /* 0x0000006000017945 */ /* 0x000fe20003800000 */
[----:B------:R-:W-:-:S07]  /*20ad0*/  MOV R2, 0xffffffff ;  /* 0xffffffff00027802 */ /* 0x000fce0000000f00 */
[----:B------:R-:W-:Y:S05]  /*20ae0*/  WARPSYNC.COLLECTIVE R2, `(.L_x_445) ;  /* 0x00000000020c7348 */ /* 0x000fea0003c00000 */
[----:B------:R-:W-:Y:S02]  /*20af0*/  ELECT P0, UR62, PT ;  /* 0x00000000003e782f */ /* 0x000fe40003800000 */
[----:B------:R-:W-:Y:S01]  /*20b00*/  MOV R2, UR62 ;  /* 0x0000003e00027c02 */ /* 0x000fe20008000f00 */
[----:B------:R-:W-:Y:S10]  /*20b10*/  ENDCOLLECTIVE ;  /* 0x000000000000791b */ /* 0x000ff40003800000 */
.L_x_445:
[----:B------:R-:W-:Y:S05]  /*20b20*/  BSYNC B1 ;  /* 0x0000000000017941 */ /* 0x000fea0003800000 */
.L_x_444:
[----:B------:R-:W-:Y:S05]  /*20b30*/  BRA `(.L_x_446) ;  /* 0xffffffec006c7947 */ /* 0x000fea000383ffff */
.L_x_424:
[----:B0-----:R0:W1:Y:S02]  /*20b40*/  SYNCS.PHASECHK.TRANS64.TRYWAIT P0, [R17+URZ+0x40], R18 ;  /* 0x00004012110075a7 */ /* 0x001064000800017f */
[----:B-1----:R-:W-:Y:S05]  /*20b50*/  @!P0 NANOSLEEP.SYNCS 0x989680 ;  /* 0x009896800000895d */ /* 0x002fea0003900000 */
[----:B------:R-:W1:Y:S02]  /*20b60*/  @!P0 SYNCS.PHASECHK.TRANS64 P0, [R17+URZ+0x40], R18 ;  /* 0x00004012110085a7 */ /* 0x000e64000800007f */
[----:B-1----:R-:W-:Y:S05]  /*20b70*/  @!P0 BRA `(.L_x_424) ;  /* 0xfffffffc00f08947 */ /* 0x002fea000383ffff */
[----:B------:R-:W-:Y:S05]  /*20b80*/  BRA `(.L_x_447) ;  /* 0xffffffec00a07947 */ /* 0x000fea000383ffff */
.L_x_432:
[----:B------:R-:W-:Y:S01]  /*20b90*/  BSSY B0, `(.L_x_448) ;  /* 0x0000006000007945 */ /* 0x000fe20003800000 */
[----:B------:R-:W-:-:S07]  /*20ba0*/  MOV R2, 0xffffffff ;  /* 0xffffffff00027802 */ /* 0x000fce0000000f00 */
[----:B------:R-:W-:Y:S05]  /*20bb0*/  WARPSYNC.COLLECTIVE R2, `(.L_x_449) ;  /* 0x00000000020c7348 */ /* 0x000fea0003c00000 */
[----:B------:R-:W-:Y:S02]  /*20bc0*/  ELECT P0, UR62, PT ;  /* 0x00000000003e782f */ /* 0x000fe40003800000 */
[----:B------:R-:W-:Y:S01]  /*20bd0*/  MOV R2, UR62 ;  /* 0x0000003e00027c02 */ /* 0x000fe20008000f00 */
[----:B------:R-:W-:Y:S10]  /*20be0*/  ENDCOLLECTIVE ;  /* 0x000000000000791b */ /* 0x000ff40003800000 */
.L_x_449:
[----:B------:R-:W-:Y:S05]  /*20bf0*/  BSYNC B0 ;  /* 0x0000000000007941 */ /* 0x000fea0003800000 */
.L_x_448:
[----:B------:R-:W-:Y:S05]  /*20c00*/  BRA `(.L_x_450) ;  /* 0xfffffff800447947 */ /* 0x000fea000383ffff */
.L_x_436:
[----:B0-----:R0:W1:Y:S02]  /*20c10*/  SYNCS.PHASECHK.TRANS64.TRYWAIT P0, [R5+URZ], R2 ;  /* 0x00000002050075a7 */ /* 0x001064000800017f */
[----:B-1----:R-:W-:Y:S05]  /*20c20*/  @!P0 NANOSLEEP.SYNCS 0x989680 ;  /* 0x009896800000895d */ /* 0x002fea0003900000 */
[----:B------:R-:W1:Y:S02]  /*20c30*/  @!P0 SYNCS.PHASECHK.TRANS64 P0, [R5+URZ], R2 ;  /* 0x00000002050085a7 */ /* 0x000e64000800007f */
[----:B-1----:R-:W-:Y:S05]  /*20c40*/  @!P0 BRA `(.L_x_436) ;  /* 0xfffffffc00f08947 */ /* 0x002fea000383ffff */
[----:B------:R-:W-:Y:S05]  /*20c50*/  BRA `(.L_x_451) ;  /* 0xfffffff8006c7947 */ /* 0x000fea000383ffff */
.L_x_437:
[----:B0-----:R0:W1:Y:S02]  /*20c60*/  SYNCS.PHASECHK.TRANS64.TRYWAIT P0, [R7+URZ], R0 ;  /* 0x00000000070075a7 */ /* 0x001064000800017f */
[----:B-1----:R-:W-:Y:S05]  /*20c70*/  @!P0 NANOSLEEP.SYNCS 0x989680 ;  /* 0x009896800000895d */ /* 0x002fea0003900000 */
[----:B------:R-:W1:Y:S02]  /*20c80*/  @!P0 SYNCS.PHASECHK.TRANS64 P0, [R7+URZ], R0 ;  /* 0x00000000070085a7 */ /* 0x000e64000800007f */
[----:B-1----:R-:W-:Y:S05]  /*20c90*/  @!P0 BRA `(.L_x_437) ;  /* 0xfffffffc00f08947 */ /* 0x002fea000383ffff */
[----:B------:R-:W-:Y:S05]  /*20ca0*/  BRA `(.L_x_452) ;  /* 0xfffffff8007c7947 */ /* 0x000fea000383ffff */
.L_x_438:
[----:B0-----:R0:W1:Y:S02]  /*20cb0*/  SYNCS.PHASECHK.TRANS64.TRYWAIT P0, [R7+URZ], R0 ;  /* 0x00000000070075a7 */ /* 0x001064000800017f */
[----:B-1----:R-:W-:Y:S05]  /*20cc0*/  @!P0 NANOSLEEP.SYNCS 0x989680 ;  /* 0x009896800000895d */ /* 0x002fea0003900000 */
[----:B------:R-:W1:Y:S02]  /*20cd0*/  @!P0 SYNCS.PHASECHK.TRANS64 P0, [R7+URZ], R0 ;  /* 0x00000000070085a7 */ /* 0x000e64000800007f */
[----:B-1----:R-:W-:Y:S05]  /*20ce0*/  @!P0 BRA `(.L_x_438) ;  /* 0xfffffffc00f08947 */ /* 0x002fea000383ffff */
[----:B------:R-:W-:Y:S05]  /*20cf0*/  BRA `(.L_x_453) ;  /* 0xfffffff8008c7947 */ /* 0x000fea000383ffff */
.L_x_439:
[----:B0-----:R0:W1:Y:S02]  /*20d00*/  SYNCS.PHASECHK.TRANS64.TRYWAIT P0, [R7+URZ], R0 ;  /* 0x00000000070075a7 */ /* 0x001064000800017f */
[----:B-1----:R-:W-:Y:S05]  /*20d10*/  @!P0 NANOSLEEP.SYNCS 0x989680 ;  /* 0x009896800000895d */ /* 0x002fea0003900000 */
[----:B------:R-:W1:Y:S02]  /*20d20*/  @!P0 SYNCS.PHASECHK.TRANS64 P0, [R7+URZ], R0 ;  /* 0x00000000070085a7 */ /* 0x000e64000800007f */
[----:B-1----:R-:W-:Y:S05]  /*20d30*/  @!P0 BRA `(.L_x_439) ;  /* 0xfffffffc00f08947 */ /* 0x002fea000383ffff */
[----:B------:R-:W-:Y:S05]  /*20d40*/  BRA `(.L_x_454) ;  /* 0xfffffff8009c7947 */ /* 0x000fea000383ffff */
.L_x_440:
[----:B0-----:R0:W1:Y:S02]  /*20d50*/  SYNCS.PHASECHK.TRANS64.TRYWAIT P0, [R7+URZ], R0 ;  /* 0x00000000070075a7 */ /* 0x001064000800017f */
[----:B-1----:R-:W-:Y:S05]  /*20d60*/  @!P0 NANOSLEEP.SYNCS 0x989680 ;  /* 0x009896800000895d */ /* 0x002fea0003900000 */
[----:B------:R-:W1:Y:S02]  /*20d70*/  @!P0 SYNCS.PHASECHK.TRANS64 P0, [R7+URZ], R0 ;  /* 0x00000000070085a7 */ /* 0x000e64000800007f */
[----:B-1----:R-:W-:Y:S05]  /*20d80*/  @!P0 BRA `(.L_x_440) ;  /* 0xfffffffc00f08947 */ /* 0x002fea000383ffff */
[----:B------:R-:W-:Y:S05]  /*20d90*/  BRA `(.L_x_455) ;  /* 0xfffffff800ac7947 */ /* 0x000fea000383ffff */
.L_x_441:
[----:B0-----:R0:W1:Y:S02]  /*20da0*/  SYNCS.PHASECHK.TRANS64.TRYWAIT P0, [R7+URZ], R0 ;  /* 0x00000000070075a7 */ /* 0x001064000800017f */
[----:B-1----:R-:W-:Y:S05]  /*20db0*/  @!P0 NANOSLEEP.SYNCS 0x989680 ;  /* 0x009896800000895d */ /* 0x002fea0003900000 */
[----:B------:R-:W1:Y:S02]  /*20dc0*/  @!P0 SYNCS.PHASECHK.TRANS64 P0, [R7+URZ], R0 ;  /* 0x00000000070085a7 */ /* 0x000e64000800007f */
[----:B-1----:R-:W-:Y:S05]  /*20dd0*/  @!P0 BRA `(.L_x_441) ;  /* 0xfffffffc00f08947 */ /* 0x002fea000383ffff */
[----:B------:R-:W-:Y:S05]  /*20de0*/  BRA `(.L_x_456) ;  /* 0xfffffff800bc7947 */ /* 0x000fea000383ffff */
.L_x_442:
[----:B0-----:R0:W1:Y:S02]  /*20df0*/  SYNCS.PHASECHK.TRANS64.TRYWAIT P0, [R7+URZ], R0 ;  /* 0x00000000070075a7 */ /* 0x001064000800017f */
[----:B-1----:R-:W-:Y:S05]  /*20e00*/  @!P0 NANOSLEEP.SYNCS 0x989680 ;  /* 0x009896800000895d */ /* 0x002fea0003900000 */
[----:B------:R-:W1:Y:S02]  /*20e10*/  @!P0 SYNCS.PHASECHK.TRANS64 P0, [R7+URZ], R0 ;  /* 0x00000000070085a7 */ /* 0x000e64000800007f */
[----:B-1----:R-:W-:Y:S05]  /*20e20*/  @!P0 BRA `(.L_x_442) ;  /* 0xfffffffc00f08947 */ /* 0x002fea000383ffff */
[----:B------:R-:W-:Y:S05]  /*20e30*/  BRA `(.L_x_457) ;  /* 0xfffffff800cc7947 */ /* 0x000fea000383ffff */
.L_x_458:
[----:B------:R-:W-:-:S00]  /*20e40*/  BRA `(.L_x_458) ;  /* 0xfffffffc00fc7947 */ /* 0x000fc0000383ffff */
[----:B------:R-:W-:-:S00]  /*20e50*/  NOP ;  /* 0x0000000000007918 */ /* 0x000fc00000000000 */
        /* <DEDUP_REMOVED lines=10> */
.L_x_459:


//--------------------- .nv.shared._ZN7cutlass13device_kernelINS_4gemm6kernel13GemmUniversalIN4cute5tupleIJiiiiEEENS1_10collective13CollectiveMmaINS1_43MainloopSm90TmaGmmaWarpSpecializedSparseFP8ILi8ENS5_IJNS4_1CILi1EEENSA_ILi2EEESB_EEENS1_35KernelTmaWarpSpecializedCooperativeEEENS5_IJNSA_ILi256EEESG_NSA_ILi64EEEEEENS_12float_e4m3_tENS5_IJNS4_6LayoutINS5_IJiNS5_IJSC_iEEEiEEENS5_IJlNS5_IJSB_SC_EEElEEEEENSK_INS5_IJNS5_IJSH_iEEESQ_iEEENS5_IJNS5_IJSH_NSA_ILi4096EEEEEENS5_IJSB_lEEElEEEEEEEESJ_NS5_IJlSB_lEEENS4_8TiledMMAINS4_8MMA_AtomIJNS4_4SM904GMMA6SPARSE32GMMA_64x256x64_F32E4M3E4M3_SS_TNILNS12_7ScaleInE1ELS15_1ELNS12_9SparseSelE0EEEEEENSK_INS5_IJSC_SB_SB_EEENS5_IJSB_NSA_ILi0EEES1A_EEEEENS5_IJNS4_10UnderscoreES1D_S1D_EEEEENS4_23SM90_TMA_LOAD_MULTICASTENS4_14ComposedLayoutINS4_7SwizzleILi1ELi4ELi3EEENS4_25smem_sparse_ptr_flag_bitsILi2ELi8EEENSK_INS5_IJNS5_IJSB_NSA_ILi8EEEEEENS5_IJSC_NSA_ILi32EEEEEEEEENS5_IJNS5_IJS1A_SH_EEESN_EEEEEEEvNS4_8identityENS4_13SM90_TMA_LOADENS1H_INS1I_ILi2ELi4ELi3EEENS4_18smem_ptr_flag_bitsILi8EEENSK_INS5_IJS1M_SH_EEENS5_IJSH_SB_EEEEEEEvS1V_EENS_8epilogue10collective6detail29Sm90TmaWarpSpecializedAdapterINS26_15DefaultEpilogueIfNS5_IJSB_llEEES2A_NS25_6thread17LinearCombinationIfLi1EffLNS2B_9ScaleType4KindE0ELNS_15FloatRoundStyleE2EfEENS1_15EpilogueDefaultEEEEEvvEEEEvNT_6ParamsE --------------------------
	.section	.nv.shared._ZN7cutlass13device_kernelINS_4gemm6kernel13GemmUniversalIN4cute5tupleIJiiiiEEENS1_10collective13CollectiveMmaINS1_43MainloopSm90TmaGmmaWarpSpecializedSparseFP8ILi8ENS5_IJNS4_1CILi1EEENSA_ILi2EEESB_EEENS1_35KernelTmaWarpSpecializedCooperativeEEENS5_IJNSA_ILi256EEESG_NSA_ILi64EEEEEENS_12float_e4m3_tENS5_IJNS4_6LayoutINS5_IJiNS5_IJSC_iEEEiEEENS5_IJlNS5_IJSB_SC_EEElEEEEENSK_INS5_IJNS5_IJSH_iEEESQ_iEEENS5_IJNS5_IJSH_NSA_ILi4096EEEEEENS5_IJSB_lEEElEEEEEEEESJ_NS5_IJlSB_lEEENS4_8TiledMMAINS4_8MMA_AtomIJNS4_4SM904GMMA6SPARSE32GMMA_64x256x64_F32E4M3E4M3_SS_TNILNS12_7ScaleInE1ELS15_1ELNS12_9SparseSelE0EEEEEENSK_INS5_IJSC_SB_SB_EEENS5_IJSB_NSA_ILi0EEES1A_EEEEENS5_IJNS4_10UnderscoreES1D_S1D_EEEEENS4_23SM90_TMA_LOAD_MULTICASTENS4_14ComposedLayoutINS4_7SwizzleILi1ELi4ELi3EEENS4_25smem_sparse_ptr_flag_bitsILi2ELi8EEENSK_INS5_IJNS5_IJSB_NSA_ILi8EEEEEENS5_IJSC_NSA_ILi32EEEEEEEEENS5_IJNS5_IJS1A_SH_EEESN_EEEEEEEvNS4_8identityENS4_13SM90_TMA_LOADENS1H_INS1I_ILi2ELi4ELi3EEENS4_18smem_ptr_flag_bitsILi8EEENSK_INS5_IJS1M_SH_EEENS5_IJSH_SB_EEEEEEEvS1V_EENS_8epilogue10collective6detail29Sm90TmaWarpSpecializedAdapterINS26_15DefaultEpilogueIfNS5_IJSB_llEEES2A_NS25_6thread17LinearCombinationIfLi1EffLNS2B_9ScaleType4KindE0ELNS_15FloatRoundStyleE2EfEENS1_15EpilogueDefaultEEEEEvvEEEEvNT_6ParamsE,"aw",@nobits
	.sectionflags	@""
	.align	16
	.zero		1024


//--------------------- .nv.shared.reserved.0     --------------------------
	.section	.nv.shared.reserved.0,"aw",@nobits
	.weak		__nv_reservedSMEM_offset_0_alias
	.size		__nv_reservedSMEM_offset_0_alias, 0, 0
	.other		__nv_reservedSMEM_offset_0_alias,@"STO_CUDA_RESERVED_SHARED STV_DEFAULT"
__nv_reservedSMEM_offset_0_alias:
	.zero		0


//--------------------- .nv.global                --------------------------
	.section	.nv.global,"aw",@nobits
.nv.global:
	.type		_ZN39_INTERNAL_49e22a7b_4_k_cu_ba0256f5_37944cute1_E,@object
	.size		_ZN39_INTERNAL_49e22a7b_4_k_cu_ba0256f5_37944cute1_E,(_ZN39_INTERNAL_49e22a7b_4_k_cu_ba0256f5_37944cuda3std3__45__cpo6cbeginE - _ZN39_INTERNAL_49e22a7b_4_k_cu_ba0256f5_37944cute1_E)
_ZN39_INTERNAL_49e22a7b_4_k_cu_ba0256f5_37944cute1_E:
	.zero		1
	.type		_ZN39_INTERNAL_49e22a7b_4_k_cu_ba0256f5_37944cuda3std3__45__cpo6cbeginE,@object
	.size		_ZN39_INTERNAL_49e22a7b_4_k_cu_ba0256f5_37944cuda3std3__45__cpo6cbeginE,(_ZN39_INTERNAL_49e22a7b_4_k_cu_ba0256f5_37944cuda3std3__48in_placeE - _ZN39_INTERNAL_49e22a7b_4_k_cu_ba0256f5_37944cuda3std3__45__cpo6cbeginE)
_ZN39_INTERNAL_49e22a7b_4_k_cu_ba0256f5_37944cuda3std3__45__cpo6cbeginE:
	.zero		1
	.type		_ZN39_INTERNAL_49e22a7b_4_k_cu_ba0256f5_37944cuda3std3__48in_placeE,@object
	.size		_ZN39_INTERNAL_49e22a7b_4_k_cu_ba0256f5_37944cuda3std3__48in_placeE,(_ZN39_INTERNAL_49e22a7b_4_k_cu_ba0256f5_37944cuda3std6ranges3__45__cpo9iter_moveE - _ZN39_INTERNAL_49e22a7b_4_k_cu_ba0256f5_37944cuda3std3__48in_placeE)
_ZN39_INTERNAL_49e22a7b_4_k_cu_ba0256f5_37944cuda3std3__48in_placeE:
	.zero		1
	.type		_ZN39_INTERNAL_49e22a7b_4_k_cu_ba0256f5_37944cuda3std6ranges3__45__cpo9iter_moveE,@object
	.size		_ZN39_INTERNAL_49e22a7b_4_k_cu_ba0256f5_37944cuda3std6ranges3__45__cpo9iter_moveE,(_ZN39_INTERNAL_49e22a7b_4_k_cu_ba0256f5_37944cuda3std3__45__cpo5beginE - _ZN39_INTERNAL_49e22a7b_4_k_cu_ba0256f5_37944cuda3std6ranges3__45__cpo9iter_moveE)
_ZN39_INTERNAL_49e22a7b_4_k_cu_ba0256f5_37944cuda3std6ranges3__45__cpo9iter_moveE:
	.zero		1
	.type		_ZN39_INTERNAL_49e22a7b_4_k_cu_ba0256f5_37944cuda3std3__45__cpo5beginE,@object
	.size		_ZN39_INTERNAL_49e22a7b_4_k_cu_ba0256f5_37944cuda3std3__45__cpo5beginE,(_ZN39_INTERNAL_49e22a7b_4_k_cu_ba0256f5_37944cuda3std3__441_GLOBAL__N__49e22a7b_4_k_cu_ba0256f5_37946ignoreE - _ZN39_INTERNAL_49e22a7b_4_k_cu_ba0256f5_37944cuda3std3__45__cpo5beginE)
_ZN39_INTERNAL_49e22a7b_4_k_cu_ba0256f5_37944cuda3std3__45__cpo5beginE:
	.zero		1
	.type		_ZN39_INTERNAL_49e22a7b_4_k_cu_ba0256f5_37944cuda3std3__441_GLOBAL__N__49e22a7b_4_k_cu_ba0256f5_37946ignoreE,@object
	.size		_ZN39_INTERNAL_49e22a7b_4_k_cu_ba0256f5_37944cuda3std3__441_GLOBAL__N__49e22a7b_4_k_cu_ba0256f5_37946ignoreE,(_ZN39_INTERNAL_49e22a7b_4_k_cu_ba0256f5_37944cute7productE - _ZN39_INTERNAL_49e22a7b_4_k_cu_ba0256f5_37944cuda3std3__441_GLOBAL__N__49e22a7b_4_k_cu_ba0256f5_37946ignoreE)
_ZN39_INTERNAL_49e22a7b_4_k_cu_ba0256f5_37944cuda3std3__441_GLOBAL__N__49e22a7b_4_k_cu_ba0256f5_37946ignoreE:
	.zero		1
	.type		_ZN39_INTERNAL_49e22a7b_4_k_cu_ba0256f5_37944cute7productE,@object
	.size		_ZN39_INTERNAL_49e22a7b_4_k_cu_ba0256f5_37944cute7productE,(_ZN39_INTERNAL_49e22a7b_4_k_cu_ba0256f5_37944cuda3std3__45__cpo3endE - _ZN39_INTERNAL_49e22a7b_4_k_cu_ba0256f5_37944cute7productE)
_ZN39_INTERNAL_49e22a7b_4_k_cu_ba0256f5_37944cute7productE:
	.zero		1
	.type		_ZN39_INTERNAL_49e22a7b_4_k_cu_ba0256f5_37944cuda3std3__45__cpo3endE,@object
	.size		_ZN39_INTERNAL_49e22a7b_4_k_cu_ba0256f5_37944cuda3std3__45__cpo3endE,(_ZN39_INTERNAL_49e22a7b_4_k_cu_ba0256f5_37944cuda3std3__419piecewise_constructE - _ZN39_INTERNAL_49e22a7b_4_k_cu_ba0256f5_37944cuda3std3__45__cpo3endE)
_ZN39_INTERNAL_49e22a7b_4_k_cu_ba0256f5_37944cuda3std3__45__cpo3endE:
	.zero		1
	.type		_ZN39_INTERNAL_49e22a7b_4_k_cu_ba0256f5_37944cuda3std3__419piecewise_constructE,@object
	.size		_ZN39_INTERNAL_49e22a7b_4_k_cu_ba0256f5_37944cuda3std3__419piecewise_constructE,(_ZN39_INTERNAL_49e22a7b_4_k_cu_ba0256f5_37944cuda3std3__45__cpo4cendE - _ZN39_INTERNAL_49e22a7b_4_k_cu_ba0256f5_37944cuda3std3__419piecewise_constructE)
_ZN39_INTERNAL_49e22a7b_4_k_cu_ba0256f5_37944cuda3std3__419piecewise_constructE:
	.zero		1
	.type		_ZN39_INTERNAL_49e22a7b_4_k_cu_ba0256f5_37944cuda3std3__45__cpo4cendE,@object
	.size		_ZN39_INTERNAL_49e22a7b_4_k_cu_ba0256f5_37944cuda3std3__45__cpo4cendE,(_ZN39_INTERNAL_49e22a7b_4_k_cu_ba0256f5_37944cuda3std6ranges3__45__cpo4swapE - _ZN39_INTERNAL_49e22a7b_4_k_cu_ba0256f5_37944cuda3std3__45__cpo4cendE)
_ZN39_INTERNAL_49e22a7b_4_k_cu_ba0256f5_37944cuda3std3__45__cpo4cendE:
	.zero		1
	.type		_ZN39_INTERNAL_49e22a7b_4_k_cu_ba0256f5_37944cuda3std6ranges3__45__cpo4swapE,@object
	.size		_ZN39_INTERNAL_49e22a7b_4_k_cu_ba0256f5_37944cuda3std6ranges3__45__cpo4swapE,(.L_7 - _ZN39_INTERNAL_49e22a7b_4_k_cu_ba0256f5_37944cuda3std6ranges3__45__cpo4swapE)
_ZN39_INTERNAL_49e22a7b_4_k_cu_ba0256f5_37944cuda3std6ranges3__45__cpo4swapE:
	.zero		1
.L_7:


//--------------------- .nv.constant0._ZN7cutlass13device_kernelINS_4gemm6kernel13GemmUniversalIN4cute5tupleIJiiiiEEENS1_10collective13CollectiveMmaINS1_43MainloopSm90TmaGmmaWarpSpecializedSparseFP8ILi8ENS5_IJNS4_1CILi1EEENSA_ILi2EEESB_EEENS1_35KernelTmaWarpSpecializedCooperativeEEENS5_IJNSA_ILi256EEESG_NSA_ILi64EEEEEENS_12float_e4m3_tENS5_IJNS4_6LayoutINS5_IJiNS5_IJSC_iEEEiEEENS5_IJlNS5_IJSB_SC_EEElEEEEENSK_INS5_IJNS5_IJSH_iEEESQ_iEEENS5_IJNS5_IJSH_NSA_ILi4096EEEEEENS5_IJSB_lEEElEEEEEEEESJ_NS5_IJlSB_lEEENS4_8TiledMMAINS4_8MMA_AtomIJNS4_4SM904GMMA6SPARSE32GMMA_64x256x64_F32E4M3E4M3_SS_TNILNS12_7ScaleInE1ELS15_1ELNS12_9SparseSelE0EEEEEENSK_INS5_IJSC_SB_SB_EEENS5_IJSB_NSA_ILi0EEES1A_EEEEENS5_IJNS4_10UnderscoreES1D_S1D_EEEEENS4_23SM90_TMA_LOAD_MULTICASTENS4_14ComposedLayoutINS4_7SwizzleILi1ELi4ELi3EEENS4_25smem_sparse_ptr_flag_bitsILi2ELi8EEENSK_INS5_IJNS5_IJSB_NSA_ILi8EEEEEENS5_IJSC_NSA_ILi32EEEEEEEEENS5_IJNS5_IJS1A_SH_EEESN_EEEEEEEvNS4_8identityENS4_13SM90_TMA_LOADENS1H_INS1I_ILi2ELi4ELi3EEENS4_18smem_ptr_flag_bitsILi8EEENSK_INS5_IJS1M_SH_EEENS5_IJSH_SB_EEEEEEEvS1V_EENS_8epilogue10collective6detail29Sm90TmaWarpSpecializedAdapterINS26_15DefaultEpilogueIfNS5_IJSB_llEEES2A_NS25_6thread17LinearCombinationIfLi1EffLNS2B_9ScaleType4KindE0ELNS_15FloatRoundStyleE2EfEENS1_15EpilogueDefaultEEEEEvvEEEEvNT_6ParamsE --------------------------
	.section	.nv.constant0._ZN7cutlass13device_kernelINS_4gemm6kernel13GemmUniversalIN4cute5tupleIJiiiiEEENS1_10collective13CollectiveMmaINS1_43MainloopSm90TmaGmmaWarpSpecializedSparseFP8ILi8ENS5_IJNS4_1CILi1EEENSA_ILi2EEESB_EEENS1_35KernelTmaWarpSpecializedCooperativeEEENS5_IJNSA_ILi256EEESG_NSA_ILi64EEEEEENS_12float_e4m3_tENS5_IJNS4_6LayoutINS5_IJiNS5_IJSC_iEEEiEEENS5_IJlNS5_IJSB_SC_EEElEEEEENSK_INS5_IJNS5_IJSH_iEEESQ_iEEENS5_IJNS5_IJSH_NSA_ILi4096EEEEEENS5_IJSB_lEEElEEEEEEEESJ_NS5_IJlSB_lEEENS4_8TiledMMAINS4_8MMA_AtomIJNS4_4SM904GMMA6SPARSE32GMMA_64x256x64_F32E4M3E4M3_SS_TNILNS12_7ScaleInE1ELS15_1ELNS12_9SparseSelE0EEEEEENSK_INS5_IJSC_SB_SB_EEENS5_IJSB_NSA_ILi0EEES1A_EEEEENS5_IJNS4_10UnderscoreES1D_S1D_EEEEENS4_23SM90_TMA_LOAD_MULTICASTENS4_14ComposedLayoutINS4_7SwizzleILi1ELi4ELi3EEENS4_25smem_sparse_ptr_flag_bitsILi2ELi8EEENSK_INS5_IJNS5_IJSB_NSA_ILi8EEEEEENS5_IJSC_NSA_ILi32EEEEEEEEENS5_IJNS5_IJS1A_SH_EEESN_EEEEEEEvNS4_8identityENS4_13SM90_TMA_LOADENS1H_INS1I_ILi2ELi4ELi3EEENS4_18smem_ptr_flag_bitsILi8EEENSK_INS5_IJS1M_SH_EEENS5_IJSH_SB_EEEEEEEvS1V_EENS_8epilogue10collective6detail29Sm90TmaWarpSpecializedAdapterINS26_15DefaultEpilogueIfNS5_IJSB_llEEES2A_NS25_6thread17LinearCombinationIfLi1EffLNS2B_9ScaleType4KindE0ELNS_15FloatRoundStyleE2EfEENS1_15EpilogueDefaultEEEEEvvEEEEvNT_6ParamsE,"a",@progbits
	.sectionflags	@""
	.align	4
.nv.constant0._ZN7cutlass13device_kernelINS_4gemm6kernel13GemmUniversalIN4cute5tupleIJiiiiEEENS1_10collective13CollectiveMmaINS1_43MainloopSm90TmaGmmaWarpSpecializedSparseFP8ILi8ENS5_IJNS4_1CILi1EEENSA_ILi2EEESB_EEENS1_35KernelTmaWarpSpecializedCooperativeEEENS5_IJNSA_ILi256EEESG_NSA_ILi64EEEEEENS_12float_e4m3_tENS5_IJNS4_6LayoutINS5_IJiNS5_IJSC_iEEEiEEENS5_IJlNS5_IJSB_SC_EEElEEEEENSK_INS5_IJNS5_IJSH_iEEESQ_iEEENS5_IJNS5_IJSH_NSA_ILi4096EEEEEENS5_IJSB_lEEElEEEEEEEESJ_NS5_IJlSB_lEEENS4_8TiledMMAINS4_8MMA_AtomIJNS4_4SM904GMMA6SPARSE32GMMA_64x256x64_F32E4M3E4M3_SS_TNILNS12_7ScaleInE1ELS15_1ELNS12_9SparseSelE0EEEEEENSK_INS5_IJSC_SB_SB_EEENS5_IJSB_NSA_ILi0EEES1A_EEEEENS5_IJNS4_10UnderscoreES1D_S1D_EEEEENS4_23SM90_TMA_LOAD_MULTICASTENS4_14ComposedLayoutINS4_7SwizzleILi1ELi4ELi3EEENS4_25smem_sparse_ptr_flag_bitsILi2ELi8EEENSK_INS5_IJNS5_IJSB_NSA_ILi8EEEEEENS5_IJSC_NSA_ILi32EEEEEEEEENS5_IJNS5_IJS1A_SH_EEESN_EEEEEEEvNS4_8identityENS4_13SM90_TMA_LOADENS1H_INS1I_ILi2ELi4ELi3EEENS4_18smem_ptr_flag_bitsILi8EEENSK_INS5_IJS1M_SH_EEENS5_IJSH_SB_EEEEEEEvS1V_EENS_8epilogue10collective6detail29Sm90TmaWarpSpecializedAdapterINS26_15DefaultEpilogueIfNS5_IJSB_llEEES2A_NS25_6thread17LinearCombinationIfLi1EffLNS2B_9ScaleType4KindE0ELNS_15FloatRoundStyleE2EfEENS1_15EpilogueDefaultEEEEEvvEEEEvNT_6ParamsE:
	.zero		1920


//--------------------- SYMBOLS --------------------------

	.type		.nv.reservedSmem.offset0,@object
	.size		.nv.reservedSmem.offset0,0x4
